//
// Generated by NVIDIA NVVM Compiler
//
// Compiler Build ID: CL-36424714
// Cuda compilation tools, release 13.0, V13.0.88
// Based on NVVM 20.0.0
//

.version 9.0
.target sm_100
.address_size 64

	// .globl	vec_test1
.extern .func  (.param .b32 func_retval0) vprintf
(
	.param .b64 vprintf_param_0,
	.param .b64 vprintf_param_1
)
;
.extern .func  (.param .b64 func_retval0) malloc
(
	.param .b64 malloc_param_0
)
;
.extern .func free
(
	.param .b64 free_param_0
)
;
.func  (.param .align 16 .b8 func_retval0[16]) __internal_trig_reduction_slowpathd
(
	.param .b64 __internal_trig_reduction_slowpathd_param_0
)
;
.func  (.param .b64 func_retval0) __internal_accurate_pow
(
	.param .b64 __internal_accurate_pow_param_0,
	.param .b64 __internal_accurate_pow_param_1
)
;
.func  (.param .b64 func_retval0) __internal_lgamma_pos
(
	.param .b64 __internal_lgamma_pos_param_0
)
;
.global .align 4 .u32 truc;
.global .align 4 .u32 barrier;
.global .align 4 .u32 barrier2;
.global .align 1 .b8 _ZN34_INTERNAL_a911ea83_4_k_cu_f6adc78b4cuda3std3__45__cpo5beginE[1];
.global .align 1 .b8 _ZN34_INTERNAL_a911ea83_4_k_cu_f6adc78b4cuda3std3__45__cpo3endE[1];
.global .align 1 .b8 _ZN34_INTERNAL_a911ea83_4_k_cu_f6adc78b4cuda3std3__45__cpo6cbeginE[1];
.global .align 1 .b8 _ZN34_INTERNAL_a911ea83_4_k_cu_f6adc78b4cuda3std3__45__cpo4cendE[1];
.global .align 1 .b8 _ZN34_INTERNAL_a911ea83_4_k_cu_f6adc78b4cuda3std3__45__cpo6rbeginE[1];
.global .align 1 .b8 _ZN34_INTERNAL_a911ea83_4_k_cu_f6adc78b4cuda3std3__45__cpo4rendE[1];
.global .align 1 .b8 _ZN34_INTERNAL_a911ea83_4_k_cu_f6adc78b4cuda3std3__45__cpo7crbeginE[1];
.global .align 1 .b8 _ZN34_INTERNAL_a911ea83_4_k_cu_f6adc78b4cuda3std3__45__cpo5crendE[1];
.global .align 1 .b8 _ZN34_INTERNAL_a911ea83_4_k_cu_f6adc78b4cuda3std3__436_GLOBAL__N__a911ea83_4_k_cu_f6adc78b6ignoreE[1];
.global .align 1 .b8 _ZN34_INTERNAL_a911ea83_4_k_cu_f6adc78b4cuda3std3__419piecewise_constructE[1];
.global .align 1 .b8 _ZN34_INTERNAL_a911ea83_4_k_cu_f6adc78b4cuda3std3__48in_placeE[1];
.global .align 1 .b8 _ZN34_INTERNAL_a911ea83_4_k_cu_f6adc78b4cuda3std3__420unreachable_sentinelE[1];
.global .align 1 .b8 _ZN34_INTERNAL_a911ea83_4_k_cu_f6adc78b4cuda3std3__47nulloptE[1];
.global .align 1 .b8 _ZN34_INTERNAL_a911ea83_4_k_cu_f6adc78b4cuda3std3__48unexpectE[1];
.global .align 1 .b8 _ZN34_INTERNAL_a911ea83_4_k_cu_f6adc78b4cuda3std6ranges3__45__cpo4swapE[1];
.global .align 1 .b8 _ZN34_INTERNAL_a911ea83_4_k_cu_f6adc78b4cuda3std6ranges3__45__cpo9iter_moveE[1];
.global .align 1 .b8 _ZN34_INTERNAL_a911ea83_4_k_cu_f6adc78b4cuda3std6ranges3__45__cpo5beginE[1];
.global .align 1 .b8 _ZN34_INTERNAL_a911ea83_4_k_cu_f6adc78b4cuda3std6ranges3__45__cpo3endE[1];
.global .align 1 .b8 _ZN34_INTERNAL_a911ea83_4_k_cu_f6adc78b4cuda3std6ranges3__45__cpo6cbeginE[1];
.global .align 1 .b8 _ZN34_INTERNAL_a911ea83_4_k_cu_f6adc78b4cuda3std6ranges3__45__cpo4cendE[1];
.global .align 1 .b8 _ZN34_INTERNAL_a911ea83_4_k_cu_f6adc78b4cuda3std6ranges3__45__cpo7advanceE[1];
.global .align 1 .b8 _ZN34_INTERNAL_a911ea83_4_k_cu_f6adc78b4cuda3std6ranges3__45__cpo9iter_swapE[1];
.global .align 1 .b8 _ZN34_INTERNAL_a911ea83_4_k_cu_f6adc78b4cuda3std6ranges3__45__cpo4nextE[1];
.global .align 1 .b8 _ZN34_INTERNAL_a911ea83_4_k_cu_f6adc78b4cuda3std6ranges3__45__cpo4prevE[1];
.global .align 1 .b8 _ZN34_INTERNAL_a911ea83_4_k_cu_f6adc78b4cuda3std6ranges3__45__cpo4dataE[1];
.global .align 1 .b8 _ZN34_INTERNAL_a911ea83_4_k_cu_f6adc78b4cuda3std6ranges3__45__cpo5cdataE[1];
.global .align 1 .b8 _ZN34_INTERNAL_a911ea83_4_k_cu_f6adc78b4cuda3std6ranges3__45__cpo4sizeE[1];
.global .align 1 .b8 _ZN34_INTERNAL_a911ea83_4_k_cu_f6adc78b4cuda3std6ranges3__45__cpo5ssizeE[1];
.global .align 1 .b8 _ZN34_INTERNAL_a911ea83_4_k_cu_f6adc78b4cuda3std6ranges3__45__cpo8distanceE[1];
.global .align 1 .b8 _ZN34_INTERNAL_a911ea83_4_k_cu_f6adc78b6thrust24THRUST_300001_SM_1000_NS8cuda_cub3parE[1];
.global .align 1 .b8 _ZN34_INTERNAL_a911ea83_4_k_cu_f6adc78b6thrust24THRUST_300001_SM_1000_NS8cuda_cub10par_nosyncE[1];
.global .align 1 .b8 _ZN34_INTERNAL_a911ea83_4_k_cu_f6adc78b6thrust24THRUST_300001_SM_1000_NS6system6detail10sequential3seqE[1];
.global .align 1 .b8 _ZN34_INTERNAL_a911ea83_4_k_cu_f6adc78b6thrust24THRUST_300001_SM_1000_NS6system3cpp3parE[1];
.global .align 1 .b8 _ZN34_INTERNAL_a911ea83_4_k_cu_f6adc78b6thrust24THRUST_300001_SM_1000_NS12placeholders2_1E[1];
.global .align 1 .b8 _ZN34_INTERNAL_a911ea83_4_k_cu_f6adc78b6thrust24THRUST_300001_SM_1000_NS12placeholders2_2E[1];
.global .align 1 .b8 _ZN34_INTERNAL_a911ea83_4_k_cu_f6adc78b6thrust24THRUST_300001_SM_1000_NS12placeholders2_3E[1];
.global .align 1 .b8 _ZN34_INTERNAL_a911ea83_4_k_cu_f6adc78b6thrust24THRUST_300001_SM_1000_NS12placeholders2_4E[1];
.global .align 1 .b8 _ZN34_INTERNAL_a911ea83_4_k_cu_f6adc78b6thrust24THRUST_300001_SM_1000_NS12placeholders2_5E[1];
.global .align 1 .b8 _ZN34_INTERNAL_a911ea83_4_k_cu_f6adc78b6thrust24THRUST_300001_SM_1000_NS12placeholders2_6E[1];
.global .align 1 .b8 _ZN34_INTERNAL_a911ea83_4_k_cu_f6adc78b6thrust24THRUST_300001_SM_1000_NS12placeholders2_7E[1];
.global .align 1 .b8 _ZN34_INTERNAL_a911ea83_4_k_cu_f6adc78b6thrust24THRUST_300001_SM_1000_NS12placeholders2_8E[1];
.global .align 1 .b8 _ZN34_INTERNAL_a911ea83_4_k_cu_f6adc78b6thrust24THRUST_300001_SM_1000_NS12placeholders2_9E[1];
.global .align 1 .b8 _ZN34_INTERNAL_a911ea83_4_k_cu_f6adc78b6thrust24THRUST_300001_SM_1000_NS12placeholders3_10E[1];
.global .align 1 .b8 _ZN34_INTERNAL_a911ea83_4_k_cu_f6adc78b6thrust24THRUST_300001_SM_1000_NS3seqE[1];
.global .align 1 .b8 _ZN34_INTERNAL_a911ea83_4_k_cu_f6adc78b6thrust24THRUST_300001_SM_1000_NS6deviceE[1];
.global .align 1 .b8 $str[29] = {109, 97, 120, 32, 115, 105, 100, 101, 32, 114, 101, 115, 117, 108, 116, 32, 61, 32, 37, 102, 32, 32, 32, 32, 32, 37, 100, 10};
.global .align 1 .b8 $str$1[16] = {107, 122, 32, 45, 62, 32, 37, 100, 32, 32, 37, 102, 32, 32, 10};
.global .align 1 .b8 $str$2[56] = {116, 101, 109, 112, 111, 114, 97, 114, 121, 95, 98, 117, 102, 102, 101, 114, 58, 58, 97, 108, 108, 111, 99, 97, 116, 101, 58, 32, 103, 101, 116, 95, 116, 101, 109, 112, 111, 114, 97, 114, 121, 95, 98, 117, 102, 102, 101, 114, 32, 102, 97, 105, 108, 101, 100};
.global .align 1 .b8 $str$3[4] = {37, 115, 10};
.global .align 4 .b8 __cudart_i2opi_f[24] = {65, 144, 67, 60, 153, 149, 98, 219, 192, 221, 52, 245, 209, 87, 39, 252, 41, 21, 68, 78, 110, 131, 249, 162};
.global .align 8 .b8 __cudart_i2opi_d[144] = {8, 93, 141, 31, 177, 95, 251, 107, 234, 146, 82, 138, 247, 57, 7, 61, 123, 241, 229, 235, 199, 186, 39, 117, 45, 234, 95, 158, 102, 63, 70, 79, 183, 9, 203, 39, 207, 126, 54, 109, 31, 109, 10, 90, 139, 17, 47, 239, 15, 152, 5, 222, 255, 151, 248, 31, 59, 40, 249, 189, 139, 95, 132, 156, 244, 57, 83, 131, 57, 214, 145, 57, 65, 126, 95, 180, 38, 112, 156, 233, 132, 68, 187, 46, 245, 53, 130, 232, 62, 167, 41, 177, 28, 235, 29, 254, 28, 146, 209, 9, 234, 46, 73, 6, 224, 210, 77, 66, 58, 110, 36, 183, 97, 197, 187, 222, 171, 99, 81, 254, 65, 144, 67, 60, 153, 149, 98, 219, 192, 221, 52, 245, 209, 87, 39, 252, 41, 21, 68, 78, 110, 131, 249, 162};
.global .align 16 .b8 __cudart_sin_cos_coeffs[128] = {70, 210, 176, 44, 241, 229, 90, 190, 146, 227, 172, 105, 227, 29, 199, 62, 161, 98, 219, 25, 160, 1, 42, 191, 24, 8, 17, 17, 17, 17, 129, 63, 84, 85, 85, 85, 85, 85, 197, 191, 0, 0, 0, 0, 0, 0, 0, 0, 0, 0, 0, 0, 0, 0, 0, 0, 100, 129, 253, 32, 131, 255, 168, 189, 40, 133, 239, 193, 167, 238, 33, 62, 217, 230, 6, 142, 79, 126, 146, 190, 233, 188, 221, 25, 160, 1, 250, 62, 71, 93, 193, 22, 108, 193, 86, 191, 81, 85, 85, 85, 85, 85, 165, 63, 0, 0, 0, 0, 0, 0, 224, 191, 0, 0, 0, 0, 0, 0, 240, 63};

.visible .entry vec_test1(
	.param .u32 vec_test1_param_0,
	.param .u64 .ptr .align 1 vec_test1_param_1,
	.param .u32 vec_test1_param_2
)
{
	.local .align 8 .b8 	__local_depot0[24];
	.reg .b64 	%SP;
	.reg .b64 	%SPL;
	.reg .pred 	%p<114>;
	.reg .b32 	%r<20>;
	.reg .b32 	%f<140>;
	.reg .b64 	%rd<439>;
	.reg .b64 	%fd<2>;

	mov.u64 	%SPL, __local_depot0;
	cvta.local.u64 	%SP, %SPL;
	ld.param.u64 	%rd273, [vec_test1_param_1];
	ld.param.u32 	%r2, [vec_test1_param_2];
	cvta.to.global.u64 	%rd430, %rd273;
	mov.u32 	%r3, %tid.x;
	mov.u32 	%r4, %ctaid.x;
	mov.u32 	%r5, %ntid.x;
	mad.lo.s32 	%r6, %r4, %r5, %r3;
	mov.u32 	%r7, %tid.y;
	mov.u32 	%r8, %ctaid.y;
	mov.u32 	%r9, %ntid.y;
	mad.lo.s32 	%r10, %r8, %r9, %r7;
	mov.u32 	%r11, %nctaid.x;
	mul.lo.s32 	%r12, %r5, %r11;
	mul.lo.s32 	%r13, %r12, %r10;
	neg.s32 	%r14, %r6;
	setp.ne.s32 	%p6, %r13, %r14;
	@%p6 bra 	$L__BB0_123;
	cvt.s64.s32 	%rd2, %r2;
	setp.eq.s32 	%p7, %r2, 0;
	mov.b64 	%rd327, 0;
	@%p7 bra 	$L__BB0_75;
	shl.b64 	%rd275, %rd2, 2;
	{ // callseq 0, 0
	.param .b64 param0;
	st.param.b64 	[param0], %rd275;
	.param .b64 retval0;
	call.uni (retval0), 
	malloc, 
	(
	param0
	);
	ld.param.b64 	%rd327, [retval0];
	} // callseq 0
	setp.ne.s64 	%p8, %rd327, 0;
	@%p8 bra 	$L__BB0_75;
	add.u64 	%rd277, %SP, 0;
	add.u64 	%rd278, %SPL, 0;
	{ // callseq 1, 0
	.param .b64 param0;
	st.param.b64 	[param0], 0;
	call.uni 
	free, 
	(
	param0
	);
	} // callseq 1
	mov.u64 	%rd279, $str$2;
	cvta.global.u64 	%rd280, %rd279;
	st.local.u64 	[%rd278], %rd280;
	mov.u64 	%rd281, $str$3;
	cvta.global.u64 	%rd282, %rd281;
	{ // callseq 2, 0
	.param .b64 param0;
	st.param.b64 	[param0], %rd282;
	.param .b64 param1;
	st.param.b64 	[param1], %rd277;
	.param .b32 retval0;
	call.uni (retval0), 
	vprintf, 
	(
	param0, 
	param1
	);
	ld.param.b32 	%r15, [retval0];
	} // callseq 2
	// begin inline asm
	trap;
	// end inline asm
$L__BB0_4:
	setp.lt.u64 	%p20, %rd390, %rd5;
	add.s64 	%rd391, %rd391, 128;
	@%p20 bra 	$L__BB0_76;
$L__BB0_5:
	setp.lt.s32 	%p21, %r2, 33;
	@%p21 bra 	$L__BB0_120;
	setp.gt.u64 	%p22, %rd5, %rd430;
	shl.b64 	%rd285, %rd2, 2;
	add.s64 	%rd7, %rd327, %rd285;
	@%p22 bra 	$L__BB0_14;
	mov.b64 	%rd404, 32;
	mov.pred 	%p112, 0;
$L__BB0_8:
	mov.pred 	%p113, %p112;
	not.pred 	%p112, %p113;
	@%p112 bra 	$L__BB0_107;
	shl.b64 	%rd184, %rd404, 3;
	mov.u64 	%rd405, %rd430;
	mov.u64 	%rd408, %rd327;
$L__BB0_10:
	shl.b64 	%rd287, %rd404, 2;
	add.s64 	%rd187, %rd408, %rd287;
	sub.s64 	%rd288, %rd187, %rd7;
	setp.lt.s64 	%p25, %rd288, 0;
	selp.b64 	%rd289, %rd187, %rd7, %p25;
	add.s64 	%rd290, %rd289, %rd287;
	sub.s64 	%rd291, %rd290, %rd7;
	setp.lt.s64 	%p26, %rd291, 0;
	selp.b64 	%rd292, %rd290, %rd7, %p26;
	setp.eq.s64 	%p27, %rd408, %rd289;
	setp.eq.s64 	%p28, %rd289, %rd292;
	or.pred  	%p29, %p27, %p28;
	mov.u64 	%rd409, %rd289;
	mov.u64 	%rd414, %rd405;
	@%p29 bra 	$L__BB0_92;
	mov.u64 	%rd414, %rd405;
	mov.u64 	%rd409, %rd289;
$L__BB0_12:
	ld.f32 	%f9, [%rd409];
	ld.f32 	%f10, [%rd408];
	setp.geu.f32 	%p30, %f9, %f10;
	@%p30 bra 	$L__BB0_90;
	st.global.f32 	[%rd414], %f9;
	add.s64 	%rd409, %rd409, 4;
	bra.uni 	$L__BB0_91;
$L__BB0_14:
	mov.b64 	%rd328, 32;
	mov.pred 	%p111, 0;
$L__BB0_15:
	mov.pred 	%p113, %p111;
	@%p113 bra 	$L__BB0_52;
	mov.u64 	%rd335, %rd273;
	mov.u64 	%rd337, %rd430;
	mov.u64 	%rd331, %rd327;
$L__BB0_17:
	shl.b64 	%rd297, %rd328, 2;
	add.s64 	%rd12, %rd337, %rd297;
	add.s64 	%rd13, %rd335, %rd297;
	setp.lt.u64 	%p49, %rd12, %rd5;
	min.u64 	%rd14, %rd12, %rd5;
	shl.b64 	%rd298, %rd2, 2;
	add.s64 	%rd299, %rd273, %rd298;
	selp.b64 	%rd15, %rd13, %rd299, %p49;
	add.s64 	%rd300, %rd14, %rd297;
	add.s64 	%rd301, %rd15, %rd297;
	setp.lt.u64 	%p50, %rd300, %rd5;
	min.u64 	%rd16, %rd300, %rd5;
	selp.b64 	%rd17, %rd301, %rd299, %p50;
	setp.eq.s64 	%p51, %rd337, %rd14;
	setp.eq.s64 	%p52, %rd14, %rd16;
	or.pred  	%p53, %p51, %p52;
	mov.u64 	%rd345, %rd331;
	mov.u64 	%rd334, %rd14;
	mov.u64 	%rd332, %rd15;
	@%p53 bra 	$L__BB0_23;
	mov.u64 	%rd332, %rd15;
	mov.u64 	%rd333, %rd14;
	mov.u64 	%rd334, %rd14;
	mov.u64 	%rd336, %rd337;
	mov.u64 	%rd345, %rd331;
$L__BB0_19:
	ld.global.f32 	%f1, [%rd334];
	ld.global.f32 	%f2, [%rd337];
	setp.geu.f32 	%p54, %f1, %f2;
	@%p54 bra 	$L__BB0_21;
	st.f32 	[%rd345], %f1;
	add.s64 	%rd333, %rd333, 4;
	add.s64 	%rd334, %rd334, 4;
	add.s64 	%rd332, %rd332, 4;
	bra.uni 	$L__BB0_22;
$L__BB0_21:
	st.f32 	[%rd345], %f2;
	add.s64 	%rd336, %rd336, 4;
	add.s64 	%rd337, %rd337, 4;
	add.s64 	%rd335, %rd335, 4;
$L__BB0_22:
	add.s64 	%rd345, %rd345, 4;
	setp.ne.s64 	%p55, %rd336, %rd14;
	setp.ne.s64 	%p56, %rd333, %rd16;
	and.pred  	%p57, %p55, %p56;
	@%p57 bra 	$L__BB0_19;
$L__BB0_23:
	sub.s64 	%rd43, %rd15, %rd335;
	shr.s64 	%rd44, %rd43, 2;
	setp.lt.s64 	%p58, %rd44, 1;
	@%p58 bra 	$L__BB0_37;
	setp.lt.u64 	%p59, %rd44, 16;
	mov.u64 	%rd353, %rd345;
	@%p59 bra 	$L__BB0_27;
	mov.b64 	%rd352, 0;
	mov.u64 	%rd353, %rd345;
$L__BB0_26:
	.pragma "nounroll";
	ld.global.f32 	%f33, [%rd337];
	st.f32 	[%rd353], %f33;
	ld.global.f32 	%f34, [%rd337+4];
	st.f32 	[%rd353+4], %f34;
	ld.global.f32 	%f35, [%rd337+8];
	st.f32 	[%rd353+8], %f35;
	ld.global.f32 	%f36, [%rd337+12];
	st.f32 	[%rd353+12], %f36;
	ld.global.f32 	%f37, [%rd337+16];
	st.f32 	[%rd353+16], %f37;
	ld.global.f32 	%f38, [%rd337+20];
	st.f32 	[%rd353+20], %f38;
	ld.global.f32 	%f39, [%rd337+24];
	st.f32 	[%rd353+24], %f39;
	ld.global.f32 	%f40, [%rd337+28];
	st.f32 	[%rd353+28], %f40;
	ld.global.f32 	%f41, [%rd337+32];
	st.f32 	[%rd353+32], %f41;
	ld.global.f32 	%f42, [%rd337+36];
	st.f32 	[%rd353+36], %f42;
	ld.global.f32 	%f43, [%rd337+40];
	st.f32 	[%rd353+40], %f43;
	ld.global.f32 	%f44, [%rd337+44];
	st.f32 	[%rd353+44], %f44;
	ld.global.f32 	%f45, [%rd337+48];
	st.f32 	[%rd353+48], %f45;
	ld.global.f32 	%f46, [%rd337+52];
	st.f32 	[%rd353+52], %f46;
	ld.global.f32 	%f47, [%rd337+56];
	st.f32 	[%rd353+56], %f47;
	ld.global.f32 	%f48, [%rd337+60];
	st.f32 	[%rd353+60], %f48;
	add.s64 	%rd337, %rd337, 64;
	add.s64 	%rd353, %rd353, 64;
	add.s64 	%rd352, %rd352, 16;
	and.b64  	%rd303, %rd44, 9223372036854775792;
	setp.ne.s64 	%p60, %rd352, %rd303;
	@%p60 bra 	$L__BB0_26;
$L__BB0_27:
	and.b64  	%rd304, %rd44, 15;
	setp.eq.s64 	%p61, %rd304, 0;
	@%p61 bra 	$L__BB0_37;
	and.b64  	%rd305, %rd44, 15;
	setp.lt.u64 	%p62, %rd305, 8;
	@%p62 bra 	$L__BB0_30;
	ld.global.f32 	%f49, [%rd337];
	st.f32 	[%rd353], %f49;
	ld.global.f32 	%f50, [%rd337+4];
	st.f32 	[%rd353+4], %f50;
	ld.global.f32 	%f51, [%rd337+8];
	st.f32 	[%rd353+8], %f51;
	ld.global.f32 	%f52, [%rd337+12];
	st.f32 	[%rd353+12], %f52;
	ld.global.f32 	%f53, [%rd337+16];
	st.f32 	[%rd353+16], %f53;
	ld.global.f32 	%f54, [%rd337+20];
	st.f32 	[%rd353+20], %f54;
	ld.global.f32 	%f55, [%rd337+24];
	st.f32 	[%rd353+24], %f55;
	ld.global.f32 	%f56, [%rd337+28];
	st.f32 	[%rd353+28], %f56;
	add.s64 	%rd337, %rd337, 32;
	add.s64 	%rd353, %rd353, 32;
$L__BB0_30:
	and.b64  	%rd306, %rd44, 7;
	setp.eq.s64 	%p63, %rd306, 0;
	@%p63 bra 	$L__BB0_37;
	and.b64  	%rd57, %rd44, 3;
	and.b64  	%rd307, %rd44, 7;
	setp.lt.u64 	%p64, %rd307, 4;
	@%p64 bra 	$L__BB0_33;
	ld.global.f32 	%f57, [%rd337];
	st.f32 	[%rd353], %f57;
	ld.global.f32 	%f58, [%rd337+4];
	st.f32 	[%rd353+4], %f58;
	ld.global.f32 	%f59, [%rd337+8];
	st.f32 	[%rd353+8], %f59;
	ld.global.f32 	%f60, [%rd337+12];
	st.f32 	[%rd353+12], %f60;
	add.s64 	%rd337, %rd337, 16;
	add.s64 	%rd353, %rd353, 16;
$L__BB0_33:
	setp.eq.s64 	%p65, %rd57, 0;
	@%p65 bra 	$L__BB0_37;
	ld.global.f32 	%f61, [%rd337];
	st.f32 	[%rd353], %f61;
	setp.eq.s64 	%p66, %rd57, 1;
	@%p66 bra 	$L__BB0_37;
	ld.global.f32 	%f62, [%rd337+4];
	st.f32 	[%rd353+4], %f62;
	setp.eq.s64 	%p67, %rd57, 2;
	@%p67 bra 	$L__BB0_37;
	ld.global.f32 	%f63, [%rd337+8];
	st.f32 	[%rd353+8], %f63;
$L__BB0_37:
	add.s64 	%rd362, %rd345, %rd43;
	sub.s64 	%rd308, %rd17, %rd332;
	shr.s64 	%rd63, %rd308, 2;
	setp.lt.s64 	%p68, %rd63, 1;
	@%p68 bra 	$L__BB0_51;
	and.b64  	%rd64, %rd63, 15;
	setp.lt.u64 	%p69, %rd63, 16;
	@%p69 bra 	$L__BB0_41;
	and.b64  	%rd65, %rd63, 9223372036854775792;
	mov.b64 	%rd361, 0;
$L__BB0_40:
	.pragma "nounroll";
	ld.global.f32 	%f64, [%rd334];
	st.f32 	[%rd362], %f64;
	ld.global.f32 	%f65, [%rd334+4];
	st.f32 	[%rd362+4], %f65;
	ld.global.f32 	%f66, [%rd334+8];
	st.f32 	[%rd362+8], %f66;
	ld.global.f32 	%f67, [%rd334+12];
	st.f32 	[%rd362+12], %f67;
	ld.global.f32 	%f68, [%rd334+16];
	st.f32 	[%rd362+16], %f68;
	ld.global.f32 	%f69, [%rd334+20];
	st.f32 	[%rd362+20], %f69;
	ld.global.f32 	%f70, [%rd334+24];
	st.f32 	[%rd362+24], %f70;
	ld.global.f32 	%f71, [%rd334+28];
	st.f32 	[%rd362+28], %f71;
	ld.global.f32 	%f72, [%rd334+32];
	st.f32 	[%rd362+32], %f72;
	ld.global.f32 	%f73, [%rd334+36];
	st.f32 	[%rd362+36], %f73;
	ld.global.f32 	%f74, [%rd334+40];
	st.f32 	[%rd362+40], %f74;
	ld.global.f32 	%f75, [%rd334+44];
	st.f32 	[%rd362+44], %f75;
	ld.global.f32 	%f76, [%rd334+48];
	st.f32 	[%rd362+48], %f76;
	ld.global.f32 	%f77, [%rd334+52];
	st.f32 	[%rd362+52], %f77;
	ld.global.f32 	%f78, [%rd334+56];
	st.f32 	[%rd362+56], %f78;
	ld.global.f32 	%f79, [%rd334+60];
	st.f32 	[%rd362+60], %f79;
	add.s64 	%rd334, %rd334, 64;
	add.s64 	%rd362, %rd362, 64;
	add.s64 	%rd361, %rd361, 16;
	setp.ne.s64 	%p70, %rd361, %rd65;
	@%p70 bra 	$L__BB0_40;
$L__BB0_41:
	setp.eq.s64 	%p71, %rd64, 0;
	@%p71 bra 	$L__BB0_51;
	and.b64  	%rd74, %rd63, 7;
	setp.lt.u64 	%p72, %rd64, 8;
	@%p72 bra 	$L__BB0_44;
	ld.global.f32 	%f80, [%rd334];
	st.f32 	[%rd362], %f80;
	ld.global.f32 	%f81, [%rd334+4];
	st.f32 	[%rd362+4], %f81;
	ld.global.f32 	%f82, [%rd334+8];
	st.f32 	[%rd362+8], %f82;
	ld.global.f32 	%f83, [%rd334+12];
	st.f32 	[%rd362+12], %f83;
	ld.global.f32 	%f84, [%rd334+16];
	st.f32 	[%rd362+16], %f84;
	ld.global.f32 	%f85, [%rd334+20];
	st.f32 	[%rd362+20], %f85;
	ld.global.f32 	%f86, [%rd334+24];
	st.f32 	[%rd362+24], %f86;
	ld.global.f32 	%f87, [%rd334+28];
	st.f32 	[%rd362+28], %f87;
	add.s64 	%rd334, %rd334, 32;
	add.s64 	%rd362, %rd362, 32;
$L__BB0_44:
	setp.eq.s64 	%p73, %rd74, 0;
	@%p73 bra 	$L__BB0_51;
	and.b64  	%rd79, %rd63, 3;
	setp.lt.u64 	%p74, %rd74, 4;
	@%p74 bra 	$L__BB0_47;
	ld.global.f32 	%f88, [%rd334];
	st.f32 	[%rd362], %f88;
	ld.global.f32 	%f89, [%rd334+4];
	st.f32 	[%rd362+4], %f89;
	ld.global.f32 	%f90, [%rd334+8];
	st.f32 	[%rd362+8], %f90;
	ld.global.f32 	%f91, [%rd334+12];
	st.f32 	[%rd362+12], %f91;
	add.s64 	%rd334, %rd334, 16;
	add.s64 	%rd362, %rd362, 16;
$L__BB0_47:
	setp.eq.s64 	%p75, %rd79, 0;
	@%p75 bra 	$L__BB0_51;
	ld.global.f32 	%f92, [%rd334];
	st.f32 	[%rd362], %f92;
	setp.eq.s64 	%p76, %rd79, 1;
	@%p76 bra 	$L__BB0_51;
	ld.global.f32 	%f93, [%rd334+4];
	st.f32 	[%rd362+4], %f93;
	setp.eq.s64 	%p77, %rd79, 2;
	@%p77 bra 	$L__BB0_51;
	ld.global.f32 	%f94, [%rd334+8];
	st.f32 	[%rd362+8], %f94;
$L__BB0_51:
	shl.b64 	%rd310, %rd328, 2;
	add.s64 	%rd337, %rd12, %rd310;
	add.s64 	%rd335, %rd13, %rd310;
	shl.b64 	%rd311, %rd328, 3;
	add.s64 	%rd331, %rd331, %rd311;
	setp.lt.u64 	%p78, %rd337, %rd5;
	@%p78 bra 	$L__BB0_17;
	bra.uni 	$L__BB0_74;
$L__BB0_52:
	shl.b64 	%rd87, %rd328, 3;
	mov.u64 	%rd368, %rd430;
	mov.u64 	%rd371, %rd327;
$L__BB0_53:
	shl.b64 	%rd312, %rd328, 2;
	add.s64 	%rd90, %rd371, %rd312;
	sub.s64 	%rd313, %rd90, %rd7;
	setp.lt.s64 	%p79, %rd313, 0;
	selp.b64 	%rd314, %rd90, %rd7, %p79;
	add.s64 	%rd315, %rd314, %rd312;
	sub.s64 	%rd316, %rd315, %rd7;
	setp.lt.s64 	%p80, %rd316, 0;
	selp.b64 	%rd317, %rd315, %rd7, %p80;
	setp.eq.s64 	%p81, %rd371, %rd314;
	setp.eq.s64 	%p82, %rd314, %rd317;
	or.pred  	%p83, %p81, %p82;
	mov.u64 	%rd372, %rd314;
	mov.u64 	%rd377, %rd368;
	@%p83 bra 	$L__BB0_59;
	mov.u64 	%rd377, %rd368;
	mov.u64 	%rd372, %rd314;
$L__BB0_55:
	ld.f32 	%f3, [%rd372];
	ld.f32 	%f4, [%rd371];
	setp.geu.f32 	%p84, %f3, %f4;
	@%p84 bra 	$L__BB0_57;
	st.global.f32 	[%rd377], %f3;
	add.s64 	%rd372, %rd372, 4;
	bra.uni 	$L__BB0_58;
$L__BB0_57:
	st.global.f32 	[%rd377], %f4;
	add.s64 	%rd371, %rd371, 4;
$L__BB0_58:
	add.s64 	%rd377, %rd377, 4;
	setp.ne.s64 	%p85, %rd371, %rd314;
	setp.ne.s64 	%p86, %rd372, %rd317;
	and.pred  	%p87, %p85, %p86;
	@%p87 bra 	$L__BB0_55;
$L__BB0_59:
	sub.s64 	%rd104, %rd314, %rd371;
	shr.s64 	%rd105, %rd104, 2;
	setp.lt.s64 	%p88, %rd105, 1;
	@%p88 bra 	$L__BB0_66;
	and.b64  	%rd106, %rd105, 3;
	setp.eq.s64 	%p89, %rd106, 0;
	mov.u64 	%rd378, %rd377;
	mov.u64 	%rd379, %rd371;
	mov.u64 	%rd380, %rd105;
	@%p89 bra 	$L__BB0_64;
	ld.f32 	%f95, [%rd371];
	st.global.f32 	[%rd377], %f95;
	add.s64 	%rd379, %rd371, 4;
	add.s64 	%rd378, %rd377, 4;
	add.s64 	%rd380, %rd105, -1;
	setp.eq.s64 	%p90, %rd106, 1;
	@%p90 bra 	$L__BB0_64;
	ld.f32 	%f96, [%rd371+4];
	st.global.f32 	[%rd377+4], %f96;
	add.s64 	%rd379, %rd371, 8;
	add.s64 	%rd378, %rd377, 8;
	add.s64 	%rd380, %rd105, -2;
	setp.eq.s64 	%p91, %rd106, 2;
	@%p91 bra 	$L__BB0_64;
	ld.f32 	%f97, [%rd371+8];
	st.global.f32 	[%rd377+8], %f97;
	add.s64 	%rd379, %rd371, 12;
	add.s64 	%rd378, %rd377, 12;
	add.s64 	%rd380, %rd105, -3;
$L__BB0_64:
	setp.lt.u64 	%p92, %rd105, 4;
	@%p92 bra 	$L__BB0_66;
$L__BB0_65:
	ld.f32 	%f98, [%rd379];
	st.global.f32 	[%rd378], %f98;
	ld.f32 	%f99, [%rd379+4];
	st.global.f32 	[%rd378+4], %f99;
	ld.f32 	%f100, [%rd379+8];
	st.global.f32 	[%rd378+8], %f100;
	ld.f32 	%f101, [%rd379+12];
	st.global.f32 	[%rd378+12], %f101;
	add.s64 	%rd379, %rd379, 16;
	add.s64 	%rd378, %rd378, 16;
	add.s64 	%rd124, %rd380, -4;
	setp.gt.u64 	%p93, %rd380, 4;
	mov.u64 	%rd380, %rd124;
	@%p93 bra 	$L__BB0_65;
$L__BB0_66:
	add.s64 	%rd125, %rd377, %rd104;
	sub.s64 	%rd318, %rd317, %rd372;
	shr.s64 	%rd126, %rd318, 2;
	setp.lt.s64 	%p94, %rd126, 1;
	@%p94 bra 	$L__BB0_73;
	and.b64  	%rd127, %rd126, 3;
	setp.eq.s64 	%p95, %rd127, 0;
	mov.u64 	%rd384, %rd125;
	mov.u64 	%rd385, %rd372;
	mov.u64 	%rd386, %rd126;
	@%p95 bra 	$L__BB0_71;
	ld.f32 	%f102, [%rd372];
	st.global.f32 	[%rd125], %f102;
	add.s64 	%rd385, %rd372, 4;
	add.s64 	%rd384, %rd125, 4;
	add.s64 	%rd386, %rd126, -1;
	setp.eq.s64 	%p96, %rd127, 1;
	@%p96 bra 	$L__BB0_71;
	ld.f32 	%f103, [%rd372+4];
	st.global.f32 	[%rd125+4], %f103;
	add.s64 	%rd385, %rd372, 8;
	add.s64 	%rd384, %rd125, 8;
	add.s64 	%rd386, %rd126, -2;
	setp.eq.s64 	%p97, %rd127, 2;
	@%p97 bra 	$L__BB0_71;
	ld.f32 	%f104, [%rd372+8];
	st.global.f32 	[%rd125+8], %f104;
	add.s64 	%rd385, %rd372, 12;
	add.s64 	%rd384, %rd125, 12;
	add.s64 	%rd386, %rd126, -3;
$L__BB0_71:
	setp.lt.u64 	%p98, %rd126, 4;
	@%p98 bra 	$L__BB0_73;
$L__BB0_72:
	ld.f32 	%f105, [%rd385];
	st.global.f32 	[%rd384], %f105;
	ld.f32 	%f106, [%rd385+4];
	st.global.f32 	[%rd384+4], %f106;
	ld.f32 	%f107, [%rd385+8];
	st.global.f32 	[%rd384+8], %f107;
	ld.f32 	%f108, [%rd385+12];
	st.global.f32 	[%rd384+12], %f108;
	add.s64 	%rd385, %rd385, 16;
	add.s64 	%rd384, %rd384, 16;
	add.s64 	%rd145, %rd386, -4;
	setp.gt.u64 	%p99, %rd386, 4;
	mov.u64 	%rd386, %rd145;
	@%p99 bra 	$L__BB0_72;
$L__BB0_73:
	shl.b64 	%rd319, %rd328, 2;
	add.s64 	%rd371, %rd90, %rd319;
	add.s64 	%rd368, %rd368, %rd87;
	sub.s64 	%rd320, %rd371, %rd7;
	setp.lt.s64 	%p100, %rd320, 0;
	@%p100 bra 	$L__BB0_53;
$L__BB0_74:
	shl.b64 	%rd328, %rd328, 1;
	not.pred 	%p111, %p113;
	setp.lt.s64 	%p101, %rd328, %rd2;
	@%p101 bra 	$L__BB0_15;
	bra.uni 	$L__BB0_108;
$L__BB0_75:
	shl.b64 	%rd283, %rd2, 2;
	add.s64 	%rd5, %rd430, %rd283;
	setp.le.u64 	%p9, %rd5, %rd430;
	mov.u64 	%rd390, %rd430;
	mov.u64 	%rd391, %rd430;
	@%p9 bra 	$L__BB0_5;
$L__BB0_76:
	mov.u64 	%rd149, %rd390;
	add.s64 	%rd390, %rd149, 128;
	min.u64 	%rd152, %rd390, %rd5;
	add.s64 	%rd393, %rd149, 4;
	setp.eq.s64 	%p10, %rd393, %rd152;
	@%p10 bra 	$L__BB0_4;
	mov.b64 	%rd392, 0;
	mov.u64 	%rd394, %rd391;
	mov.u64 	%rd395, %rd391;
$L__BB0_78:
	add.s64 	%rd158, %rd394, 4;
	add.s64 	%rd159, %rd395, 4;
	ld.global.f32 	%f5, [%rd395+4];
	ld.global.f32 	%f11, [%rd391];
	setp.lt.f32 	%p11, %f5, %f11;
	@%p11 bra 	$L__BB0_82;
	ld.global.f32 	%f139, [%rd395];
	setp.geu.f32 	%p17, %f5, %f139;
	mov.u64 	%rd403, %rd159;
	@%p17 bra 	$L__BB0_81;
$L__BB0_80:
	mov.u64 	%rd177, %rd395;
	st.global.f32 	[%rd403], %f139;
	add.s64 	%rd395, %rd177, -4;
	ld.global.f32 	%f139, [%rd177+-4];
	setp.lt.f32 	%p18, %f5, %f139;
	mov.u64 	%rd403, %rd177;
	@%p18 bra 	$L__BB0_80;
$L__BB0_81:
	st.global.f32 	[%rd403], %f5;
	bra.uni 	$L__BB0_89;
$L__BB0_82:
	add.s64 	%rd396, %rd395, 8;
	and.b64  	%rd161, %rd392, 3;
	setp.eq.s64 	%p12, %rd161, 3;
	mov.u64 	%rd397, %rd393;
	mov.u64 	%rd398, %rd158;
	@%p12 bra 	$L__BB0_86;
	add.s64 	%rd397, %rd393, -4;
	ld.global.f32 	%f12, [%rd394];
	st.global.f32 	[%rd159], %f12;
	setp.eq.s64 	%p13, %rd161, 0;
	mov.u64 	%rd396, %rd159;
	mov.u64 	%rd398, %rd394;
	@%p13 bra 	$L__BB0_86;
	add.s64 	%rd397, %rd393, -8;
	add.s64 	%rd398, %rd394, -4;
	ld.global.f32 	%f13, [%rd394+-4];
	st.global.f32 	[%rd395], %f13;
	setp.eq.s64 	%p14, %rd161, 1;
	mov.u64 	%rd396, %rd395;
	@%p14 bra 	$L__BB0_86;
	add.s64 	%rd397, %rd393, -12;
	add.s64 	%rd398, %rd394, -8;
	add.s64 	%rd396, %rd395, -4;
	ld.global.f32 	%f14, [%rd394+-8];
	st.global.f32 	[%rd395+-4], %f14;
$L__BB0_86:
	setp.lt.u64 	%p15, %rd392, 3;
	@%p15 bra 	$L__BB0_88;
$L__BB0_87:
	ld.global.f32 	%f15, [%rd398+-4];
	st.global.f32 	[%rd396+-4], %f15;
	ld.global.f32 	%f16, [%rd398+-8];
	st.global.f32 	[%rd396+-8], %f16;
	ld.global.f32 	%f17, [%rd398+-12];
	st.global.f32 	[%rd396+-12], %f17;
	add.s64 	%rd397, %rd397, -16;
	add.s64 	%rd175, %rd398, -16;
	add.s64 	%rd176, %rd396, -16;
	ld.global.f32 	%f18, [%rd398+-16];
	st.global.f32 	[%rd396+-16], %f18;
	setp.ne.s64 	%p16, %rd149, %rd397;
	mov.u64 	%rd396, %rd176;
	mov.u64 	%rd398, %rd175;
	@%p16 bra 	$L__BB0_87;
$L__BB0_88:
	st.global.f32 	[%rd391], %f5;
$L__BB0_89:
	add.s64 	%rd393, %rd393, 4;
	setp.eq.s64 	%p19, %rd393, %rd152;
	add.s64 	%rd392, %rd392, 1;
	mov.u64 	%rd394, %rd158;
	mov.u64 	%rd395, %rd159;
	@%p19 bra 	$L__BB0_4;
	bra.uni 	$L__BB0_78;
$L__BB0_90:
	st.global.f32 	[%rd414], %f10;
	add.s64 	%rd408, %rd408, 4;
$L__BB0_91:
	add.s64 	%rd414, %rd414, 4;
	setp.ne.s64 	%p31, %rd408, %rd289;
	setp.ne.s64 	%p32, %rd409, %rd292;
	and.pred  	%p33, %p31, %p32;
	@%p33 bra 	$L__BB0_12;
$L__BB0_92:
	sub.s64 	%rd201, %rd289, %rd408;
	shr.s64 	%rd202, %rd201, 2;
	setp.lt.s64 	%p34, %rd202, 1;
	@%p34 bra 	$L__BB0_99;
	and.b64  	%rd203, %rd202, 3;
	setp.eq.s64 	%p35, %rd203, 0;
	mov.u64 	%rd415, %rd414;
	mov.u64 	%rd416, %rd408;
	mov.u64 	%rd417, %rd202;
	@%p35 bra 	$L__BB0_97;
	ld.f32 	%f19, [%rd408];
	st.global.f32 	[%rd414], %f19;
	add.s64 	%rd416, %rd408, 4;
	add.s64 	%rd415, %rd414, 4;
	add.s64 	%rd417, %rd202, -1;
	setp.eq.s64 	%p36, %rd203, 1;
	@%p36 bra 	$L__BB0_97;
	ld.f32 	%f20, [%rd408+4];
	st.global.f32 	[%rd414+4], %f20;
	add.s64 	%rd416, %rd408, 8;
	add.s64 	%rd415, %rd414, 8;
	add.s64 	%rd417, %rd202, -2;
	setp.eq.s64 	%p37, %rd203, 2;
	@%p37 bra 	$L__BB0_97;
	ld.f32 	%f21, [%rd408+8];
	st.global.f32 	[%rd414+8], %f21;
	add.s64 	%rd416, %rd408, 12;
	add.s64 	%rd415, %rd414, 12;
	add.s64 	%rd417, %rd202, -3;
$L__BB0_97:
	setp.lt.u64 	%p38, %rd202, 4;
	@%p38 bra 	$L__BB0_99;
$L__BB0_98:
	ld.f32 	%f22, [%rd416];
	st.global.f32 	[%rd415], %f22;
	ld.f32 	%f23, [%rd416+4];
	st.global.f32 	[%rd415+4], %f23;
	ld.f32 	%f24, [%rd416+8];
	st.global.f32 	[%rd415+8], %f24;
	ld.f32 	%f25, [%rd416+12];
	st.global.f32 	[%rd415+12], %f25;
	add.s64 	%rd416, %rd416, 16;
	add.s64 	%rd415, %rd415, 16;
	add.s64 	%rd221, %rd417, -4;
	setp.gt.u64 	%p39, %rd417, 4;
	mov.u64 	%rd417, %rd221;
	@%p39 bra 	$L__BB0_98;
$L__BB0_99:
	add.s64 	%rd222, %rd414, %rd201;
	sub.s64 	%rd293, %rd292, %rd409;
	shr.s64 	%rd223, %rd293, 2;
	setp.lt.s64 	%p40, %rd223, 1;
	@%p40 bra 	$L__BB0_106;
	and.b64  	%rd224, %rd223, 3;
	setp.eq.s64 	%p41, %rd224, 0;
	mov.u64 	%rd421, %rd222;
	mov.u64 	%rd422, %rd409;
	mov.u64 	%rd423, %rd223;
	@%p41 bra 	$L__BB0_104;
	ld.f32 	%f26, [%rd409];
	st.global.f32 	[%rd222], %f26;
	add.s64 	%rd422, %rd409, 4;
	add.s64 	%rd421, %rd222, 4;
	add.s64 	%rd423, %rd223, -1;
	setp.eq.s64 	%p42, %rd224, 1;
	@%p42 bra 	$L__BB0_104;
	ld.f32 	%f27, [%rd409+4];
	st.global.f32 	[%rd222+4], %f27;
	add.s64 	%rd422, %rd409, 8;
	add.s64 	%rd421, %rd222, 8;
	add.s64 	%rd423, %rd223, -2;
	setp.eq.s64 	%p43, %rd224, 2;
	@%p43 bra 	$L__BB0_104;
	ld.f32 	%f28, [%rd409+8];
	st.global.f32 	[%rd222+8], %f28;
	add.s64 	%rd422, %rd409, 12;
	add.s64 	%rd421, %rd222, 12;
	add.s64 	%rd423, %rd223, -3;
$L__BB0_104:
	setp.lt.u64 	%p44, %rd223, 4;
	@%p44 bra 	$L__BB0_106;
$L__BB0_105:
	ld.f32 	%f29, [%rd422];
	st.global.f32 	[%rd421], %f29;
	ld.f32 	%f30, [%rd422+4];
	st.global.f32 	[%rd421+4], %f30;
	ld.f32 	%f31, [%rd422+8];
	st.global.f32 	[%rd421+8], %f31;
	ld.f32 	%f32, [%rd422+12];
	st.global.f32 	[%rd421+12], %f32;
	add.s64 	%rd422, %rd422, 16;
	add.s64 	%rd421, %rd421, 16;
	add.s64 	%rd242, %rd423, -4;
	setp.gt.u64 	%p45, %rd423, 4;
	mov.u64 	%rd423, %rd242;
	@%p45 bra 	$L__BB0_105;
$L__BB0_106:
	shl.b64 	%rd294, %rd404, 2;
	add.s64 	%rd408, %rd187, %rd294;
	add.s64 	%rd405, %rd405, %rd184;
	sub.s64 	%rd295, %rd408, %rd7;
	setp.lt.s64 	%p46, %rd295, 0;
	@%p46 bra 	$L__BB0_10;
$L__BB0_107:
	shl.b64 	%rd404, %rd404, 1;
	setp.lt.s64 	%p47, %rd404, %rd2;
	@%p47 bra 	$L__BB0_8;
$L__BB0_108:
	@%p113 bra 	$L__BB0_120;
	min.s64 	%rd321, %rd2, 1;
	max.s64 	%rd246, %rd2, 1;
	sub.s64 	%rd322, %rd2, %rd321;
	and.b64  	%rd247, %rd246, 15;
	setp.lt.u64 	%p102, %rd322, 15;
	mov.u64 	%rd431, %rd327;
	@%p102 bra 	$L__BB0_112;
	and.b64  	%rd427, %rd246, 2147483632;
	mov.u64 	%rd431, %rd327;
$L__BB0_111:
	.pragma "nounroll";
	ld.f32 	%f109, [%rd431];
	st.global.f32 	[%rd430], %f109;
	ld.f32 	%f110, [%rd431+4];
	st.global.f32 	[%rd430+4], %f110;
	ld.f32 	%f111, [%rd431+8];
	st.global.f32 	[%rd430+8], %f111;
	ld.f32 	%f112, [%rd431+12];
	st.global.f32 	[%rd430+12], %f112;
	ld.f32 	%f113, [%rd431+16];
	st.global.f32 	[%rd430+16], %f113;
	ld.f32 	%f114, [%rd431+20];
	st.global.f32 	[%rd430+20], %f114;
	ld.f32 	%f115, [%rd431+24];
	st.global.f32 	[%rd430+24], %f115;
	ld.f32 	%f116, [%rd431+28];
	st.global.f32 	[%rd430+28], %f116;
	ld.f32 	%f117, [%rd431+32];
	st.global.f32 	[%rd430+32], %f117;
	ld.f32 	%f118, [%rd431+36];
	st.global.f32 	[%rd430+36], %f118;
	ld.f32 	%f119, [%rd431+40];
	st.global.f32 	[%rd430+40], %f119;
	ld.f32 	%f120, [%rd431+44];
	st.global.f32 	[%rd430+44], %f120;
	ld.f32 	%f121, [%rd431+48];
	st.global.f32 	[%rd430+48], %f121;
	ld.f32 	%f122, [%rd431+52];
	st.global.f32 	[%rd430+52], %f122;
	ld.f32 	%f123, [%rd431+56];
	st.global.f32 	[%rd430+56], %f123;
	ld.f32 	%f124, [%rd431+60];
	st.global.f32 	[%rd430+60], %f124;
	add.s64 	%rd431, %rd431, 64;
	add.s64 	%rd430, %rd430, 64;
	add.s64 	%rd427, %rd427, -16;
	setp.ne.s64 	%p103, %rd427, 0;
	@%p103 bra 	$L__BB0_111;
$L__BB0_112:
	setp.eq.s64 	%p104, %rd247, 0;
	@%p104 bra 	$L__BB0_120;
	and.b64  	%rd257, %rd246, 7;
	setp.lt.u64 	%p105, %rd247, 8;
	@%p105 bra 	$L__BB0_115;
	ld.f32 	%f125, [%rd431];
	st.global.f32 	[%rd430], %f125;
	ld.f32 	%f126, [%rd431+4];
	st.global.f32 	[%rd430+4], %f126;
	ld.f32 	%f127, [%rd431+8];
	st.global.f32 	[%rd430+8], %f127;
	ld.f32 	%f128, [%rd431+12];
	st.global.f32 	[%rd430+12], %f128;
	ld.f32 	%f129, [%rd431+16];
	st.global.f32 	[%rd430+16], %f129;
	ld.f32 	%f130, [%rd431+20];
	st.global.f32 	[%rd430+20], %f130;
	ld.f32 	%f131, [%rd431+24];
	st.global.f32 	[%rd430+24], %f131;
	ld.f32 	%f132, [%rd431+28];
	st.global.f32 	[%rd430+28], %f132;
	add.s64 	%rd431, %rd431, 32;
	add.s64 	%rd430, %rd430, 32;
$L__BB0_115:
	setp.eq.s64 	%p106, %rd257, 0;
	@%p106 bra 	$L__BB0_120;
	and.b64  	%rd436, %rd246, 3;
	setp.lt.u64 	%p107, %rd257, 4;
	@%p107 bra 	$L__BB0_118;
	ld.f32 	%f133, [%rd431];
	st.global.f32 	[%rd430], %f133;
	ld.f32 	%f134, [%rd431+4];
	st.global.f32 	[%rd430+4], %f134;
	ld.f32 	%f135, [%rd431+8];
	st.global.f32 	[%rd430+8], %f135;
	ld.f32 	%f136, [%rd431+12];
	st.global.f32 	[%rd430+12], %f136;
	add.s64 	%rd431, %rd431, 16;
	add.s64 	%rd430, %rd430, 16;
$L__BB0_118:
	setp.eq.s64 	%p108, %rd436, 0;
	@%p108 bra 	$L__BB0_120;
$L__BB0_119:
	.pragma "nounroll";
	ld.f32 	%f137, [%rd431];
	st.global.f32 	[%rd430], %f137;
	add.s64 	%rd431, %rd431, 4;
	add.s64 	%rd430, %rd430, 4;
	add.s64 	%rd436, %rd436, -1;
	setp.ne.s64 	%p109, %rd436, 0;
	@%p109 bra 	$L__BB0_119;
$L__BB0_120:
	setp.eq.s32 	%p110, %r2, 0;
	@%p110 bra 	$L__BB0_122;
	{ // callseq 3, 0
	.param .b64 param0;
	st.param.b64 	[param0], %rd327;
	call.uni 
	free, 
	(
	param0
	);
	} // callseq 3
$L__BB0_122:
	ld.param.u32 	%r19, [vec_test1_param_0];
	add.u64 	%rd323, %SP, 8;
	add.u64 	%rd324, %SPL, 8;
	ld.global.f32 	%f138, [%rd5+-4];
	cvt.f64.f32 	%fd1, %f138;
	st.local.f64 	[%rd324], %fd1;
	st.local.u32 	[%rd324+8], %r19;
	mov.u64 	%rd325, $str;
	cvta.global.u64 	%rd326, %rd325;
	{ // callseq 4, 0
	.param .b64 param0;
	st.param.b64 	[param0], %rd326;
	.param .b64 param1;
	st.param.b64 	[param1], %rd323;
	.param .b32 retval0;
	call.uni (retval0), 
	vprintf, 
	(
	param0, 
	param1
	);
	ld.param.b32 	%r17, [retval0];
	} // callseq 4
$L__BB0_123:
	ret;

}
	// .globl	vec_initIndex
.visible .entry vec_initIndex(
	.param .u32 vec_initIndex_param_0,
	.param .u64 .ptr .align 1 vec_initIndex_param_1
)
{
	.reg .pred 	%p<2>;
	.reg .b32 	%r<12>;
	.reg .b64 	%rd<5>;

	ld.param.u32 	%r2, [vec_initIndex_param_0];
	ld.param.u64 	%rd1, [vec_initIndex_param_1];
	mov.u32 	%r3, %tid.x;
	mov.u32 	%r4, %ctaid.x;
	mov.u32 	%r5, %ntid.x;
	mov.u32 	%r6, %tid.y;
	mov.u32 	%r7, %ctaid.y;
	mov.u32 	%r8, %ntid.y;
	mad.lo.s32 	%r9, %r7, %r8, %r6;
	mov.u32 	%r10, %nctaid.x;
	mad.lo.s32 	%r11, %r9, %r10, %r4;
	mad.lo.s32 	%r1, %r11, %r5, %r3;
	setp.ge.s32 	%p1, %r1, %r2;
	@%p1 bra 	$L__BB1_2;
	cvta.to.global.u64 	%rd2, %rd1;
	mul.wide.s32 	%rd3, %r1, 4;
	add.s64 	%rd4, %rd2, %rd3;
	st.global.u32 	[%rd4], %r1;
$L__BB1_2:
	ret;

}
	// .globl	vec_computeLocalMaxima
.visible .entry vec_computeLocalMaxima(
	.param .u32 vec_computeLocalMaxima_param_0,
	.param .u64 .ptr .align 1 vec_computeLocalMaxima_param_1,
	.param .u32 vec_computeLocalMaxima_param_2,
	.param .u64 .ptr .align 1 vec_computeLocalMaxima_param_3,
	.param .u32 vec_computeLocalMaxima_param_4,
	.param .u32 vec_computeLocalMaxima_param_5
)
{
	.reg .pred 	%p<7>;
	.reg .b32 	%r<29>;
	.reg .b32 	%f<3>;
	.reg .b64 	%rd<9>;

	ld.param.u32 	%r5, [vec_computeLocalMaxima_param_0];
	ld.param.u64 	%rd2, [vec_computeLocalMaxima_param_1];
	ld.param.u32 	%r2, [vec_computeLocalMaxima_param_2];
	ld.param.u64 	%rd3, [vec_computeLocalMaxima_param_3];
	ld.param.u32 	%r3, [vec_computeLocalMaxima_param_4];
	ld.param.u32 	%r4, [vec_computeLocalMaxima_param_5];
	mov.u32 	%r6, %tid.x;
	mov.u32 	%r7, %ctaid.x;
	mov.u32 	%r8, %ntid.x;
	mov.u32 	%r9, %tid.y;
	mov.u32 	%r10, %ctaid.y;
	mov.u32 	%r11, %ntid.y;
	mad.lo.s32 	%r12, %r10, %r11, %r9;
	mov.u32 	%r13, %nctaid.x;
	mad.lo.s32 	%r14, %r12, %r13, %r7;
	mad.lo.s32 	%r1, %r14, %r8, %r6;
	setp.ge.s32 	%p1, %r1, %r5;
	@%p1 bra 	$L__BB2_5;
	cvta.to.global.u64 	%rd4, %rd2;
	mul.wide.s32 	%rd5, %r1, 4;
	add.s64 	%rd1, %rd4, %rd5;
	mov.b32 	%r15, 0;
	st.global.u32 	[%rd1], %r15;
	mul.lo.s32 	%r16, %r2, %r2;
	rem.s32 	%r17, %r1, %r16;
	div.s32 	%r18, %r17, %r2;
	mul.lo.s32 	%r20, %r18, %r2;
	sub.s32 	%r21, %r17, %r20;
	max.s32 	%r23, %r3, %r4;
	min.s32 	%r24, %r18, %r21;
	setp.lt.s32 	%p2, %r24, %r23;
	add.s32 	%r25, %r18, %r23;
	add.s32 	%r26, %r21, %r23;
	max.s32 	%r27, %r25, %r26;
	setp.ge.s32 	%p3, %r27, %r2;
	or.pred  	%p4, %p3, %p2;
	@%p4 bra 	$L__BB2_5;
	setp.lt.s32 	%p5, %r3, 0;
	@%p5 bra 	$L__BB2_4;
	cvta.to.global.u64 	%rd6, %rd3;
	add.s64 	%rd8, %rd6, %rd5;
	ld.global.f32 	%f1, [%rd8];
	ld.global.f32 	%f2, [%rd6];
	setp.lt.f32 	%p6, %f1, %f2;
	@%p6 bra 	$L__BB2_5;
$L__BB2_4:
	mov.b32 	%r28, 1;
	st.global.u32 	[%rd1], %r28;
$L__BB2_5:
	ret;

}
	// .globl	vec_eraseNonLocalMaxima
.visible .entry vec_eraseNonLocalMaxima(
	.param .u32 vec_eraseNonLocalMaxima_param_0,
	.param .u64 .ptr .align 1 vec_eraseNonLocalMaxima_param_1,
	.param .u64 .ptr .align 1 vec_eraseNonLocalMaxima_param_2
)
{
	.reg .pred 	%p<3>;
	.reg .b32 	%r<14>;
	.reg .b64 	%rd<9>;

	ld.param.u32 	%r2, [vec_eraseNonLocalMaxima_param_0];
	ld.param.u64 	%rd1, [vec_eraseNonLocalMaxima_param_1];
	ld.param.u64 	%rd2, [vec_eraseNonLocalMaxima_param_2];
	mov.u32 	%r3, %tid.x;
	mov.u32 	%r4, %ctaid.x;
	mov.u32 	%r5, %ntid.x;
	mov.u32 	%r6, %tid.y;
	mov.u32 	%r7, %ctaid.y;
	mov.u32 	%r8, %ntid.y;
	mad.lo.s32 	%r9, %r7, %r8, %r6;
	mov.u32 	%r10, %nctaid.x;
	mad.lo.s32 	%r11, %r9, %r10, %r4;
	mad.lo.s32 	%r1, %r11, %r5, %r3;
	setp.ge.s32 	%p1, %r1, %r2;
	@%p1 bra 	$L__BB3_3;
	cvta.to.global.u64 	%rd3, %rd2;
	mul.wide.s32 	%rd4, %r1, 4;
	add.s64 	%rd5, %rd3, %rd4;
	ld.global.u32 	%r12, [%rd5];
	setp.ne.s32 	%p2, %r12, 0;
	@%p2 bra 	$L__BB3_3;
	cvta.to.global.u64 	%rd6, %rd1;
	add.s64 	%rd8, %rd6, %rd4;
	mov.b32 	%r13, -1082130432;
	st.global.u32 	[%rd8], %r13;
$L__BB3_3:
	ret;

}
	// .globl	vec_sortRows
.visible .entry vec_sortRows(
	.param .u32 vec_sortRows_param_0,
	.param .u64 .ptr .align 1 vec_sortRows_param_1,
	.param .u64 .ptr .align 1 vec_sortRows_param_2,
	.param .u32 vec_sortRows_param_3
)
{
	.local .align 8 .b8 	__local_depot4[8];
	.reg .b64 	%SP;
	.reg .b64 	%SPL;
	.reg .pred 	%p<95>;
	.reg .b32 	%r<71>;
	.reg .b32 	%f<55>;
	.reg .b64 	%rd<536>;

	mov.u64 	%SPL, __local_depot4;
	cvta.local.u64 	%SP, %SPL;
	ld.param.u64 	%rd312, [vec_sortRows_param_1];
	ld.param.u64 	%rd313, [vec_sortRows_param_2];
	cvta.to.global.u64 	%rd465, %rd313;
	cvta.to.global.u64 	%rd463, %rd312;
	mov.u32 	%r3, %tid.x;
	mov.u32 	%r4, %ctaid.x;
	mov.u32 	%r5, %ntid.x;
	mad.lo.s32 	%r6, %r4, %r5, %r3;
	mov.u32 	%r7, %tid.y;
	mov.u32 	%r8, %ctaid.y;
	mov.u32 	%r9, %ntid.y;
	mad.lo.s32 	%r10, %r8, %r9, %r7;
	mov.u32 	%r11, %nctaid.x;
	mul.lo.s32 	%r12, %r5, %r11;
	mul.lo.s32 	%r13, %r12, %r10;
	neg.s32 	%r14, %r6;
	setp.ne.s32 	%p6, %r13, %r14;
	@%p6 bra 	$L__BB4_96;
	ld.param.u32 	%r68, [vec_sortRows_param_3];
	cvt.s64.s32 	%rd3, %r68;
	mul.wide.s32 	%rd4, %r68, 4;
	setp.eq.s32 	%p7, %r68, 0;
	mov.b64 	%rd390, 0;
	mov.u64 	%rd391, %rd390;
	@%p7 bra 	$L__BB4_6;
	{ // callseq 5, 0
	.param .b64 param0;
	st.param.b64 	[param0], %rd4;
	.param .b64 retval0;
	call.uni (retval0), 
	malloc, 
	(
	param0
	);
	ld.param.b64 	%rd390, [retval0];
	} // callseq 5
	setp.ne.s64 	%p8, %rd390, 0;
	@%p8 bra 	$L__BB4_4;
	add.u64 	%rd323, %SP, 0;
	add.u64 	%rd324, %SPL, 0;
	{ // callseq 9, 0
	.param .b64 param0;
	st.param.b64 	[param0], 0;
	call.uni 
	free, 
	(
	param0
	);
	} // callseq 9
	mov.u64 	%rd325, $str$2;
	cvta.global.u64 	%rd326, %rd325;
	st.local.u64 	[%rd324], %rd326;
	mov.u64 	%rd327, $str$3;
	cvta.global.u64 	%rd328, %rd327;
	{ // callseq 10, 0
	.param .b64 param0;
	st.param.b64 	[param0], %rd328;
	.param .b64 param1;
	st.param.b64 	[param1], %rd323;
	.param .b32 retval0;
	call.uni (retval0), 
	vprintf, 
	(
	param0, 
	param1
	);
	ld.param.b32 	%r17, [retval0];
	} // callseq 10
	// begin inline asm
	trap;
	// end inline asm
$L__BB4_4:
	{ // callseq 6, 0
	.param .b64 param0;
	st.param.b64 	[param0], %rd4;
	.param .b64 retval0;
	call.uni (retval0), 
	malloc, 
	(
	param0
	);
	ld.param.b64 	%rd391, [retval0];
	} // callseq 6
	setp.ne.s64 	%p9, %rd391, 0;
	@%p9 bra 	$L__BB4_6;
	add.u64 	%rd317, %SP, 0;
	add.u64 	%rd318, %SPL, 0;
	{ // callseq 7, 0
	.param .b64 param0;
	st.param.b64 	[param0], 0;
	call.uni 
	free, 
	(
	param0
	);
	} // callseq 7
	mov.u64 	%rd319, $str$2;
	cvta.global.u64 	%rd320, %rd319;
	st.local.u64 	[%rd318], %rd320;
	mov.u64 	%rd321, $str$3;
	cvta.global.u64 	%rd322, %rd321;
	{ // callseq 8, 0
	.param .b64 param0;
	st.param.b64 	[param0], %rd322;
	.param .b64 param1;
	st.param.b64 	[param1], %rd317;
	.param .b32 retval0;
	call.uni (retval0), 
	vprintf, 
	(
	param0, 
	param1
	);
	ld.param.b32 	%r15, [retval0];
	} // callseq 8
	// begin inline asm
	trap;
	// end inline asm
$L__BB4_6:
	shl.b64 	%rd329, %rd3, 2;
	add.s64 	%rd330, %rd463, %rd329;
	setp.le.u64 	%p10, %rd330, %rd463;
	mov.u64 	%rd464, %rd463;
	mov.u64 	%rd466, %rd465;
	@%p10 bra 	$L__BB4_7;
	bra.uni 	$L__BB4_39;
$L__BB4_7:
	ld.param.u32 	%r69, [vec_sortRows_param_3];
	setp.lt.s32 	%p27, %r69, 33;
	@%p27 bra 	$L__BB4_94;
	ld.param.u64 	%rd382, [vec_sortRows_param_1];
	cvta.to.global.u64 	%rd9, %rd382;
	shl.b64 	%rd343, %rd3, 2;
	add.s64 	%rd10, %rd9, %rd343;
	setp.gt.u64 	%p28, %rd10, %rd9;
	add.s64 	%rd11, %rd390, %rd343;
	@%p28 bra 	$L__BB4_12;
	mov.b64 	%rd488, 32;
	mov.pred 	%p93, 0;
$L__BB4_10:
	mov.pred 	%p94, %p93;
	not.pred 	%p93, %p94;
	@%p93 bra 	$L__BB4_65;
	ld.param.u64 	%rd387, [vec_sortRows_param_2];
	cvta.to.global.u64 	%rd490, %rd387;
	shl.b64 	%rd201, %rd488, 1;
	shl.b64 	%rd353, %rd201, 2;
	mov.u64 	%rd499, %rd390;
	mov.u64 	%rd491, %rd9;
	mov.u64 	%rd493, %rd391;
	bra.uni 	$L__BB4_60;
$L__BB4_12:
	mov.b64 	%rd392, 32;
	mov.pred 	%p92, 0;
$L__BB4_13:
	mov.pred 	%p94, %p92;
	ld.param.u64 	%rd388, [vec_sortRows_param_2];
	ld.param.u64 	%rd383, [vec_sortRows_param_1];
	cvta.to.global.u64 	%rd400, %rd383;
	cvta.to.global.u64 	%rd393, %rd388;
	@%p94 bra 	$L__BB4_26;
	ld.param.u64 	%rd394, [vec_sortRows_param_1];
	mov.u64 	%rd396, %rd390;
	mov.u64 	%rd397, %rd391;
$L__BB4_15:
	ld.param.u64 	%rd385, [vec_sortRows_param_1];
	shl.b64 	%rd356, %rd392, 2;
	add.s64 	%rd20, %rd400, %rd356;
	add.s64 	%rd21, %rd394, %rd356;
	setp.lt.u64 	%p47, %rd20, %rd10;
	min.u64 	%rd22, %rd20, %rd10;
	shl.b64 	%rd357, %rd3, 2;
	add.s64 	%rd358, %rd385, %rd357;
	selp.b64 	%rd359, %rd21, %rd358, %p47;
	add.s64 	%rd360, %rd22, %rd356;
	min.u64 	%rd23, %rd360, %rd10;
	sub.s64 	%rd361, %rd359, %rd394;
	add.s64 	%rd398, %rd393, %rd361;
	setp.eq.s64 	%p48, %rd400, %rd22;
	setp.eq.s64 	%p49, %rd22, %rd23;
	or.pred  	%p50, %p48, %p49;
	mov.u64 	%rd425, %rd397;
	mov.u64 	%rd426, %rd396;
	mov.u64 	%rd402, %rd22;
	mov.u64 	%rd403, %rd22;
	mov.u64 	%rd401, %rd400;
	mov.u64 	%rd399, %rd393;
	@%p50 bra 	$L__BB4_21;
	mov.u64 	%rd399, %rd393;
	mov.u64 	%rd401, %rd400;
	mov.u64 	%rd402, %rd22;
	mov.u64 	%rd403, %rd22;
	mov.u64 	%rd426, %rd396;
	mov.u64 	%rd425, %rd397;
$L__BB4_17:
	ld.global.f32 	%f1, [%rd403];
	ld.global.f32 	%f2, [%rd401];
	setp.leu.f32 	%p51, %f1, %f2;
	@%p51 bra 	$L__BB4_19;
	st.f32 	[%rd426], %f1;
	ld.global.u32 	%r31, [%rd398];
	st.u32 	[%rd425], %r31;
	add.s64 	%rd402, %rd402, 4;
	add.s64 	%rd403, %rd403, 4;
	add.s64 	%rd398, %rd398, 4;
	bra.uni 	$L__BB4_20;
$L__BB4_19:
	st.f32 	[%rd426], %f2;
	ld.global.u32 	%r32, [%rd399];
	st.u32 	[%rd425], %r32;
	add.s64 	%rd400, %rd400, 4;
	add.s64 	%rd401, %rd401, 4;
	add.s64 	%rd399, %rd399, 4;
$L__BB4_20:
	add.s64 	%rd426, %rd426, 4;
	add.s64 	%rd425, %rd425, 4;
	setp.ne.s64 	%p52, %rd400, %rd22;
	setp.ne.s64 	%p53, %rd402, %rd23;
	and.pred  	%p54, %p52, %p53;
	@%p54 bra 	$L__BB4_17;
$L__BB4_21:
	setp.eq.s64 	%p55, %rd400, %rd22;
	@%p55 bra 	$L__BB4_23;
$L__BB4_22:
	ld.global.f32 	%f21, [%rd401];
	st.f32 	[%rd426], %f21;
	ld.global.u32 	%r33, [%rd399];
	st.u32 	[%rd425], %r33;
	add.s64 	%rd400, %rd400, 4;
	add.s64 	%rd401, %rd401, 4;
	add.s64 	%rd399, %rd399, 4;
	add.s64 	%rd426, %rd426, 4;
	add.s64 	%rd425, %rd425, 4;
	setp.ne.s64 	%p56, %rd400, %rd22;
	@%p56 bra 	$L__BB4_22;
$L__BB4_23:
	setp.eq.s64 	%p57, %rd402, %rd23;
	@%p57 bra 	$L__BB4_25;
$L__BB4_24:
	ld.global.f32 	%f22, [%rd403];
	st.f32 	[%rd426], %f22;
	ld.global.u32 	%r34, [%rd398];
	st.u32 	[%rd425], %r34;
	add.s64 	%rd402, %rd402, 4;
	add.s64 	%rd403, %rd403, 4;
	add.s64 	%rd398, %rd398, 4;
	add.s64 	%rd426, %rd426, 4;
	add.s64 	%rd425, %rd425, 4;
	setp.ne.s64 	%p58, %rd402, %rd23;
	@%p58 bra 	$L__BB4_24;
$L__BB4_25:
	shl.b64 	%rd362, %rd392, 2;
	add.s64 	%rd400, %rd20, %rd362;
	add.s64 	%rd394, %rd21, %rd362;
	shl.b64 	%rd363, %rd392, 3;
	add.s64 	%rd393, %rd393, %rd363;
	add.s64 	%rd396, %rd396, %rd363;
	add.s64 	%rd397, %rd397, %rd363;
	setp.lt.u64 	%p59, %rd400, %rd10;
	@%p59 bra 	$L__BB4_15;
	bra.uni 	$L__BB4_38;
$L__BB4_26:
	mov.u64 	%rd437, %rd390;
	mov.u64 	%rd436, %rd391;
$L__BB4_27:
	shl.b64 	%rd364, %rd3, 2;
	add.s64 	%rd365, %rd390, %rd364;
	shl.b64 	%rd366, %rd392, 2;
	add.s64 	%rd88, %rd437, %rd366;
	sub.s64 	%rd367, %rd88, %rd365;
	setp.lt.s64 	%p60, %rd367, 0;
	selp.b64 	%rd368, %rd88, %rd365, %p60;
	add.s64 	%rd369, %rd368, %rd366;
	sub.s64 	%rd370, %rd369, %rd365;
	setp.lt.s64 	%p61, %rd370, 0;
	selp.b64 	%rd371, %rd369, %rd365, %p61;
	sub.s64 	%rd372, %rd368, %rd437;
	add.s64 	%rd440, %rd436, %rd372;
	setp.eq.s64 	%p62, %rd437, %rd368;
	setp.eq.s64 	%p63, %rd368, %rd371;
	or.pred  	%p64, %p62, %p63;
	mov.u64 	%rd457, %rd393;
	mov.u64 	%rd458, %rd400;
	mov.u64 	%rd439, %rd436;
	mov.u64 	%rd438, %rd368;
	@%p64 bra 	$L__BB4_33;
	mov.u64 	%rd438, %rd368;
	mov.u64 	%rd439, %rd436;
	mov.u64 	%rd458, %rd400;
	mov.u64 	%rd457, %rd393;
$L__BB4_29:
	ld.f32 	%f3, [%rd438];
	ld.f32 	%f4, [%rd437];
	setp.leu.f32 	%p65, %f3, %f4;
	@%p65 bra 	$L__BB4_31;
	st.global.f32 	[%rd458], %f3;
	ld.u32 	%r35, [%rd440];
	st.global.u32 	[%rd457], %r35;
	add.s64 	%rd438, %rd438, 4;
	add.s64 	%rd440, %rd440, 4;
	bra.uni 	$L__BB4_32;
$L__BB4_31:
	st.global.f32 	[%rd458], %f4;
	ld.u32 	%r36, [%rd439];
	st.global.u32 	[%rd457], %r36;
	add.s64 	%rd437, %rd437, 4;
	add.s64 	%rd439, %rd439, 4;
$L__BB4_32:
	add.s64 	%rd458, %rd458, 4;
	add.s64 	%rd457, %rd457, 4;
	setp.ne.s64 	%p66, %rd437, %rd368;
	setp.ne.s64 	%p67, %rd438, %rd371;
	and.pred  	%p68, %p66, %p67;
	@%p68 bra 	$L__BB4_29;
$L__BB4_33:
	setp.eq.s64 	%p69, %rd437, %rd368;
	@%p69 bra 	$L__BB4_35;
$L__BB4_34:
	ld.f32 	%f23, [%rd437];
	st.global.f32 	[%rd458], %f23;
	ld.u32 	%r37, [%rd439];
	st.global.u32 	[%rd457], %r37;
	add.s64 	%rd437, %rd437, 4;
	add.s64 	%rd439, %rd439, 4;
	add.s64 	%rd458, %rd458, 4;
	add.s64 	%rd457, %rd457, 4;
	setp.ne.s64 	%p70, %rd437, %rd368;
	@%p70 bra 	$L__BB4_34;
$L__BB4_35:
	setp.eq.s64 	%p71, %rd438, %rd371;
	@%p71 bra 	$L__BB4_37;
$L__BB4_36:
	ld.f32 	%f24, [%rd438];
	st.global.f32 	[%rd458], %f24;
	ld.u32 	%r38, [%rd440];
	st.global.u32 	[%rd457], %r38;
	add.s64 	%rd438, %rd438, 4;
	add.s64 	%rd440, %rd440, 4;
	add.s64 	%rd458, %rd458, 4;
	add.s64 	%rd457, %rd457, 4;
	setp.ne.s64 	%p72, %rd438, %rd371;
	@%p72 bra 	$L__BB4_36;
$L__BB4_37:
	add.s64 	%rd437, %rd88, %rd366;
	shl.b64 	%rd376, %rd392, 3;
	add.s64 	%rd436, %rd436, %rd376;
	add.s64 	%rd400, %rd400, %rd376;
	add.s64 	%rd393, %rd393, %rd376;
	sub.s64 	%rd377, %rd437, %rd365;
	setp.lt.s64 	%p73, %rd377, 0;
	@%p73 bra 	$L__BB4_27;
$L__BB4_38:
	shl.b64 	%rd392, %rd392, 1;
	not.pred 	%p92, %p94;
	setp.lt.s64 	%p74, %rd392, %rd3;
	@%p74 bra 	$L__BB4_13;
	bra.uni 	$L__BB4_66;
$L__BB4_39:
	ld.param.u64 	%rd379, [vec_sortRows_param_1];
	add.s64 	%rd142, %rd463, 128;
	cvta.to.global.u64 	%rd331, %rd379;
	shl.b64 	%rd332, %rd3, 2;
	add.s64 	%rd333, %rd331, %rd332;
	min.u64 	%rd334, %rd142, %rd333;
	add.s64 	%rd468, %rd463, 4;
	setp.eq.s64 	%p11, %rd468, %rd334;
	@%p11 bra 	$L__BB4_59;
	mov.b64 	%rd467, 0;
	mov.u64 	%rd469, %rd464;
	mov.u64 	%rd470, %rd464;
	mov.u64 	%rd471, %rd465;
	mov.u64 	%rd472, %rd466;
$L__BB4_41:
	add.s64 	%rd150, %rd469, 4;
	add.s64 	%rd151, %rd470, 4;
	add.s64 	%rd152, %rd471, 4;
	add.s64 	%rd153, %rd472, 4;
	ld.global.f32 	%f5, [%rd470+4];
	ld.global.u32 	%r1, [%rd472+4];
	ld.global.f32 	%f11, [%rd464];
	setp.gt.f32 	%p12, %f5, %f11;
	@%p12 bra 	$L__BB4_45;
	ld.global.f32 	%f54, [%rd470];
	setp.leu.f32 	%p23, %f5, %f54;
	mov.u64 	%rd486, %rd153;
	mov.u64 	%rd487, %rd151;
	@%p23 bra 	$L__BB4_44;
$L__BB4_43:
	mov.u64 	%rd186, %rd470;
	add.s64 	%rd189, %rd486, -4;
	st.global.f32 	[%rd487], %f54;
	ld.global.u32 	%r26, [%rd486+-4];
	st.global.u32 	[%rd486], %r26;
	add.s64 	%rd470, %rd186, -4;
	ld.global.f32 	%f54, [%rd186+-4];
	setp.gt.f32 	%p24, %f5, %f54;
	mov.u64 	%rd486, %rd189;
	mov.u64 	%rd487, %rd186;
	@%p24 bra 	$L__BB4_43;
$L__BB4_44:
	st.global.f32 	[%rd487], %f5;
	st.global.u32 	[%rd486], %r1;
	bra.uni 	$L__BB4_58;
$L__BB4_45:
	add.s64 	%rd473, %rd470, 8;
	and.b64  	%rd155, %rd467, 3;
	setp.eq.s64 	%p13, %rd155, 3;
	mov.u64 	%rd474, %rd468;
	mov.u64 	%rd475, %rd150;
	@%p13 bra 	$L__BB4_49;
	add.s64 	%rd474, %rd468, -4;
	ld.global.f32 	%f12, [%rd469];
	st.global.f32 	[%rd151], %f12;
	setp.eq.s64 	%p14, %rd155, 0;
	mov.u64 	%rd473, %rd151;
	mov.u64 	%rd475, %rd469;
	@%p14 bra 	$L__BB4_49;
	add.s64 	%rd474, %rd468, -8;
	add.s64 	%rd475, %rd469, -4;
	ld.global.f32 	%f13, [%rd469+-4];
	st.global.f32 	[%rd470], %f13;
	setp.eq.s64 	%p15, %rd155, 1;
	mov.u64 	%rd473, %rd470;
	@%p15 bra 	$L__BB4_49;
	add.s64 	%rd474, %rd468, -12;
	add.s64 	%rd475, %rd469, -8;
	add.s64 	%rd473, %rd470, -4;
	ld.global.f32 	%f14, [%rd469+-8];
	st.global.f32 	[%rd470+-4], %f14;
$L__BB4_49:
	setp.lt.u64 	%p16, %rd467, 3;
	@%p16 bra 	$L__BB4_51;
$L__BB4_50:
	ld.global.f32 	%f15, [%rd475+-4];
	st.global.f32 	[%rd473+-4], %f15;
	ld.global.f32 	%f16, [%rd475+-8];
	st.global.f32 	[%rd473+-8], %f16;
	ld.global.f32 	%f17, [%rd475+-12];
	st.global.f32 	[%rd473+-12], %f17;
	add.s64 	%rd474, %rd474, -16;
	add.s64 	%rd169, %rd475, -16;
	add.s64 	%rd170, %rd473, -16;
	ld.global.f32 	%f18, [%rd475+-16];
	st.global.f32 	[%rd473+-16], %f18;
	setp.ne.s64 	%p17, %rd463, %rd474;
	mov.u64 	%rd473, %rd170;
	mov.u64 	%rd475, %rd169;
	@%p17 bra 	$L__BB4_50;
$L__BB4_51:
	add.s64 	%rd479, %rd472, 8;
	mov.u64 	%rd480, %rd152;
	mov.u64 	%rd481, %rd153;
	@%p13 bra 	$L__BB4_55;
	ld.global.u32 	%r19, [%rd472];
	st.global.u32 	[%rd472+4], %r19;
	setp.eq.s64 	%p19, %rd155, 0;
	mov.u64 	%rd479, %rd153;
	mov.u64 	%rd480, %rd471;
	mov.u64 	%rd481, %rd472;
	@%p19 bra 	$L__BB4_55;
	add.s64 	%rd480, %rd471, -4;
	add.s64 	%rd481, %rd472, -4;
	ld.global.u32 	%r20, [%rd472+-4];
	st.global.u32 	[%rd472], %r20;
	setp.eq.s64 	%p20, %rd155, 1;
	mov.u64 	%rd479, %rd472;
	@%p20 bra 	$L__BB4_55;
	add.s64 	%rd479, %rd472, -4;
	add.s64 	%rd480, %rd471, -8;
	add.s64 	%rd481, %rd472, -8;
	ld.global.u32 	%r21, [%rd472+-8];
	st.global.u32 	[%rd472+-4], %r21;
$L__BB4_55:
	@%p16 bra 	$L__BB4_57;
$L__BB4_56:
	ld.global.u32 	%r22, [%rd481+-4];
	st.global.u32 	[%rd479+-4], %r22;
	ld.global.u32 	%r23, [%rd481+-8];
	st.global.u32 	[%rd479+-8], %r23;
	ld.global.u32 	%r24, [%rd481+-12];
	st.global.u32 	[%rd479+-12], %r24;
	add.s64 	%rd480, %rd480, -16;
	add.s64 	%rd184, %rd481, -16;
	add.s64 	%rd185, %rd479, -16;
	ld.global.u32 	%r25, [%rd481+-16];
	st.global.u32 	[%rd479+-16], %r25;
	setp.ne.s64 	%p22, %rd465, %rd480;
	mov.u64 	%rd479, %rd185;
	mov.u64 	%rd481, %rd184;
	@%p22 bra 	$L__BB4_56;
$L__BB4_57:
	st.global.f32 	[%rd464], %f5;
	st.global.u32 	[%rd466], %r1;
$L__BB4_58:
	ld.param.u64 	%rd380, [vec_sortRows_param_1];
	add.s64 	%rd468, %rd468, 4;
	cvta.to.global.u64 	%rd336, %rd380;
	shl.b64 	%rd337, %rd3, 2;
	add.s64 	%rd338, %rd336, %rd337;
	min.u64 	%rd339, %rd142, %rd338;
	setp.ne.s64 	%p25, %rd468, %rd339;
	add.s64 	%rd467, %rd467, 1;
	mov.u64 	%rd469, %rd150;
	mov.u64 	%rd470, %rd151;
	mov.u64 	%rd471, %rd152;
	mov.u64 	%rd472, %rd153;
	@%p25 bra 	$L__BB4_41;
$L__BB4_59:
	ld.param.u64 	%rd381, [vec_sortRows_param_1];
	cvta.to.global.u64 	%rd340, %rd381;
	shl.b64 	%rd341, %rd3, 2;
	add.s64 	%rd342, %rd340, %rd341;
	setp.lt.u64 	%p26, %rd142, %rd342;
	add.s64 	%rd465, %rd465, 128;
	add.s64 	%rd466, %rd466, 128;
	add.s64 	%rd464, %rd464, 128;
	mov.u64 	%rd463, %rd142;
	@%p26 bra 	$L__BB4_39;
	bra.uni 	$L__BB4_7;
$L__BB4_60:
	shl.b64 	%rd345, %rd488, 2;
	add.s64 	%rd207, %rd499, %rd345;
	sub.s64 	%rd346, %rd207, %rd11;
	setp.lt.s64 	%p31, %rd346, 0;
	selp.b64 	%rd347, %rd207, %rd11, %p31;
	add.s64 	%rd348, %rd347, %rd345;
	sub.s64 	%rd349, %rd348, %rd11;
	setp.lt.s64 	%p32, %rd349, 0;
	selp.b64 	%rd350, %rd348, %rd11, %p32;
	sub.s64 	%rd351, %rd347, %rd499;
	add.s64 	%rd496, %rd493, %rd351;
	setp.eq.s64 	%p33, %rd499, %rd347;
	setp.eq.s64 	%p34, %rd347, %rd350;
	or.pred  	%p35, %p33, %p34;
	mov.u64 	%rd504, %rd490;
	mov.u64 	%rd505, %rd491;
	mov.u64 	%rd497, %rd493;
	mov.u64 	%rd498, %rd347;
	@%p35 bra 	$L__BB4_61;
	bra.uni 	$L__BB4_69;
$L__BB4_61:
	setp.eq.s64 	%p40, %rd499, %rd347;
	@%p40 bra 	$L__BB4_62;
	bra.uni 	$L__BB4_73;
$L__BB4_62:
	setp.eq.s64 	%p42, %rd498, %rd350;
	@%p42 bra 	$L__BB4_64;
$L__BB4_63:
	ld.f32 	%f20, [%rd498];
	st.global.f32 	[%rd505], %f20;
	ld.u32 	%r30, [%rd496];
	st.global.u32 	[%rd504], %r30;
	add.s64 	%rd498, %rd498, 4;
	add.s64 	%rd496, %rd496, 4;
	add.s64 	%rd505, %rd505, 4;
	add.s64 	%rd504, %rd504, 4;
	setp.ne.s64 	%p43, %rd498, %rd350;
	@%p43 bra 	$L__BB4_63;
$L__BB4_64:
	shl.b64 	%rd352, %rd488, 2;
	add.s64 	%rd499, %rd207, %rd352;
	add.s64 	%rd493, %rd493, %rd353;
	add.s64 	%rd491, %rd491, %rd353;
	add.s64 	%rd490, %rd490, %rd353;
	sub.s64 	%rd354, %rd499, %rd11;
	setp.lt.s64 	%p44, %rd354, 0;
	@%p44 bra 	$L__BB4_60;
$L__BB4_65:
	shl.b64 	%rd488, %rd488, 1;
	setp.lt.s64 	%p45, %rd488, %rd3;
	@%p45 bra 	$L__BB4_10;
$L__BB4_66:
	@%p94 bra 	$L__BB4_94;
	ld.param.u64 	%rd386, [vec_sortRows_param_1];
	cvta.to.global.u64 	%rd522, %rd386;
	min.s64 	%rd378, %rd3, 1;
	max.s64 	%rd258, %rd3, 1;
	sub.s64 	%rd259, %rd3, %rd378;
	and.b64  	%rd260, %rd258, 15;
	setp.lt.u64 	%p75, %rd259, 15;
	mov.u64 	%rd523, %rd390;
	@%p75 bra 	$L__BB4_75;
	and.b64  	%rd521, %rd258, 2147483632;
	mov.u64 	%rd523, %rd390;
	bra.uni 	$L__BB4_74;
$L__BB4_69:
	ld.f32 	%f9, [%rd498];
	ld.f32 	%f10, [%rd499];
	setp.gt.f32 	%p36, %f9, %f10;
	@%p36 bra 	$L__BB4_71;
	st.global.f32 	[%rd505], %f10;
	ld.u32 	%r28, [%rd497];
	st.global.u32 	[%rd504], %r28;
	add.s64 	%rd499, %rd499, 4;
	add.s64 	%rd497, %rd497, 4;
	bra.uni 	$L__BB4_72;
$L__BB4_71:
	st.global.f32 	[%rd505], %f9;
	ld.u32 	%r27, [%rd496];
	st.global.u32 	[%rd504], %r27;
	add.s64 	%rd498, %rd498, 4;
	add.s64 	%rd496, %rd496, 4;
$L__BB4_72:
	add.s64 	%rd505, %rd505, 4;
	add.s64 	%rd504, %rd504, 4;
	setp.eq.s64 	%p37, %rd499, %rd347;
	setp.eq.s64 	%p38, %rd498, %rd350;
	or.pred  	%p39, %p37, %p38;
	@%p39 bra 	$L__BB4_61;
	bra.uni 	$L__BB4_69;
$L__BB4_73:
	ld.f32 	%f19, [%rd499];
	st.global.f32 	[%rd505], %f19;
	ld.u32 	%r29, [%rd497];
	st.global.u32 	[%rd504], %r29;
	add.s64 	%rd499, %rd499, 4;
	add.s64 	%rd497, %rd497, 4;
	add.s64 	%rd505, %rd505, 4;
	add.s64 	%rd504, %rd504, 4;
	setp.eq.s64 	%p41, %rd499, %rd347;
	@%p41 bra 	$L__BB4_62;
	bra.uni 	$L__BB4_73;
$L__BB4_74:
	.pragma "nounroll";
	ld.f32 	%f25, [%rd523];
	st.global.f32 	[%rd522], %f25;
	ld.f32 	%f26, [%rd523+4];
	st.global.f32 	[%rd522+4], %f26;
	ld.f32 	%f27, [%rd523+8];
	st.global.f32 	[%rd522+8], %f27;
	ld.f32 	%f28, [%rd523+12];
	st.global.f32 	[%rd522+12], %f28;
	ld.f32 	%f29, [%rd523+16];
	st.global.f32 	[%rd522+16], %f29;
	ld.f32 	%f30, [%rd523+20];
	st.global.f32 	[%rd522+20], %f30;
	ld.f32 	%f31, [%rd523+24];
	st.global.f32 	[%rd522+24], %f31;
	ld.f32 	%f32, [%rd523+28];
	st.global.f32 	[%rd522+28], %f32;
	ld.f32 	%f33, [%rd523+32];
	st.global.f32 	[%rd522+32], %f33;
	ld.f32 	%f34, [%rd523+36];
	st.global.f32 	[%rd522+36], %f34;
	ld.f32 	%f35, [%rd523+40];
	st.global.f32 	[%rd522+40], %f35;
	ld.f32 	%f36, [%rd523+44];
	st.global.f32 	[%rd522+44], %f36;
	ld.f32 	%f37, [%rd523+48];
	st.global.f32 	[%rd522+48], %f37;
	ld.f32 	%f38, [%rd523+52];
	st.global.f32 	[%rd522+52], %f38;
	ld.f32 	%f39, [%rd523+56];
	st.global.f32 	[%rd522+56], %f39;
	ld.f32 	%f40, [%rd523+60];
	st.global.f32 	[%rd522+60], %f40;
	add.s64 	%rd523, %rd523, 64;
	add.s64 	%rd522, %rd522, 64;
	add.s64 	%rd521, %rd521, -16;
	setp.eq.s64 	%p76, %rd521, 0;
	@%p76 bra 	$L__BB4_75;
	bra.uni 	$L__BB4_74;
$L__BB4_75:
	setp.eq.s64 	%p77, %rd260, 0;
	@%p77 bra 	$L__BB4_83;
	and.b64  	%rd264, %rd258, 7;
	setp.lt.u64 	%p78, %rd260, 8;
	@%p78 bra 	$L__BB4_78;
	ld.f32 	%f41, [%rd523];
	st.global.f32 	[%rd522], %f41;
	ld.f32 	%f42, [%rd523+4];
	st.global.f32 	[%rd522+4], %f42;
	ld.f32 	%f43, [%rd523+8];
	st.global.f32 	[%rd522+8], %f43;
	ld.f32 	%f44, [%rd523+12];
	st.global.f32 	[%rd522+12], %f44;
	ld.f32 	%f45, [%rd523+16];
	st.global.f32 	[%rd522+16], %f45;
	ld.f32 	%f46, [%rd523+20];
	st.global.f32 	[%rd522+20], %f46;
	ld.f32 	%f47, [%rd523+24];
	st.global.f32 	[%rd522+24], %f47;
	ld.f32 	%f48, [%rd523+28];
	st.global.f32 	[%rd522+28], %f48;
	add.s64 	%rd523, %rd523, 32;
	add.s64 	%rd522, %rd522, 32;
$L__BB4_78:
	setp.eq.s64 	%p79, %rd264, 0;
	@%p79 bra 	$L__BB4_83;
	and.b64  	%rd518, %rd258, 3;
	setp.lt.u64 	%p80, %rd264, 4;
	@%p80 bra 	$L__BB4_81;
	ld.f32 	%f49, [%rd523];
	st.global.f32 	[%rd522], %f49;
	ld.f32 	%f50, [%rd523+4];
	st.global.f32 	[%rd522+4], %f50;
	ld.f32 	%f51, [%rd523+8];
	st.global.f32 	[%rd522+8], %f51;
	ld.f32 	%f52, [%rd523+12];
	st.global.f32 	[%rd522+12], %f52;
	add.s64 	%rd523, %rd523, 16;
	add.s64 	%rd522, %rd522, 16;
$L__BB4_81:
	setp.eq.s64 	%p81, %rd518, 0;
	@%p81 bra 	$L__BB4_83;
$L__BB4_82:
	.pragma "nounroll";
	ld.f32 	%f53, [%rd523];
	st.global.f32 	[%rd522], %f53;
	add.s64 	%rd523, %rd523, 4;
	add.s64 	%rd522, %rd522, 4;
	add.s64 	%rd518, %rd518, -1;
	setp.ne.s64 	%p82, %rd518, 0;
	@%p82 bra 	$L__BB4_82;
$L__BB4_83:
	ld.param.u64 	%rd389, [vec_sortRows_param_2];
	cvta.to.global.u64 	%rd527, %rd389;
	setp.lt.u64 	%p83, %rd259, 15;
	mov.u64 	%rd528, %rd391;
	@%p83 bra 	$L__BB4_86;
	and.b64  	%rd524, %rd258, 2147483632;
	mov.u64 	%rd528, %rd391;
$L__BB4_85:
	.pragma "nounroll";
	ld.u32 	%r39, [%rd528];
	st.global.u32 	[%rd527], %r39;
	ld.u32 	%r40, [%rd528+4];
	st.global.u32 	[%rd527+4], %r40;
	ld.u32 	%r41, [%rd528+8];
	st.global.u32 	[%rd527+8], %r41;
	ld.u32 	%r42, [%rd528+12];
	st.global.u32 	[%rd527+12], %r42;
	ld.u32 	%r43, [%rd528+16];
	st.global.u32 	[%rd527+16], %r43;
	ld.u32 	%r44, [%rd528+20];
	st.global.u32 	[%rd527+20], %r44;
	ld.u32 	%r45, [%rd528+24];
	st.global.u32 	[%rd527+24], %r45;
	ld.u32 	%r46, [%rd528+28];
	st.global.u32 	[%rd527+28], %r46;
	ld.u32 	%r47, [%rd528+32];
	st.global.u32 	[%rd527+32], %r47;
	ld.u32 	%r48, [%rd528+36];
	st.global.u32 	[%rd527+36], %r48;
	ld.u32 	%r49, [%rd528+40];
	st.global.u32 	[%rd527+40], %r49;
	ld.u32 	%r50, [%rd528+44];
	st.global.u32 	[%rd527+44], %r50;
	ld.u32 	%r51, [%rd528+48];
	st.global.u32 	[%rd527+48], %r51;
	ld.u32 	%r52, [%rd528+52];
	st.global.u32 	[%rd527+52], %r52;
	ld.u32 	%r53, [%rd528+56];
	st.global.u32 	[%rd527+56], %r53;
	ld.u32 	%r54, [%rd528+60];
	st.global.u32 	[%rd527+60], %r54;
	add.s64 	%rd528, %rd528, 64;
	add.s64 	%rd527, %rd527, 64;
	add.s64 	%rd524, %rd524, -16;
	setp.ne.s64 	%p84, %rd524, 0;
	@%p84 bra 	$L__BB4_85;
$L__BB4_86:
	setp.eq.s64 	%p85, %rd260, 0;
	@%p85 bra 	$L__BB4_94;
	and.b64  	%rd296, %rd258, 7;
	setp.lt.u64 	%p86, %rd260, 8;
	@%p86 bra 	$L__BB4_89;
	ld.u32 	%r55, [%rd528];
	st.global.u32 	[%rd527], %r55;
	ld.u32 	%r56, [%rd528+4];
	st.global.u32 	[%rd527+4], %r56;
	ld.u32 	%r57, [%rd528+8];
	st.global.u32 	[%rd527+8], %r57;
	ld.u32 	%r58, [%rd528+12];
	st.global.u32 	[%rd527+12], %r58;
	ld.u32 	%r59, [%rd528+16];
	st.global.u32 	[%rd527+16], %r59;
	ld.u32 	%r60, [%rd528+20];
	st.global.u32 	[%rd527+20], %r60;
	ld.u32 	%r61, [%rd528+24];
	st.global.u32 	[%rd527+24], %r61;
	ld.u32 	%r62, [%rd528+28];
	st.global.u32 	[%rd527+28], %r62;
	add.s64 	%rd528, %rd528, 32;
	add.s64 	%rd527, %rd527, 32;
$L__BB4_89:
	setp.eq.s64 	%p87, %rd296, 0;
	@%p87 bra 	$L__BB4_94;
	and.b64  	%rd533, %rd258, 3;
	setp.lt.u64 	%p88, %rd296, 4;
	@%p88 bra 	$L__BB4_92;
	ld.u32 	%r63, [%rd528];
	st.global.u32 	[%rd527], %r63;
	ld.u32 	%r64, [%rd528+4];
	st.global.u32 	[%rd527+4], %r64;
	ld.u32 	%r65, [%rd528+8];
	st.global.u32 	[%rd527+8], %r65;
	ld.u32 	%r66, [%rd528+12];
	st.global.u32 	[%rd527+12], %r66;
	add.s64 	%rd528, %rd528, 16;
	add.s64 	%rd527, %rd527, 16;
$L__BB4_92:
	setp.eq.s64 	%p89, %rd533, 0;
	@%p89 bra 	$L__BB4_94;
$L__BB4_93:
	.pragma "nounroll";
	ld.u32 	%r67, [%rd528];
	st.global.u32 	[%rd527], %r67;
	add.s64 	%rd528, %rd528, 4;
	add.s64 	%rd527, %rd527, 4;
	add.s64 	%rd533, %rd533, -1;
	setp.ne.s64 	%p90, %rd533, 0;
	@%p90 bra 	$L__BB4_93;
$L__BB4_94:
	ld.param.u32 	%r70, [vec_sortRows_param_3];
	setp.eq.s32 	%p91, %r70, 0;
	@%p91 bra 	$L__BB4_96;
	{ // callseq 11, 0
	.param .b64 param0;
	st.param.b64 	[param0], %rd391;
	call.uni 
	free, 
	(
	param0
	);
	} // callseq 11
	{ // callseq 12, 0
	.param .b64 param0;
	st.param.b64 	[param0], %rd390;
	call.uni 
	free, 
	(
	param0
	);
	} // callseq 12
$L__BB4_96:
	ret;

}
	// .globl	vec_set
.visible .entry vec_set(
	.param .u32 vec_set_param_0,
	.param .u64 .ptr .align 1 vec_set_param_1,
	.param .f64 vec_set_param_2
)
{
	.reg .pred 	%p<2>;
	.reg .b32 	%r<12>;
	.reg .b64 	%rd<5>;
	.reg .b64 	%fd<2>;

	ld.param.u32 	%r2, [vec_set_param_0];
	ld.param.u64 	%rd1, [vec_set_param_1];
	ld.param.f64 	%fd1, [vec_set_param_2];
	mov.u32 	%r3, %tid.x;
	mov.u32 	%r4, %ctaid.x;
	mov.u32 	%r5, %ntid.x;
	mov.u32 	%r6, %tid.y;
	mov.u32 	%r7, %ctaid.y;
	mov.u32 	%r8, %ntid.y;
	mad.lo.s32 	%r9, %r7, %r8, %r6;
	mov.u32 	%r10, %nctaid.x;
	mad.lo.s32 	%r11, %r9, %r10, %r4;
	mad.lo.s32 	%r1, %r11, %r5, %r3;
	setp.ge.s32 	%p1, %r1, %r2;
	@%p1 bra 	$L__BB5_2;
	cvta.to.global.u64 	%rd2, %rd1;
	mul.wide.s32 	%rd3, %r1, 8;
	add.s64 	%rd4, %rd2, %rd3;
	st.global.f64 	[%rd4], %fd1;
$L__BB5_2:
	ret;

}
	// .globl	vec_add
.visible .entry vec_add(
	.param .u32 vec_add_param_0,
	.param .u64 .ptr .align 1 vec_add_param_1,
	.param .u64 .ptr .align 1 vec_add_param_2,
	.param .u64 .ptr .align 1 vec_add_param_3
)
{
	.reg .pred 	%p<2>;
	.reg .b32 	%r<12>;
	.reg .b64 	%rd<11>;
	.reg .b64 	%fd<4>;

	ld.param.u32 	%r2, [vec_add_param_0];
	ld.param.u64 	%rd1, [vec_add_param_1];
	ld.param.u64 	%rd2, [vec_add_param_2];
	ld.param.u64 	%rd3, [vec_add_param_3];
	mov.u32 	%r3, %tid.x;
	mov.u32 	%r4, %ctaid.x;
	mov.u32 	%r5, %ntid.x;
	mov.u32 	%r6, %tid.y;
	mov.u32 	%r7, %ctaid.y;
	mov.u32 	%r8, %ntid.y;
	mad.lo.s32 	%r9, %r7, %r8, %r6;
	mov.u32 	%r10, %nctaid.x;
	mad.lo.s32 	%r11, %r9, %r10, %r4;
	mad.lo.s32 	%r1, %r11, %r5, %r3;
	setp.ge.s32 	%p1, %r1, %r2;
	@%p1 bra 	$L__BB6_2;
	cvta.to.global.u64 	%rd4, %rd2;
	cvta.to.global.u64 	%rd5, %rd3;
	cvta.to.global.u64 	%rd6, %rd1;
	mul.wide.s32 	%rd7, %r1, 8;
	add.s64 	%rd8, %rd4, %rd7;
	ld.global.f64 	%fd1, [%rd8];
	add.s64 	%rd9, %rd5, %rd7;
	ld.global.f64 	%fd2, [%rd9];
	add.f64 	%fd3, %fd1, %fd2;
	add.s64 	%rd10, %rd6, %rd7;
	st.global.f64 	[%rd10], %fd3;
$L__BB6_2:
	ret;

}
	// .globl	vec_sub
.visible .entry vec_sub(
	.param .u32 vec_sub_param_0,
	.param .u64 .ptr .align 1 vec_sub_param_1,
	.param .u64 .ptr .align 1 vec_sub_param_2,
	.param .u64 .ptr .align 1 vec_sub_param_3
)
{
	.reg .pred 	%p<2>;
	.reg .b32 	%r<12>;
	.reg .b64 	%rd<11>;
	.reg .b64 	%fd<4>;

	ld.param.u32 	%r2, [vec_sub_param_0];
	ld.param.u64 	%rd1, [vec_sub_param_1];
	ld.param.u64 	%rd2, [vec_sub_param_2];
	ld.param.u64 	%rd3, [vec_sub_param_3];
	mov.u32 	%r3, %tid.x;
	mov.u32 	%r4, %ctaid.x;
	mov.u32 	%r5, %ntid.x;
	mov.u32 	%r6, %tid.y;
	mov.u32 	%r7, %ctaid.y;
	mov.u32 	%r8, %ntid.y;
	mad.lo.s32 	%r9, %r7, %r8, %r6;
	mov.u32 	%r10, %nctaid.x;
	mad.lo.s32 	%r11, %r9, %r10, %r4;
	mad.lo.s32 	%r1, %r11, %r5, %r3;
	setp.ge.s32 	%p1, %r1, %r2;
	@%p1 bra 	$L__BB7_2;
	cvta.to.global.u64 	%rd4, %rd2;
	cvta.to.global.u64 	%rd5, %rd3;
	cvta.to.global.u64 	%rd6, %rd1;
	mul.wide.s32 	%rd7, %r1, 8;
	add.s64 	%rd8, %rd4, %rd7;
	ld.global.f64 	%fd1, [%rd8];
	add.s64 	%rd9, %rd5, %rd7;
	ld.global.f64 	%fd2, [%rd9];
	sub.f64 	%fd3, %fd1, %fd2;
	add.s64 	%rd10, %rd6, %rd7;
	st.global.f64 	[%rd10], %fd3;
$L__BB7_2:
	ret;

}
	// .globl	vec_mul
.visible .entry vec_mul(
	.param .u32 vec_mul_param_0,
	.param .u64 .ptr .align 1 vec_mul_param_1,
	.param .u64 .ptr .align 1 vec_mul_param_2,
	.param .u64 .ptr .align 1 vec_mul_param_3
)
{
	.reg .pred 	%p<2>;
	.reg .b32 	%r<12>;
	.reg .b64 	%rd<11>;
	.reg .b64 	%fd<4>;

	ld.param.u32 	%r2, [vec_mul_param_0];
	ld.param.u64 	%rd1, [vec_mul_param_1];
	ld.param.u64 	%rd2, [vec_mul_param_2];
	ld.param.u64 	%rd3, [vec_mul_param_3];
	mov.u32 	%r3, %tid.x;
	mov.u32 	%r4, %ctaid.x;
	mov.u32 	%r5, %ntid.x;
	mov.u32 	%r6, %tid.y;
	mov.u32 	%r7, %ctaid.y;
	mov.u32 	%r8, %ntid.y;
	mad.lo.s32 	%r9, %r7, %r8, %r6;
	mov.u32 	%r10, %nctaid.x;
	mad.lo.s32 	%r11, %r9, %r10, %r4;
	mad.lo.s32 	%r1, %r11, %r5, %r3;
	setp.ge.s32 	%p1, %r1, %r2;
	@%p1 bra 	$L__BB8_2;
	cvta.to.global.u64 	%rd4, %rd2;
	cvta.to.global.u64 	%rd5, %rd3;
	cvta.to.global.u64 	%rd6, %rd1;
	mul.wide.s32 	%rd7, %r1, 8;
	add.s64 	%rd8, %rd4, %rd7;
	ld.global.f64 	%fd1, [%rd8];
	add.s64 	%rd9, %rd5, %rd7;
	ld.global.f64 	%fd2, [%rd9];
	mul.f64 	%fd3, %fd1, %fd2;
	add.s64 	%rd10, %rd6, %rd7;
	st.global.f64 	[%rd10], %fd3;
$L__BB8_2:
	ret;

}
	// .globl	vec_mul_fl
.visible .entry vec_mul_fl(
	.param .u32 vec_mul_fl_param_0,
	.param .u64 .ptr .align 1 vec_mul_fl_param_1,
	.param .u64 .ptr .align 1 vec_mul_fl_param_2,
	.param .u64 .ptr .align 1 vec_mul_fl_param_3
)
{
	.reg .pred 	%p<2>;
	.reg .b32 	%r<12>;
	.reg .b32 	%f<4>;
	.reg .b64 	%rd<11>;

	ld.param.u32 	%r2, [vec_mul_fl_param_0];
	ld.param.u64 	%rd1, [vec_mul_fl_param_1];
	ld.param.u64 	%rd2, [vec_mul_fl_param_2];
	ld.param.u64 	%rd3, [vec_mul_fl_param_3];
	mov.u32 	%r3, %tid.x;
	mov.u32 	%r4, %ctaid.x;
	mov.u32 	%r5, %ntid.x;
	mov.u32 	%r6, %tid.y;
	mov.u32 	%r7, %ctaid.y;
	mov.u32 	%r8, %ntid.y;
	mad.lo.s32 	%r9, %r7, %r8, %r6;
	mov.u32 	%r10, %nctaid.x;
	mad.lo.s32 	%r11, %r9, %r10, %r4;
	mad.lo.s32 	%r1, %r11, %r5, %r3;
	setp.ge.s32 	%p1, %r1, %r2;
	@%p1 bra 	$L__BB9_2;
	cvta.to.global.u64 	%rd4, %rd2;
	cvta.to.global.u64 	%rd5, %rd3;
	cvta.to.global.u64 	%rd6, %rd1;
	mul.wide.s32 	%rd7, %r1, 4;
	add.s64 	%rd8, %rd4, %rd7;
	ld.global.f32 	%f1, [%rd8];
	add.s64 	%rd9, %rd5, %rd7;
	ld.global.f32 	%f2, [%rd9];
	mul.f32 	%f3, %f1, %f2;
	add.s64 	%rd10, %rd6, %rd7;
	st.global.f32 	[%rd10], %f3;
$L__BB9_2:
	ret;

}
	// .globl	vec_div
.visible .entry vec_div(
	.param .u32 vec_div_param_0,
	.param .u64 .ptr .align 1 vec_div_param_1,
	.param .u64 .ptr .align 1 vec_div_param_2,
	.param .u64 .ptr .align 1 vec_div_param_3
)
{
	.reg .pred 	%p<2>;
	.reg .b32 	%r<12>;
	.reg .b64 	%rd<11>;
	.reg .b64 	%fd<4>;

	ld.param.u32 	%r2, [vec_div_param_0];
	ld.param.u64 	%rd1, [vec_div_param_1];
	ld.param.u64 	%rd2, [vec_div_param_2];
	ld.param.u64 	%rd3, [vec_div_param_3];
	mov.u32 	%r3, %tid.x;
	mov.u32 	%r4, %ctaid.x;
	mov.u32 	%r5, %ntid.x;
	mov.u32 	%r6, %tid.y;
	mov.u32 	%r7, %ctaid.y;
	mov.u32 	%r8, %ntid.y;
	mad.lo.s32 	%r9, %r7, %r8, %r6;
	mov.u32 	%r10, %nctaid.x;
	mad.lo.s32 	%r11, %r9, %r10, %r4;
	mad.lo.s32 	%r1, %r11, %r5, %r3;
	setp.ge.s32 	%p1, %r1, %r2;
	@%p1 bra 	$L__BB10_2;
	cvta.to.global.u64 	%rd4, %rd2;
	cvta.to.global.u64 	%rd5, %rd3;
	cvta.to.global.u64 	%rd6, %rd1;
	mul.wide.s32 	%rd7, %r1, 8;
	add.s64 	%rd8, %rd4, %rd7;
	ld.global.f64 	%fd1, [%rd8];
	add.s64 	%rd9, %rd5, %rd7;
	ld.global.f64 	%fd2, [%rd9];
	div.rn.f64 	%fd3, %fd1, %fd2;
	add.s64 	%rd10, %rd6, %rd7;
	st.global.f64 	[%rd10], %fd3;
$L__BB10_2:
	ret;

}
	// .globl	vec_negate
.visible .entry vec_negate(
	.param .u32 vec_negate_param_0,
	.param .u64 .ptr .align 1 vec_negate_param_1,
	.param .u64 .ptr .align 1 vec_negate_param_2
)
{
	.reg .pred 	%p<2>;
	.reg .b32 	%r<12>;
	.reg .b64 	%rd<8>;
	.reg .b64 	%fd<3>;

	ld.param.u32 	%r2, [vec_negate_param_0];
	ld.param.u64 	%rd1, [vec_negate_param_1];
	ld.param.u64 	%rd2, [vec_negate_param_2];
	mov.u32 	%r3, %tid.x;
	mov.u32 	%r4, %ctaid.x;
	mov.u32 	%r5, %ntid.x;
	mov.u32 	%r6, %tid.y;
	mov.u32 	%r7, %ctaid.y;
	mov.u32 	%r8, %ntid.y;
	mad.lo.s32 	%r9, %r7, %r8, %r6;
	mov.u32 	%r10, %nctaid.x;
	mad.lo.s32 	%r11, %r9, %r10, %r4;
	mad.lo.s32 	%r1, %r11, %r5, %r3;
	setp.ge.s32 	%p1, %r1, %r2;
	@%p1 bra 	$L__BB11_2;
	cvta.to.global.u64 	%rd3, %rd2;
	cvta.to.global.u64 	%rd4, %rd1;
	mul.wide.s32 	%rd5, %r1, 8;
	add.s64 	%rd6, %rd3, %rd5;
	ld.global.f64 	%fd1, [%rd6];
	neg.f64 	%fd2, %fd1;
	add.s64 	%rd7, %rd4, %rd5;
	st.global.f64 	[%rd7], %fd2;
$L__BB11_2:
	ret;

}
	// .globl	vec_addScalar
.visible .entry vec_addScalar(
	.param .u32 vec_addScalar_param_0,
	.param .u64 .ptr .align 1 vec_addScalar_param_1,
	.param .u64 .ptr .align 1 vec_addScalar_param_2,
	.param .f64 vec_addScalar_param_3
)
{
	.reg .pred 	%p<2>;
	.reg .b32 	%r<12>;
	.reg .b64 	%rd<8>;
	.reg .b64 	%fd<4>;

	ld.param.u32 	%r2, [vec_addScalar_param_0];
	ld.param.u64 	%rd1, [vec_addScalar_param_1];
	ld.param.u64 	%rd2, [vec_addScalar_param_2];
	ld.param.f64 	%fd1, [vec_addScalar_param_3];
	mov.u32 	%r3, %tid.x;
	mov.u32 	%r4, %ctaid.x;
	mov.u32 	%r5, %ntid.x;
	mov.u32 	%r6, %tid.y;
	mov.u32 	%r7, %ctaid.y;
	mov.u32 	%r8, %ntid.y;
	mad.lo.s32 	%r9, %r7, %r8, %r6;
	mov.u32 	%r10, %nctaid.x;
	mad.lo.s32 	%r11, %r9, %r10, %r4;
	mad.lo.s32 	%r1, %r11, %r5, %r3;
	setp.ge.s32 	%p1, %r1, %r2;
	@%p1 bra 	$L__BB12_2;
	cvta.to.global.u64 	%rd3, %rd2;
	cvta.to.global.u64 	%rd4, %rd1;
	mul.wide.s32 	%rd5, %r1, 8;
	add.s64 	%rd6, %rd3, %rd5;
	ld.global.f64 	%fd2, [%rd6];
	add.f64 	%fd3, %fd1, %fd2;
	add.s64 	%rd7, %rd4, %rd5;
	st.global.f64 	[%rd7], %fd3;
$L__BB12_2:
	ret;

}
	// .globl	vec_subScalar
.visible .entry vec_subScalar(
	.param .u32 vec_subScalar_param_0,
	.param .u64 .ptr .align 1 vec_subScalar_param_1,
	.param .u64 .ptr .align 1 vec_subScalar_param_2,
	.param .f64 vec_subScalar_param_3
)
{
	.reg .pred 	%p<2>;
	.reg .b32 	%r<12>;
	.reg .b64 	%rd<8>;
	.reg .b64 	%fd<4>;

	ld.param.u32 	%r2, [vec_subScalar_param_0];
	ld.param.u64 	%rd1, [vec_subScalar_param_1];
	ld.param.u64 	%rd2, [vec_subScalar_param_2];
	ld.param.f64 	%fd1, [vec_subScalar_param_3];
	mov.u32 	%r3, %tid.x;
	mov.u32 	%r4, %ctaid.x;
	mov.u32 	%r5, %ntid.x;
	mov.u32 	%r6, %tid.y;
	mov.u32 	%r7, %ctaid.y;
	mov.u32 	%r8, %ntid.y;
	mad.lo.s32 	%r9, %r7, %r8, %r6;
	mov.u32 	%r10, %nctaid.x;
	mad.lo.s32 	%r11, %r9, %r10, %r4;
	mad.lo.s32 	%r1, %r11, %r5, %r3;
	setp.ge.s32 	%p1, %r1, %r2;
	@%p1 bra 	$L__BB13_2;
	cvta.to.global.u64 	%rd3, %rd2;
	cvta.to.global.u64 	%rd4, %rd1;
	mul.wide.s32 	%rd5, %r1, 8;
	add.s64 	%rd6, %rd3, %rd5;
	ld.global.f64 	%fd2, [%rd6];
	sub.f64 	%fd3, %fd2, %fd1;
	add.s64 	%rd7, %rd4, %rd5;
	st.global.f64 	[%rd7], %fd3;
$L__BB13_2:
	ret;

}
	// .globl	vec_mulScalar
.visible .entry vec_mulScalar(
	.param .u32 vec_mulScalar_param_0,
	.param .u64 .ptr .align 1 vec_mulScalar_param_1,
	.param .u64 .ptr .align 1 vec_mulScalar_param_2,
	.param .f64 vec_mulScalar_param_3
)
{
	.reg .pred 	%p<2>;
	.reg .b32 	%r<12>;
	.reg .b64 	%rd<8>;
	.reg .b64 	%fd<4>;

	ld.param.u32 	%r2, [vec_mulScalar_param_0];
	ld.param.u64 	%rd1, [vec_mulScalar_param_1];
	ld.param.u64 	%rd2, [vec_mulScalar_param_2];
	ld.param.f64 	%fd1, [vec_mulScalar_param_3];
	mov.u32 	%r3, %tid.x;
	mov.u32 	%r4, %ctaid.x;
	mov.u32 	%r5, %ntid.x;
	mov.u32 	%r6, %tid.y;
	mov.u32 	%r7, %ctaid.y;
	mov.u32 	%r8, %ntid.y;
	mad.lo.s32 	%r9, %r7, %r8, %r6;
	mov.u32 	%r10, %nctaid.x;
	mad.lo.s32 	%r11, %r9, %r10, %r4;
	mad.lo.s32 	%r1, %r11, %r5, %r3;
	setp.ge.s32 	%p1, %r1, %r2;
	@%p1 bra 	$L__BB14_2;
	cvta.to.global.u64 	%rd3, %rd2;
	cvta.to.global.u64 	%rd4, %rd1;
	mul.wide.s32 	%rd5, %r1, 8;
	add.s64 	%rd6, %rd3, %rd5;
	ld.global.f64 	%fd2, [%rd6];
	mul.f64 	%fd3, %fd1, %fd2;
	add.s64 	%rd7, %rd4, %rd5;
	st.global.f64 	[%rd7], %fd3;
$L__BB14_2:
	ret;

}
	// .globl	vec_divScalar
.visible .entry vec_divScalar(
	.param .u32 vec_divScalar_param_0,
	.param .u64 .ptr .align 1 vec_divScalar_param_1,
	.param .u64 .ptr .align 1 vec_divScalar_param_2,
	.param .f64 vec_divScalar_param_3
)
{
	.reg .pred 	%p<2>;
	.reg .b32 	%r<12>;
	.reg .b64 	%rd<8>;
	.reg .b64 	%fd<4>;

	ld.param.u32 	%r2, [vec_divScalar_param_0];
	ld.param.u64 	%rd1, [vec_divScalar_param_1];
	ld.param.u64 	%rd2, [vec_divScalar_param_2];
	ld.param.f64 	%fd1, [vec_divScalar_param_3];
	mov.u32 	%r3, %tid.x;
	mov.u32 	%r4, %ctaid.x;
	mov.u32 	%r5, %ntid.x;
	mov.u32 	%r6, %tid.y;
	mov.u32 	%r7, %ctaid.y;
	mov.u32 	%r8, %ntid.y;
	mad.lo.s32 	%r9, %r7, %r8, %r6;
	mov.u32 	%r10, %nctaid.x;
	mad.lo.s32 	%r11, %r9, %r10, %r4;
	mad.lo.s32 	%r1, %r11, %r5, %r3;
	setp.ge.s32 	%p1, %r1, %r2;
	@%p1 bra 	$L__BB15_2;
	cvta.to.global.u64 	%rd3, %rd2;
	cvta.to.global.u64 	%rd4, %rd1;
	mul.wide.s32 	%rd5, %r1, 8;
	add.s64 	%rd6, %rd3, %rd5;
	ld.global.f64 	%fd2, [%rd6];
	div.rn.f64 	%fd3, %fd2, %fd1;
	add.s64 	%rd7, %rd4, %rd5;
	st.global.f64 	[%rd7], %fd3;
$L__BB15_2:
	ret;

}
	// .globl	vec_scalarAdd
.visible .entry vec_scalarAdd(
	.param .u32 vec_scalarAdd_param_0,
	.param .u64 .ptr .align 1 vec_scalarAdd_param_1,
	.param .f64 vec_scalarAdd_param_2,
	.param .u64 .ptr .align 1 vec_scalarAdd_param_3
)
{
	.reg .pred 	%p<2>;
	.reg .b32 	%r<12>;
	.reg .b64 	%rd<8>;
	.reg .b64 	%fd<4>;

	ld.param.u32 	%r2, [vec_scalarAdd_param_0];
	ld.param.u64 	%rd1, [vec_scalarAdd_param_1];
	ld.param.f64 	%fd1, [vec_scalarAdd_param_2];
	ld.param.u64 	%rd2, [vec_scalarAdd_param_3];
	mov.u32 	%r3, %tid.x;
	mov.u32 	%r4, %ctaid.x;
	mov.u32 	%r5, %ntid.x;
	mov.u32 	%r6, %tid.y;
	mov.u32 	%r7, %ctaid.y;
	mov.u32 	%r8, %ntid.y;
	mad.lo.s32 	%r9, %r7, %r8, %r6;
	mov.u32 	%r10, %nctaid.x;
	mad.lo.s32 	%r11, %r9, %r10, %r4;
	mad.lo.s32 	%r1, %r11, %r5, %r3;
	setp.ge.s32 	%p1, %r1, %r2;
	@%p1 bra 	$L__BB16_2;
	cvta.to.global.u64 	%rd3, %rd2;
	cvta.to.global.u64 	%rd4, %rd1;
	mul.wide.s32 	%rd5, %r1, 8;
	add.s64 	%rd6, %rd3, %rd5;
	ld.global.f64 	%fd2, [%rd6];
	add.f64 	%fd3, %fd1, %fd2;
	add.s64 	%rd7, %rd4, %rd5;
	st.global.f64 	[%rd7], %fd3;
$L__BB16_2:
	ret;

}
	// .globl	vec_scalarSub
.visible .entry vec_scalarSub(
	.param .u32 vec_scalarSub_param_0,
	.param .u64 .ptr .align 1 vec_scalarSub_param_1,
	.param .f64 vec_scalarSub_param_2,
	.param .u64 .ptr .align 1 vec_scalarSub_param_3
)
{
	.reg .pred 	%p<2>;
	.reg .b32 	%r<12>;
	.reg .b64 	%rd<8>;
	.reg .b64 	%fd<4>;

	ld.param.u32 	%r2, [vec_scalarSub_param_0];
	ld.param.u64 	%rd1, [vec_scalarSub_param_1];
	ld.param.f64 	%fd1, [vec_scalarSub_param_2];
	ld.param.u64 	%rd2, [vec_scalarSub_param_3];
	mov.u32 	%r3, %tid.x;
	mov.u32 	%r4, %ctaid.x;
	mov.u32 	%r5, %ntid.x;
	mov.u32 	%r6, %tid.y;
	mov.u32 	%r7, %ctaid.y;
	mov.u32 	%r8, %ntid.y;
	mad.lo.s32 	%r9, %r7, %r8, %r6;
	mov.u32 	%r10, %nctaid.x;
	mad.lo.s32 	%r11, %r9, %r10, %r4;
	mad.lo.s32 	%r1, %r11, %r5, %r3;
	setp.ge.s32 	%p1, %r1, %r2;
	@%p1 bra 	$L__BB17_2;
	cvta.to.global.u64 	%rd3, %rd2;
	cvta.to.global.u64 	%rd4, %rd1;
	mul.wide.s32 	%rd5, %r1, 8;
	add.s64 	%rd6, %rd3, %rd5;
	ld.global.f64 	%fd2, [%rd6];
	sub.f64 	%fd3, %fd1, %fd2;
	add.s64 	%rd7, %rd4, %rd5;
	st.global.f64 	[%rd7], %fd3;
$L__BB17_2:
	ret;

}
	// .globl	vec_scalarMul
.visible .entry vec_scalarMul(
	.param .u32 vec_scalarMul_param_0,
	.param .u64 .ptr .align 1 vec_scalarMul_param_1,
	.param .f64 vec_scalarMul_param_2,
	.param .u64 .ptr .align 1 vec_scalarMul_param_3
)
{
	.reg .pred 	%p<2>;
	.reg .b32 	%r<12>;
	.reg .b64 	%rd<8>;
	.reg .b64 	%fd<4>;

	ld.param.u32 	%r2, [vec_scalarMul_param_0];
	ld.param.u64 	%rd1, [vec_scalarMul_param_1];
	ld.param.f64 	%fd1, [vec_scalarMul_param_2];
	ld.param.u64 	%rd2, [vec_scalarMul_param_3];
	mov.u32 	%r3, %tid.x;
	mov.u32 	%r4, %ctaid.x;
	mov.u32 	%r5, %ntid.x;
	mov.u32 	%r6, %tid.y;
	mov.u32 	%r7, %ctaid.y;
	mov.u32 	%r8, %ntid.y;
	mad.lo.s32 	%r9, %r7, %r8, %r6;
	mov.u32 	%r10, %nctaid.x;
	mad.lo.s32 	%r11, %r9, %r10, %r4;
	mad.lo.s32 	%r1, %r11, %r5, %r3;
	setp.ge.s32 	%p1, %r1, %r2;
	@%p1 bra 	$L__BB18_2;
	cvta.to.global.u64 	%rd3, %rd2;
	cvta.to.global.u64 	%rd4, %rd1;
	mul.wide.s32 	%rd5, %r1, 8;
	add.s64 	%rd6, %rd3, %rd5;
	ld.global.f64 	%fd2, [%rd6];
	mul.f64 	%fd3, %fd1, %fd2;
	add.s64 	%rd7, %rd4, %rd5;
	st.global.f64 	[%rd7], %fd3;
$L__BB18_2:
	ret;

}
	// .globl	vec_scalarDiv
.visible .entry vec_scalarDiv(
	.param .u32 vec_scalarDiv_param_0,
	.param .u64 .ptr .align 1 vec_scalarDiv_param_1,
	.param .f64 vec_scalarDiv_param_2,
	.param .u64 .ptr .align 1 vec_scalarDiv_param_3
)
{
	.reg .pred 	%p<2>;
	.reg .b32 	%r<12>;
	.reg .b64 	%rd<8>;
	.reg .b64 	%fd<4>;

	ld.param.u32 	%r2, [vec_scalarDiv_param_0];
	ld.param.u64 	%rd1, [vec_scalarDiv_param_1];
	ld.param.f64 	%fd1, [vec_scalarDiv_param_2];
	ld.param.u64 	%rd2, [vec_scalarDiv_param_3];
	mov.u32 	%r3, %tid.x;
	mov.u32 	%r4, %ctaid.x;
	mov.u32 	%r5, %ntid.x;
	mov.u32 	%r6, %tid.y;
	mov.u32 	%r7, %ctaid.y;
	mov.u32 	%r8, %ntid.y;
	mad.lo.s32 	%r9, %r7, %r8, %r6;
	mov.u32 	%r10, %nctaid.x;
	mad.lo.s32 	%r11, %r9, %r10, %r4;
	mad.lo.s32 	%r1, %r11, %r5, %r3;
	setp.ge.s32 	%p1, %r1, %r2;
	@%p1 bra 	$L__BB19_2;
	cvta.to.global.u64 	%rd3, %rd2;
	cvta.to.global.u64 	%rd4, %rd1;
	mul.wide.s32 	%rd5, %r1, 8;
	add.s64 	%rd6, %rd3, %rd5;
	ld.global.f64 	%fd2, [%rd6];
	div.rn.f64 	%fd3, %fd1, %fd2;
	add.s64 	%rd7, %rd4, %rd5;
	st.global.f64 	[%rd7], %fd3;
$L__BB19_2:
	ret;

}
	// .globl	vec_lt
.visible .entry vec_lt(
	.param .u32 vec_lt_param_0,
	.param .u64 .ptr .align 1 vec_lt_param_1,
	.param .u64 .ptr .align 1 vec_lt_param_2,
	.param .u64 .ptr .align 1 vec_lt_param_3
)
{
	.reg .pred 	%p<3>;
	.reg .b32 	%r<12>;
	.reg .b64 	%rd<11>;
	.reg .b64 	%fd<4>;

	ld.param.u32 	%r2, [vec_lt_param_0];
	ld.param.u64 	%rd1, [vec_lt_param_1];
	ld.param.u64 	%rd2, [vec_lt_param_2];
	ld.param.u64 	%rd3, [vec_lt_param_3];
	mov.u32 	%r3, %tid.x;
	mov.u32 	%r4, %ctaid.x;
	mov.u32 	%r5, %ntid.x;
	mov.u32 	%r6, %tid.y;
	mov.u32 	%r7, %ctaid.y;
	mov.u32 	%r8, %ntid.y;
	mad.lo.s32 	%r9, %r7, %r8, %r6;
	mov.u32 	%r10, %nctaid.x;
	mad.lo.s32 	%r11, %r9, %r10, %r4;
	mad.lo.s32 	%r1, %r11, %r5, %r3;
	setp.ge.s32 	%p1, %r1, %r2;
	@%p1 bra 	$L__BB20_2;
	cvta.to.global.u64 	%rd4, %rd2;
	cvta.to.global.u64 	%rd5, %rd3;
	cvta.to.global.u64 	%rd6, %rd1;
	mul.wide.s32 	%rd7, %r1, 8;
	add.s64 	%rd8, %rd4, %rd7;
	ld.global.f64 	%fd1, [%rd8];
	add.s64 	%rd9, %rd5, %rd7;
	ld.global.f64 	%fd2, [%rd9];
	setp.lt.f64 	%p2, %fd1, %fd2;
	selp.f64 	%fd3, 0d3FF0000000000000, 0d0000000000000000, %p2;
	add.s64 	%rd10, %rd6, %rd7;
	st.global.f64 	[%rd10], %fd3;
$L__BB20_2:
	ret;

}
	// .globl	vec_lte
.visible .entry vec_lte(
	.param .u32 vec_lte_param_0,
	.param .u64 .ptr .align 1 vec_lte_param_1,
	.param .u64 .ptr .align 1 vec_lte_param_2,
	.param .u64 .ptr .align 1 vec_lte_param_3
)
{
	.reg .pred 	%p<3>;
	.reg .b32 	%r<12>;
	.reg .b64 	%rd<11>;
	.reg .b64 	%fd<4>;

	ld.param.u32 	%r2, [vec_lte_param_0];
	ld.param.u64 	%rd1, [vec_lte_param_1];
	ld.param.u64 	%rd2, [vec_lte_param_2];
	ld.param.u64 	%rd3, [vec_lte_param_3];
	mov.u32 	%r3, %tid.x;
	mov.u32 	%r4, %ctaid.x;
	mov.u32 	%r5, %ntid.x;
	mov.u32 	%r6, %tid.y;
	mov.u32 	%r7, %ctaid.y;
	mov.u32 	%r8, %ntid.y;
	mad.lo.s32 	%r9, %r7, %r8, %r6;
	mov.u32 	%r10, %nctaid.x;
	mad.lo.s32 	%r11, %r9, %r10, %r4;
	mad.lo.s32 	%r1, %r11, %r5, %r3;
	setp.ge.s32 	%p1, %r1, %r2;
	@%p1 bra 	$L__BB21_2;
	cvta.to.global.u64 	%rd4, %rd2;
	cvta.to.global.u64 	%rd5, %rd3;
	cvta.to.global.u64 	%rd6, %rd1;
	mul.wide.s32 	%rd7, %r1, 8;
	add.s64 	%rd8, %rd4, %rd7;
	ld.global.f64 	%fd1, [%rd8];
	add.s64 	%rd9, %rd5, %rd7;
	ld.global.f64 	%fd2, [%rd9];
	setp.le.f64 	%p2, %fd1, %fd2;
	selp.f64 	%fd3, 0d3FF0000000000000, 0d0000000000000000, %p2;
	add.s64 	%rd10, %rd6, %rd7;
	st.global.f64 	[%rd10], %fd3;
$L__BB21_2:
	ret;

}
	// .globl	vec_eq
.visible .entry vec_eq(
	.param .u32 vec_eq_param_0,
	.param .u64 .ptr .align 1 vec_eq_param_1,
	.param .u64 .ptr .align 1 vec_eq_param_2,
	.param .u64 .ptr .align 1 vec_eq_param_3
)
{
	.reg .pred 	%p<3>;
	.reg .b32 	%r<12>;
	.reg .b64 	%rd<11>;
	.reg .b64 	%fd<4>;

	ld.param.u32 	%r2, [vec_eq_param_0];
	ld.param.u64 	%rd1, [vec_eq_param_1];
	ld.param.u64 	%rd2, [vec_eq_param_2];
	ld.param.u64 	%rd3, [vec_eq_param_3];
	mov.u32 	%r3, %tid.x;
	mov.u32 	%r4, %ctaid.x;
	mov.u32 	%r5, %ntid.x;
	mov.u32 	%r6, %tid.y;
	mov.u32 	%r7, %ctaid.y;
	mov.u32 	%r8, %ntid.y;
	mad.lo.s32 	%r9, %r7, %r8, %r6;
	mov.u32 	%r10, %nctaid.x;
	mad.lo.s32 	%r11, %r9, %r10, %r4;
	mad.lo.s32 	%r1, %r11, %r5, %r3;
	setp.ge.s32 	%p1, %r1, %r2;
	@%p1 bra 	$L__BB22_2;
	cvta.to.global.u64 	%rd4, %rd2;
	cvta.to.global.u64 	%rd5, %rd3;
	cvta.to.global.u64 	%rd6, %rd1;
	mul.wide.s32 	%rd7, %r1, 8;
	add.s64 	%rd8, %rd4, %rd7;
	ld.global.f64 	%fd1, [%rd8];
	add.s64 	%rd9, %rd5, %rd7;
	ld.global.f64 	%fd2, [%rd9];
	setp.eq.f64 	%p2, %fd1, %fd2;
	selp.f64 	%fd3, 0d3FF0000000000000, 0d0000000000000000, %p2;
	add.s64 	%rd10, %rd6, %rd7;
	st.global.f64 	[%rd10], %fd3;
$L__BB22_2:
	ret;

}
	// .globl	vec_gte
.visible .entry vec_gte(
	.param .u32 vec_gte_param_0,
	.param .u64 .ptr .align 1 vec_gte_param_1,
	.param .u64 .ptr .align 1 vec_gte_param_2,
	.param .u64 .ptr .align 1 vec_gte_param_3
)
{
	.reg .pred 	%p<3>;
	.reg .b32 	%r<12>;
	.reg .b64 	%rd<11>;
	.reg .b64 	%fd<4>;

	ld.param.u32 	%r2, [vec_gte_param_0];
	ld.param.u64 	%rd1, [vec_gte_param_1];
	ld.param.u64 	%rd2, [vec_gte_param_2];
	ld.param.u64 	%rd3, [vec_gte_param_3];
	mov.u32 	%r3, %tid.x;
	mov.u32 	%r4, %ctaid.x;
	mov.u32 	%r5, %ntid.x;
	mov.u32 	%r6, %tid.y;
	mov.u32 	%r7, %ctaid.y;
	mov.u32 	%r8, %ntid.y;
	mad.lo.s32 	%r9, %r7, %r8, %r6;
	mov.u32 	%r10, %nctaid.x;
	mad.lo.s32 	%r11, %r9, %r10, %r4;
	mad.lo.s32 	%r1, %r11, %r5, %r3;
	setp.ge.s32 	%p1, %r1, %r2;
	@%p1 bra 	$L__BB23_2;
	cvta.to.global.u64 	%rd4, %rd2;
	cvta.to.global.u64 	%rd5, %rd3;
	cvta.to.global.u64 	%rd6, %rd1;
	mul.wide.s32 	%rd7, %r1, 8;
	add.s64 	%rd8, %rd4, %rd7;
	ld.global.f64 	%fd1, [%rd8];
	add.s64 	%rd9, %rd5, %rd7;
	ld.global.f64 	%fd2, [%rd9];
	setp.ge.f64 	%p2, %fd1, %fd2;
	selp.f64 	%fd3, 0d3FF0000000000000, 0d0000000000000000, %p2;
	add.s64 	%rd10, %rd6, %rd7;
	st.global.f64 	[%rd10], %fd3;
$L__BB23_2:
	ret;

}
	// .globl	vec_gt
.visible .entry vec_gt(
	.param .u32 vec_gt_param_0,
	.param .u64 .ptr .align 1 vec_gt_param_1,
	.param .u64 .ptr .align 1 vec_gt_param_2,
	.param .u64 .ptr .align 1 vec_gt_param_3
)
{
	.reg .pred 	%p<3>;
	.reg .b32 	%r<12>;
	.reg .b64 	%rd<11>;
	.reg .b64 	%fd<4>;

	ld.param.u32 	%r2, [vec_gt_param_0];
	ld.param.u64 	%rd1, [vec_gt_param_1];
	ld.param.u64 	%rd2, [vec_gt_param_2];
	ld.param.u64 	%rd3, [vec_gt_param_3];
	mov.u32 	%r3, %tid.x;
	mov.u32 	%r4, %ctaid.x;
	mov.u32 	%r5, %ntid.x;
	mov.u32 	%r6, %tid.y;
	mov.u32 	%r7, %ctaid.y;
	mov.u32 	%r8, %ntid.y;
	mad.lo.s32 	%r9, %r7, %r8, %r6;
	mov.u32 	%r10, %nctaid.x;
	mad.lo.s32 	%r11, %r9, %r10, %r4;
	mad.lo.s32 	%r1, %r11, %r5, %r3;
	setp.ge.s32 	%p1, %r1, %r2;
	@%p1 bra 	$L__BB24_2;
	cvta.to.global.u64 	%rd4, %rd2;
	cvta.to.global.u64 	%rd5, %rd3;
	cvta.to.global.u64 	%rd6, %rd1;
	mul.wide.s32 	%rd7, %r1, 8;
	add.s64 	%rd8, %rd4, %rd7;
	ld.global.f64 	%fd1, [%rd8];
	add.s64 	%rd9, %rd5, %rd7;
	ld.global.f64 	%fd2, [%rd9];
	setp.gt.f64 	%p2, %fd1, %fd2;
	selp.f64 	%fd3, 0d3FF0000000000000, 0d0000000000000000, %p2;
	add.s64 	%rd10, %rd6, %rd7;
	st.global.f64 	[%rd10], %fd3;
$L__BB24_2:
	ret;

}
	// .globl	vec_ne
.visible .entry vec_ne(
	.param .u32 vec_ne_param_0,
	.param .u64 .ptr .align 1 vec_ne_param_1,
	.param .u64 .ptr .align 1 vec_ne_param_2,
	.param .u64 .ptr .align 1 vec_ne_param_3
)
{
	.reg .pred 	%p<3>;
	.reg .b32 	%r<12>;
	.reg .b64 	%rd<11>;
	.reg .b64 	%fd<4>;

	ld.param.u32 	%r2, [vec_ne_param_0];
	ld.param.u64 	%rd1, [vec_ne_param_1];
	ld.param.u64 	%rd2, [vec_ne_param_2];
	ld.param.u64 	%rd3, [vec_ne_param_3];
	mov.u32 	%r3, %tid.x;
	mov.u32 	%r4, %ctaid.x;
	mov.u32 	%r5, %ntid.x;
	mov.u32 	%r6, %tid.y;
	mov.u32 	%r7, %ctaid.y;
	mov.u32 	%r8, %ntid.y;
	mad.lo.s32 	%r9, %r7, %r8, %r6;
	mov.u32 	%r10, %nctaid.x;
	mad.lo.s32 	%r11, %r9, %r10, %r4;
	mad.lo.s32 	%r1, %r11, %r5, %r3;
	setp.ge.s32 	%p1, %r1, %r2;
	@%p1 bra 	$L__BB25_2;
	cvta.to.global.u64 	%rd4, %rd2;
	cvta.to.global.u64 	%rd5, %rd3;
	cvta.to.global.u64 	%rd6, %rd1;
	mul.wide.s32 	%rd7, %r1, 8;
	add.s64 	%rd8, %rd4, %rd7;
	ld.global.f64 	%fd1, [%rd8];
	add.s64 	%rd9, %rd5, %rd7;
	ld.global.f64 	%fd2, [%rd9];
	setp.neu.f64 	%p2, %fd1, %fd2;
	selp.f64 	%fd3, 0d3FF0000000000000, 0d0000000000000000, %p2;
	add.s64 	%rd10, %rd6, %rd7;
	st.global.f64 	[%rd10], %fd3;
$L__BB25_2:
	ret;

}
	// .globl	vec_ltScalar
.visible .entry vec_ltScalar(
	.param .u32 vec_ltScalar_param_0,
	.param .u64 .ptr .align 1 vec_ltScalar_param_1,
	.param .u64 .ptr .align 1 vec_ltScalar_param_2,
	.param .f64 vec_ltScalar_param_3
)
{
	.reg .pred 	%p<3>;
	.reg .b32 	%r<12>;
	.reg .b64 	%rd<8>;
	.reg .b64 	%fd<4>;

	ld.param.u32 	%r2, [vec_ltScalar_param_0];
	ld.param.u64 	%rd1, [vec_ltScalar_param_1];
	ld.param.u64 	%rd2, [vec_ltScalar_param_2];
	ld.param.f64 	%fd1, [vec_ltScalar_param_3];
	mov.u32 	%r3, %tid.x;
	mov.u32 	%r4, %ctaid.x;
	mov.u32 	%r5, %ntid.x;
	mov.u32 	%r6, %tid.y;
	mov.u32 	%r7, %ctaid.y;
	mov.u32 	%r8, %ntid.y;
	mad.lo.s32 	%r9, %r7, %r8, %r6;
	mov.u32 	%r10, %nctaid.x;
	mad.lo.s32 	%r11, %r9, %r10, %r4;
	mad.lo.s32 	%r1, %r11, %r5, %r3;
	setp.ge.s32 	%p1, %r1, %r2;
	@%p1 bra 	$L__BB26_2;
	cvta.to.global.u64 	%rd3, %rd2;
	cvta.to.global.u64 	%rd4, %rd1;
	mul.wide.s32 	%rd5, %r1, 8;
	add.s64 	%rd6, %rd3, %rd5;
	ld.global.f64 	%fd2, [%rd6];
	setp.lt.f64 	%p2, %fd2, %fd1;
	selp.f64 	%fd3, 0d3FF0000000000000, 0d0000000000000000, %p2;
	add.s64 	%rd7, %rd4, %rd5;
	st.global.f64 	[%rd7], %fd3;
$L__BB26_2:
	ret;

}
	// .globl	vec_lteScalar
.visible .entry vec_lteScalar(
	.param .u32 vec_lteScalar_param_0,
	.param .u64 .ptr .align 1 vec_lteScalar_param_1,
	.param .u64 .ptr .align 1 vec_lteScalar_param_2,
	.param .f64 vec_lteScalar_param_3
)
{
	.reg .pred 	%p<3>;
	.reg .b32 	%r<12>;
	.reg .b64 	%rd<8>;
	.reg .b64 	%fd<4>;

	ld.param.u32 	%r2, [vec_lteScalar_param_0];
	ld.param.u64 	%rd1, [vec_lteScalar_param_1];
	ld.param.u64 	%rd2, [vec_lteScalar_param_2];
	ld.param.f64 	%fd1, [vec_lteScalar_param_3];
	mov.u32 	%r3, %tid.x;
	mov.u32 	%r4, %ctaid.x;
	mov.u32 	%r5, %ntid.x;
	mov.u32 	%r6, %tid.y;
	mov.u32 	%r7, %ctaid.y;
	mov.u32 	%r8, %ntid.y;
	mad.lo.s32 	%r9, %r7, %r8, %r6;
	mov.u32 	%r10, %nctaid.x;
	mad.lo.s32 	%r11, %r9, %r10, %r4;
	mad.lo.s32 	%r1, %r11, %r5, %r3;
	setp.ge.s32 	%p1, %r1, %r2;
	@%p1 bra 	$L__BB27_2;
	cvta.to.global.u64 	%rd3, %rd2;
	cvta.to.global.u64 	%rd4, %rd1;
	mul.wide.s32 	%rd5, %r1, 8;
	add.s64 	%rd6, %rd3, %rd5;
	ld.global.f64 	%fd2, [%rd6];
	setp.le.f64 	%p2, %fd2, %fd1;
	selp.f64 	%fd3, 0d3FF0000000000000, 0d0000000000000000, %p2;
	add.s64 	%rd7, %rd4, %rd5;
	st.global.f64 	[%rd7], %fd3;
$L__BB27_2:
	ret;

}
	// .globl	vec_eqScalar
.visible .entry vec_eqScalar(
	.param .u32 vec_eqScalar_param_0,
	.param .u64 .ptr .align 1 vec_eqScalar_param_1,
	.param .u64 .ptr .align 1 vec_eqScalar_param_2,
	.param .f64 vec_eqScalar_param_3
)
{
	.reg .pred 	%p<3>;
	.reg .b32 	%r<12>;
	.reg .b64 	%rd<8>;
	.reg .b64 	%fd<4>;

	ld.param.u32 	%r2, [vec_eqScalar_param_0];
	ld.param.u64 	%rd1, [vec_eqScalar_param_1];
	ld.param.u64 	%rd2, [vec_eqScalar_param_2];
	ld.param.f64 	%fd1, [vec_eqScalar_param_3];
	mov.u32 	%r3, %tid.x;
	mov.u32 	%r4, %ctaid.x;
	mov.u32 	%r5, %ntid.x;
	mov.u32 	%r6, %tid.y;
	mov.u32 	%r7, %ctaid.y;
	mov.u32 	%r8, %ntid.y;
	mad.lo.s32 	%r9, %r7, %r8, %r6;
	mov.u32 	%r10, %nctaid.x;
	mad.lo.s32 	%r11, %r9, %r10, %r4;
	mad.lo.s32 	%r1, %r11, %r5, %r3;
	setp.ge.s32 	%p1, %r1, %r2;
	@%p1 bra 	$L__BB28_2;
	cvta.to.global.u64 	%rd3, %rd2;
	cvta.to.global.u64 	%rd4, %rd1;
	mul.wide.s32 	%rd5, %r1, 8;
	add.s64 	%rd6, %rd3, %rd5;
	ld.global.f64 	%fd2, [%rd6];
	setp.eq.f64 	%p2, %fd2, %fd1;
	selp.f64 	%fd3, 0d3FF0000000000000, 0d0000000000000000, %p2;
	add.s64 	%rd7, %rd4, %rd5;
	st.global.f64 	[%rd7], %fd3;
$L__BB28_2:
	ret;

}
	// .globl	vec_gteScalar
.visible .entry vec_gteScalar(
	.param .u32 vec_gteScalar_param_0,
	.param .u64 .ptr .align 1 vec_gteScalar_param_1,
	.param .u64 .ptr .align 1 vec_gteScalar_param_2,
	.param .f64 vec_gteScalar_param_3
)
{
	.reg .pred 	%p<3>;
	.reg .b32 	%r<12>;
	.reg .b64 	%rd<8>;
	.reg .b64 	%fd<4>;

	ld.param.u32 	%r2, [vec_gteScalar_param_0];
	ld.param.u64 	%rd1, [vec_gteScalar_param_1];
	ld.param.u64 	%rd2, [vec_gteScalar_param_2];
	ld.param.f64 	%fd1, [vec_gteScalar_param_3];
	mov.u32 	%r3, %tid.x;
	mov.u32 	%r4, %ctaid.x;
	mov.u32 	%r5, %ntid.x;
	mov.u32 	%r6, %tid.y;
	mov.u32 	%r7, %ctaid.y;
	mov.u32 	%r8, %ntid.y;
	mad.lo.s32 	%r9, %r7, %r8, %r6;
	mov.u32 	%r10, %nctaid.x;
	mad.lo.s32 	%r11, %r9, %r10, %r4;
	mad.lo.s32 	%r1, %r11, %r5, %r3;
	setp.ge.s32 	%p1, %r1, %r2;
	@%p1 bra 	$L__BB29_2;
	cvta.to.global.u64 	%rd3, %rd2;
	cvta.to.global.u64 	%rd4, %rd1;
	mul.wide.s32 	%rd5, %r1, 8;
	add.s64 	%rd6, %rd3, %rd5;
	ld.global.f64 	%fd2, [%rd6];
	setp.ge.f64 	%p2, %fd2, %fd1;
	selp.f64 	%fd3, 0d3FF0000000000000, 0d0000000000000000, %p2;
	add.s64 	%rd7, %rd4, %rd5;
	st.global.f64 	[%rd7], %fd3;
$L__BB29_2:
	ret;

}
	// .globl	vec_gtScalar
.visible .entry vec_gtScalar(
	.param .u32 vec_gtScalar_param_0,
	.param .u64 .ptr .align 1 vec_gtScalar_param_1,
	.param .u64 .ptr .align 1 vec_gtScalar_param_2,
	.param .f64 vec_gtScalar_param_3
)
{
	.reg .pred 	%p<3>;
	.reg .b32 	%r<12>;
	.reg .b64 	%rd<8>;
	.reg .b64 	%fd<4>;

	ld.param.u32 	%r2, [vec_gtScalar_param_0];
	ld.param.u64 	%rd1, [vec_gtScalar_param_1];
	ld.param.u64 	%rd2, [vec_gtScalar_param_2];
	ld.param.f64 	%fd1, [vec_gtScalar_param_3];
	mov.u32 	%r3, %tid.x;
	mov.u32 	%r4, %ctaid.x;
	mov.u32 	%r5, %ntid.x;
	mov.u32 	%r6, %tid.y;
	mov.u32 	%r7, %ctaid.y;
	mov.u32 	%r8, %ntid.y;
	mad.lo.s32 	%r9, %r7, %r8, %r6;
	mov.u32 	%r10, %nctaid.x;
	mad.lo.s32 	%r11, %r9, %r10, %r4;
	mad.lo.s32 	%r1, %r11, %r5, %r3;
	setp.ge.s32 	%p1, %r1, %r2;
	@%p1 bra 	$L__BB30_2;
	cvta.to.global.u64 	%rd3, %rd2;
	cvta.to.global.u64 	%rd4, %rd1;
	mul.wide.s32 	%rd5, %r1, 8;
	add.s64 	%rd6, %rd3, %rd5;
	ld.global.f64 	%fd2, [%rd6];
	setp.gt.f64 	%p2, %fd2, %fd1;
	selp.f64 	%fd3, 0d3FF0000000000000, 0d0000000000000000, %p2;
	add.s64 	%rd7, %rd4, %rd5;
	st.global.f64 	[%rd7], %fd3;
$L__BB30_2:
	ret;

}
	// .globl	vec_neScalar
.visible .entry vec_neScalar(
	.param .u32 vec_neScalar_param_0,
	.param .u64 .ptr .align 1 vec_neScalar_param_1,
	.param .u64 .ptr .align 1 vec_neScalar_param_2,
	.param .f64 vec_neScalar_param_3
)
{
	.reg .pred 	%p<3>;
	.reg .b32 	%r<12>;
	.reg .b64 	%rd<8>;
	.reg .b64 	%fd<4>;

	ld.param.u32 	%r2, [vec_neScalar_param_0];
	ld.param.u64 	%rd1, [vec_neScalar_param_1];
	ld.param.u64 	%rd2, [vec_neScalar_param_2];
	ld.param.f64 	%fd1, [vec_neScalar_param_3];
	mov.u32 	%r3, %tid.x;
	mov.u32 	%r4, %ctaid.x;
	mov.u32 	%r5, %ntid.x;
	mov.u32 	%r6, %tid.y;
	mov.u32 	%r7, %ctaid.y;
	mov.u32 	%r8, %ntid.y;
	mad.lo.s32 	%r9, %r7, %r8, %r6;
	mov.u32 	%r10, %nctaid.x;
	mad.lo.s32 	%r11, %r9, %r10, %r4;
	mad.lo.s32 	%r1, %r11, %r5, %r3;
	setp.ge.s32 	%p1, %r1, %r2;
	@%p1 bra 	$L__BB31_2;
	cvta.to.global.u64 	%rd3, %rd2;
	cvta.to.global.u64 	%rd4, %rd1;
	mul.wide.s32 	%rd5, %r1, 8;
	add.s64 	%rd6, %rd3, %rd5;
	ld.global.f64 	%fd2, [%rd6];
	setp.neu.f64 	%p2, %fd2, %fd1;
	selp.f64 	%fd3, 0d3FF0000000000000, 0d0000000000000000, %p2;
	add.s64 	%rd7, %rd4, %rd5;
	st.global.f64 	[%rd7], %fd3;
$L__BB31_2:
	ret;

}
	// .globl	vec_acos
.visible .entry vec_acos(
	.param .u32 vec_acos_param_0,
	.param .u64 .ptr .align 1 vec_acos_param_1,
	.param .u64 .ptr .align 1 vec_acos_param_2
)
{
	.reg .pred 	%p<7>;
	.reg .b32 	%r<23>;
	.reg .b64 	%rd<9>;
	.reg .b64 	%fd<70>;

	ld.param.u32 	%r3, [vec_acos_param_0];
	ld.param.u64 	%rd1, [vec_acos_param_1];
	ld.param.u64 	%rd2, [vec_acos_param_2];
	mov.u32 	%r4, %tid.x;
	mov.u32 	%r5, %ctaid.x;
	mov.u32 	%r6, %ntid.x;
	mov.u32 	%r7, %tid.y;
	mov.u32 	%r8, %ctaid.y;
	mov.u32 	%r9, %ntid.y;
	mad.lo.s32 	%r10, %r8, %r9, %r7;
	mov.u32 	%r11, %nctaid.x;
	mad.lo.s32 	%r12, %r10, %r11, %r5;
	mad.lo.s32 	%r1, %r12, %r6, %r4;
	setp.ge.s32 	%p1, %r1, %r3;
	@%p1 bra 	$L__BB32_7;
	cvta.to.global.u64 	%rd3, %rd2;
	mul.wide.s32 	%rd4, %r1, 8;
	add.s64 	%rd5, %rd3, %rd4;
	ld.global.f64 	%fd1, [%rd5];
	{
	.reg .b32 %temp; 
	mov.b64 	{%temp, %r2}, %fd1;
	}
	abs.f64 	%fd2, %fd1;
	{
	.reg .b32 %temp; 
	mov.b64 	{%temp, %r13}, %fd2;
	}
	setp.gt.s32 	%p2, %r13, 1071801957;
	@%p2 bra 	$L__BB32_5;
	mul.f64 	%fd48, %fd1, %fd1;
	fma.rn.f64 	%fd49, %fd48, 0d3FB0066BDC1895E9, 0dBFB3823B180754AF;
	fma.rn.f64 	%fd50, %fd49, %fd48, 0d3FB11E52CC2F79AE;
	fma.rn.f64 	%fd51, %fd50, %fd48, 0dBF924EAF3526861B;
	fma.rn.f64 	%fd52, %fd51, %fd48, 0d3F91DF02A31E6CB7;
	fma.rn.f64 	%fd53, %fd52, %fd48, 0d3F847D18B0EEC6CC;
	fma.rn.f64 	%fd54, %fd53, %fd48, 0d3F8D0AF961BA53B0;
	fma.rn.f64 	%fd55, %fd54, %fd48, 0d3F91BF7734CF1C48;
	fma.rn.f64 	%fd56, %fd55, %fd48, 0d3F96E91483144EF7;
	fma.rn.f64 	%fd57, %fd56, %fd48, 0d3F9F1C6E0A4F9F81;
	fma.rn.f64 	%fd58, %fd57, %fd48, 0d3FA6DB6DC27FA92B;
	fma.rn.f64 	%fd59, %fd58, %fd48, 0d3FB333333320F91B;
	fma.rn.f64 	%fd60, %fd59, %fd48, 0d3FC5555555555F4D;
	mul.f64 	%fd61, %fd48, %fd60;
	fma.rn.f64 	%fd3, %fd61, %fd2, %fd2;
	setp.gt.s32 	%p6, %r2, -1;
	@%p6 bra 	$L__BB32_4;
	mov.f64 	%fd66, 0d3C91A62633145C07;
	add.rn.f64 	%fd67, %fd3, %fd66;
	mov.f64 	%fd68, 0d3FF921FB54442D18;
	add.rn.f64 	%fd69, %fd68, %fd67;
	bra.uni 	$L__BB32_6;
$L__BB32_4:
	mov.f64 	%fd62, 0dBC91A62633145C07;
	add.rn.f64 	%fd63, %fd3, %fd62;
	neg.f64 	%fd64, %fd63;
	mov.f64 	%fd65, 0d3FF921FB54442D18;
	add.rn.f64 	%fd69, %fd65, %fd64;
	bra.uni 	$L__BB32_6;
$L__BB32_5:
	mov.f64 	%fd8, 0d3FF0000000000000;
	sub.f64 	%fd9, %fd8, %fd2;
	{
	.reg .b32 %temp; 
	mov.b64 	{%r14, %temp}, %fd9;
	}
	{
	.reg .b32 %temp; 
	mov.b64 	{%temp, %r15}, %fd9;
	}
	add.s32 	%r16, %r15, -1048576;
	mov.b64 	%fd10, {%r14, %r16};
	rsqrt.approx.ftz.f64 	%fd11, %fd10;
	{
	.reg .b32 %temp; 
	mov.b64 	{%r17, %temp}, %fd11;
	}
	{
	.reg .b32 %temp; 
	mov.b64 	{%temp, %r18}, %fd11;
	}
	add.s32 	%r19, %r18, -1048576;
	mov.b64 	%fd12, {%r17, %r19};
	mul.f64 	%fd13, %fd10, %fd11;
	neg.f64 	%fd14, %fd13;
	fma.rn.f64 	%fd15, %fd13, %fd14, %fd10;
	fma.rn.f64 	%fd16, %fd15, %fd12, %fd13;
	neg.f64 	%fd17, %fd16;
	fma.rn.f64 	%fd18, %fd11, %fd17, 0d3FF0000000000000;
	fma.rn.f64 	%fd19, %fd18, %fd12, %fd12;
	fma.rn.f64 	%fd20, %fd16, %fd17, %fd10;
	fma.rn.f64 	%fd21, %fd20, %fd19, %fd16;
	{
	.reg .b32 %temp; 
	mov.b64 	{%r20, %temp}, %fd21;
	}
	{
	.reg .b32 %temp; 
	mov.b64 	{%temp, %r21}, %fd21;
	}
	add.s32 	%r22, %r21, 1048576;
	mov.b64 	%fd22, {%r20, %r22};
	fma.rn.f64 	%fd23, %fd9, 0d3EC715B371155F70, 0dBEBAC2FE66FAAC4B;
	fma.rn.f64 	%fd24, %fd23, %fd9, 0d3ED9A9B88EFCD9B8;
	fma.rn.f64 	%fd25, %fd24, %fd9, 0d3EDD0F40A8A0C4C3;
	fma.rn.f64 	%fd26, %fd25, %fd9, 0d3EF46D4CFA9E0E1F;
	fma.rn.f64 	%fd27, %fd26, %fd9, 0d3F079C168D1E2422;
	fma.rn.f64 	%fd28, %fd27, %fd9, 0d3F1C9A88C3BCA540;
	fma.rn.f64 	%fd29, %fd28, %fd9, 0d3F31C4E64BD476DF;
	fma.rn.f64 	%fd30, %fd29, %fd9, 0d3F46E8BA60009C8F;
	fma.rn.f64 	%fd31, %fd30, %fd9, 0d3F5F1C71C62B05A2;
	fma.rn.f64 	%fd32, %fd31, %fd9, 0d3F76DB6DB6DC9F2C;
	fma.rn.f64 	%fd33, %fd32, %fd9, 0d3F9333333333329C;
	fma.rn.f64 	%fd34, %fd33, %fd9, 0d3FB5555555555555;
	setp.lt.s32 	%p3, %r15, 1;
	mov.f64 	%fd35, 0d0000000000000000;
	mul.rn.f64 	%fd36, %fd2, %fd35;
	mul.f64 	%fd37, %fd9, %fd34;
	fma.rn.f64 	%fd38, %fd37, %fd22, %fd22;
	selp.f64 	%fd39, %fd36, %fd38, %p3;
	setp.lt.s32 	%p4, %r15, 0;
	mov.f64 	%fd40, 0d7FF0000000000000;
	mul.rn.f64 	%fd41, %fd39, %fd40;
	selp.f64 	%fd42, %fd41, %fd39, %p4;
	setp.lt.s32 	%p5, %r2, 0;
	mov.f64 	%fd43, 0dBCA1A62633145C07;
	add.rn.f64 	%fd44, %fd42, %fd43;
	neg.f64 	%fd45, %fd44;
	mov.f64 	%fd46, 0d400921FB54442D18;
	add.rn.f64 	%fd47, %fd46, %fd45;
	selp.f64 	%fd69, %fd47, %fd42, %p5;
$L__BB32_6:
	cvta.to.global.u64 	%rd6, %rd1;
	add.s64 	%rd8, %rd6, %rd4;
	st.global.f64 	[%rd8], %fd69;
$L__BB32_7:
	ret;

}
	// .globl	vec_acosh
.visible .entry vec_acosh(
	.param .u32 vec_acosh_param_0,
	.param .u64 .ptr .align 1 vec_acosh_param_1,
	.param .u64 .ptr .align 1 vec_acosh_param_2
)
{
	.reg .pred 	%p<12>;
	.reg .b32 	%r<45>;
	.reg .b32 	%f<2>;
	.reg .b64 	%rd<9>;
	.reg .b64 	%fd<82>;

	ld.param.u32 	%r13, [vec_acosh_param_0];
	ld.param.u64 	%rd1, [vec_acosh_param_1];
	ld.param.u64 	%rd2, [vec_acosh_param_2];
	mov.u32 	%r14, %tid.x;
	mov.u32 	%r15, %ctaid.x;
	mov.u32 	%r16, %ntid.x;
	mov.u32 	%r17, %tid.y;
	mov.u32 	%r18, %ctaid.y;
	mov.u32 	%r19, %ntid.y;
	mad.lo.s32 	%r20, %r18, %r19, %r17;
	mov.u32 	%r21, %nctaid.x;
	mad.lo.s32 	%r22, %r20, %r21, %r15;
	mad.lo.s32 	%r1, %r22, %r16, %r14;
	setp.ge.s32 	%p1, %r1, %r13;
	@%p1 bra 	$L__BB33_11;
	cvta.to.global.u64 	%rd3, %rd2;
	mul.wide.s32 	%rd4, %r1, 8;
	add.s64 	%rd5, %rd3, %rd4;
	ld.global.f64 	%fd12, [%rd5];
	mov.f64 	%fd13, 0dBFF0000000000000;
	add.rn.f64 	%fd14, %fd12, %fd13;
	{
	.reg .b32 %temp; 
	mov.b64 	{%temp, %r2}, %fd14;
	}
	setp.gt.u32 	%p2, %r2, 1127219199;
	fma.rn.f64 	%fd15, %fd12, %fd12, 0dBFF0000000000000;
	rsqrt.approx.ftz.f64 	%fd16, %fd15;
	{
	.reg .b32 %temp; 
	mov.b64 	{%r23, %temp}, %fd16;
	}
	{
	.reg .b32 %temp; 
	mov.b64 	{%temp, %r24}, %fd16;
	}
	add.s32 	%r25, %r24, -1048576;
	mov.b64 	%fd17, {%r23, %r25};
	mul.f64 	%fd18, %fd15, %fd16;
	neg.f64 	%fd19, %fd18;
	fma.rn.f64 	%fd20, %fd18, %fd19, %fd15;
	fma.rn.f64 	%fd21, %fd20, %fd17, %fd18;
	neg.f64 	%fd22, %fd21;
	fma.rn.f64 	%fd23, %fd16, %fd22, 0d3FF0000000000000;
	fma.rn.f64 	%fd24, %fd23, %fd17, %fd17;
	fma.rn.f64 	%fd25, %fd21, %fd22, %fd15;
	fma.rn.f64 	%fd26, %fd25, %fd24, %fd21;
	setp.eq.s32 	%p3, %r2, 0;
	selp.f64 	%fd27, 0d0000000000000000, %fd26, %p3;
	selp.f64 	%fd28, 0dBFF0000000000001, %fd27, %p2;
	add.f64 	%fd1, %fd14, %fd28;
	{
	.reg .b32 %temp; 
	mov.b64 	{%temp, %r26}, %fd1;
	}
	mov.b32 	%f1, %r26;
	setp.geu.f32 	%p4, %f1, 0f3FE55555;
	setp.leu.f32 	%p5, %f1, 0fBFD99999;
	or.pred  	%p6, %p4, %p5;
	@%p6 bra 	$L__BB33_3;
	add.f64 	%fd62, %fd1, 0d4000000000000000;
	div.rn.f64 	%fd63, %fd1, %fd62;
	neg.f64 	%fd64, %fd1;
	mul.f64 	%fd65, %fd63, %fd64;
	add.f64 	%fd66, %fd1, %fd65;
	mul.f64 	%fd67, %fd66, %fd66;
	fma.rn.f64 	%fd68, %fd67, 0d3EB372FB2FBE14B5, 0d3ED087FFCEB2DC44;
	fma.rn.f64 	%fd69, %fd68, %fd67, 0d3EF3B9FF890F468C;
	fma.rn.f64 	%fd70, %fd69, %fd67, 0d3F17457EFD51BAF8;
	fma.rn.f64 	%fd71, %fd70, %fd67, 0d3F3C71C8DE3CE825;
	fma.rn.f64 	%fd72, %fd71, %fd67, 0d3F6249248FA4661F;
	fma.rn.f64 	%fd73, %fd72, %fd67, 0d3F899999999D70C4;
	fma.rn.f64 	%fd74, %fd73, %fd67, 0d3FB5555555555462;
	mul.f64 	%fd75, %fd67, %fd74;
	fma.rn.f64 	%fd76, %fd75, %fd66, %fd65;
	add.f64 	%fd81, %fd1, %fd76;
	bra.uni 	$L__BB33_10;
$L__BB33_3:
	add.f64 	%fd79, %fd1, 0d3FF0000000000000;
	{
	.reg .b32 %temp; 
	mov.b64 	{%temp, %r41}, %fd79;
	}
	{
	.reg .b32 %temp; 
	mov.b64 	{%r42, %temp}, %fd79;
	}
	setp.gt.s32 	%p7, %r41, 1048575;
	mov.b32 	%r43, -1023;
	@%p7 bra 	$L__BB33_5;
	mul.f64 	%fd79, %fd79, 0d4350000000000000;
	{
	.reg .b32 %temp; 
	mov.b64 	{%temp, %r41}, %fd79;
	}
	{
	.reg .b32 %temp; 
	mov.b64 	{%r42, %temp}, %fd79;
	}
	mov.b32 	%r43, -1077;
$L__BB33_5:
	add.s32 	%r29, %r41, -1;
	setp.gt.u32 	%p8, %r29, 2146435070;
	@%p8 bra 	$L__BB33_9;
	shr.u32 	%r32, %r41, 20;
	add.s32 	%r44, %r43, %r32;
	and.b32  	%r33, %r41, 1048575;
	or.b32  	%r34, %r33, 1072693248;
	mov.b64 	%fd80, {%r42, %r34};
	setp.lt.u32 	%p10, %r34, 1073127583;
	@%p10 bra 	$L__BB33_8;
	{
	.reg .b32 %temp; 
	mov.b64 	{%r35, %temp}, %fd80;
	}
	{
	.reg .b32 %temp; 
	mov.b64 	{%temp, %r36}, %fd80;
	}
	add.s32 	%r37, %r36, -1048576;
	mov.b64 	%fd80, {%r35, %r37};
	add.s32 	%r44, %r44, 1;
$L__BB33_8:
	add.f64 	%fd30, %fd80, 0dBFF0000000000000;
	add.f64 	%fd31, %fd80, 0d3FF0000000000000;
	rcp.approx.ftz.f64 	%fd32, %fd31;
	neg.f64 	%fd33, %fd31;
	fma.rn.f64 	%fd34, %fd33, %fd32, 0d3FF0000000000000;
	fma.rn.f64 	%fd35, %fd34, %fd34, %fd34;
	fma.rn.f64 	%fd36, %fd35, %fd32, %fd32;
	mul.f64 	%fd37, %fd30, %fd36;
	fma.rn.f64 	%fd38, %fd30, %fd36, %fd37;
	mul.f64 	%fd39, %fd38, %fd38;
	fma.rn.f64 	%fd40, %fd39, 0d3EB1380B3AE80F1E, 0d3ED0EE258B7A8B04;
	fma.rn.f64 	%fd41, %fd40, %fd39, 0d3EF3B2669F02676F;
	fma.rn.f64 	%fd42, %fd41, %fd39, 0d3F1745CBA9AB0956;
	fma.rn.f64 	%fd43, %fd42, %fd39, 0d3F3C71C72D1B5154;
	fma.rn.f64 	%fd44, %fd43, %fd39, 0d3F624924923BE72D;
	fma.rn.f64 	%fd45, %fd44, %fd39, 0d3F8999999999A3C4;
	fma.rn.f64 	%fd46, %fd45, %fd39, 0d3FB5555555555554;
	sub.f64 	%fd47, %fd30, %fd38;
	add.f64 	%fd48, %fd47, %fd47;
	neg.f64 	%fd49, %fd38;
	fma.rn.f64 	%fd50, %fd49, %fd30, %fd48;
	mul.f64 	%fd51, %fd36, %fd50;
	mul.f64 	%fd52, %fd39, %fd46;
	fma.rn.f64 	%fd53, %fd52, %fd38, %fd51;
	xor.b32  	%r38, %r44, -2147483648;
	mov.b32 	%r39, 1127219200;
	mov.b64 	%fd54, {%r38, %r39};
	mov.b32 	%r40, -2147483648;
	mov.b64 	%fd55, {%r40, %r39};
	sub.f64 	%fd56, %fd54, %fd55;
	fma.rn.f64 	%fd57, %fd56, 0d3FE62E42FEFA39EF, %fd38;
	fma.rn.f64 	%fd58, %fd56, 0dBFE62E42FEFA39EF, %fd57;
	sub.f64 	%fd59, %fd58, %fd38;
	sub.f64 	%fd60, %fd53, %fd59;
	fma.rn.f64 	%fd61, %fd56, 0d3C7ABC9E3B39803F, %fd60;
	add.f64 	%fd81, %fd57, %fd61;
	bra.uni 	$L__BB33_10;
$L__BB33_9:
	fma.rn.f64 	%fd29, %fd79, 0d7FF0000000000000, 0d7FF0000000000000;
	{
	.reg .b32 %temp; 
	mov.b64 	{%temp, %r30}, %fd79;
	}
	and.b32  	%r31, %r30, 2147483647;
	setp.eq.s32 	%p9, %r31, 0;
	selp.f64 	%fd81, 0dFFF0000000000000, %fd29, %p9;
$L__BB33_10:
	setp.gt.u32 	%p11, %r2, 1127219199;
	add.f64 	%fd77, %fd81, 0d3FE62E42FEFA39EF;
	selp.f64 	%fd78, %fd77, %fd81, %p11;
	cvta.to.global.u64 	%rd6, %rd1;
	add.s64 	%rd8, %rd6, %rd4;
	st.global.f64 	[%rd8], %fd78;
$L__BB33_11:
	ret;

}
	// .globl	vec_asin
.visible .entry vec_asin(
	.param .u32 vec_asin_param_0,
	.param .u64 .ptr .align 1 vec_asin_param_1,
	.param .u64 .ptr .align 1 vec_asin_param_2
)
{
	.reg .pred 	%p<5>;
	.reg .b32 	%r<17>;
	.reg .b32 	%f<3>;
	.reg .b64 	%rd<9>;
	.reg .b64 	%fd<53>;

	ld.param.u32 	%r2, [vec_asin_param_0];
	ld.param.u64 	%rd1, [vec_asin_param_1];
	ld.param.u64 	%rd2, [vec_asin_param_2];
	mov.u32 	%r3, %tid.x;
	mov.u32 	%r4, %ctaid.x;
	mov.u32 	%r5, %ntid.x;
	mov.u32 	%r6, %tid.y;
	mov.u32 	%r7, %ctaid.y;
	mov.u32 	%r8, %ntid.y;
	mad.lo.s32 	%r9, %r7, %r8, %r6;
	mov.u32 	%r10, %nctaid.x;
	mad.lo.s32 	%r11, %r9, %r10, %r4;
	mad.lo.s32 	%r1, %r11, %r5, %r3;
	setp.ge.s32 	%p1, %r1, %r2;
	@%p1 bra 	$L__BB34_5;
	cvta.to.global.u64 	%rd3, %rd2;
	mul.wide.s32 	%rd4, %r1, 8;
	add.s64 	%rd5, %rd3, %rd4;
	ld.global.f64 	%fd1, [%rd5];
	{
	.reg .b32 %temp; 
	mov.b64 	{%temp, %r12}, %fd1;
	}
	mov.b32 	%f1, %r12;
	abs.f32 	%f2, %f1;
	setp.geu.f32 	%p2, %f2, 0f3FE26666;
	@%p2 bra 	$L__BB34_3;
	mul.f64 	%fd38, %fd1, %fd1;
	fma.rn.f64 	%fd39, %fd38, 0d3FB0066BDC1895E9, 0dBFB3823B180754AF;
	fma.rn.f64 	%fd40, %fd39, %fd38, 0d3FB11E52CC2F79AE;
	fma.rn.f64 	%fd41, %fd40, %fd38, 0dBF924EAF3526861B;
	fma.rn.f64 	%fd42, %fd41, %fd38, 0d3F91DF02A31E6CB7;
	fma.rn.f64 	%fd43, %fd42, %fd38, 0d3F847D18B0EEC6CC;
	fma.rn.f64 	%fd44, %fd43, %fd38, 0d3F8D0AF961BA53B0;
	fma.rn.f64 	%fd45, %fd44, %fd38, 0d3F91BF7734CF1C48;
	fma.rn.f64 	%fd46, %fd45, %fd38, 0d3F96E91483144EF7;
	fma.rn.f64 	%fd47, %fd46, %fd38, 0d3F9F1C6E0A4F9F81;
	fma.rn.f64 	%fd48, %fd47, %fd38, 0d3FA6DB6DC27FA92B;
	fma.rn.f64 	%fd49, %fd48, %fd38, 0d3FB333333320F91B;
	fma.rn.f64 	%fd50, %fd49, %fd38, 0d3FC5555555555F4D;
	mul.f64 	%fd51, %fd38, %fd50;
	fma.rn.f64 	%fd52, %fd51, %fd1, %fd1;
	bra.uni 	$L__BB34_4;
$L__BB34_3:
	abs.f64 	%fd5, %fd1;
	fma.rn.f64 	%fd6, %fd5, 0dBFE0000000000000, 0d3FE0000000000000;
	rsqrt.approx.ftz.f64 	%fd7, %fd6;
	{
	.reg .b32 %temp; 
	mov.b64 	{%r13, %temp}, %fd7;
	}
	{
	.reg .b32 %temp; 
	mov.b64 	{%temp, %r14}, %fd7;
	}
	add.s32 	%r15, %r14, -1048576;
	mov.b64 	%fd8, {%r13, %r15};
	mul.f64 	%fd9, %fd6, %fd7;
	neg.f64 	%fd10, %fd9;
	fma.rn.f64 	%fd11, %fd9, %fd10, %fd6;
	fma.rn.f64 	%fd12, %fd11, %fd8, %fd9;
	neg.f64 	%fd13, %fd12;
	fma.rn.f64 	%fd14, %fd7, %fd13, 0d3FF0000000000000;
	fma.rn.f64 	%fd15, %fd14, %fd8, %fd8;
	fma.rn.f64 	%fd16, %fd12, %fd13, %fd6;
	fma.rn.f64 	%fd17, %fd16, %fd15, %fd12;
	{
	.reg .b32 %temp; 
	mov.b64 	{%temp, %r16}, %fd6;
	}
	setp.lt.s32 	%p3, %r16, 0;
	selp.f64 	%fd18, 0dFFF8000000000000, %fd17, %p3;
	setp.ne.f64 	%p4, %fd6, 0d0000000000000000;
	selp.f64 	%fd19, %fd18, %fd6, %p4;
	fma.rn.f64 	%fd20, %fd6, 0d3FB0066BDC1895E9, 0dBFB3823B180754AF;
	fma.rn.f64 	%fd21, %fd20, %fd6, 0d3FB11E52CC2F79AE;
	fma.rn.f64 	%fd22, %fd21, %fd6, 0dBF924EAF3526861B;
	fma.rn.f64 	%fd23, %fd22, %fd6, 0d3F91DF02A31E6CB7;
	fma.rn.f64 	%fd24, %fd23, %fd6, 0d3F847D18B0EEC6CC;
	fma.rn.f64 	%fd25, %fd24, %fd6, 0d3F8D0AF961BA53B0;
	fma.rn.f64 	%fd26, %fd25, %fd6, 0d3F91BF7734CF1C48;
	fma.rn.f64 	%fd27, %fd26, %fd6, 0d3F96E91483144EF7;
	fma.rn.f64 	%fd28, %fd27, %fd6, 0d3F9F1C6E0A4F9F81;
	fma.rn.f64 	%fd29, %fd28, %fd6, 0d3FA6DB6DC27FA92B;
	fma.rn.f64 	%fd30, %fd29, %fd6, 0d3FB333333320F91B;
	fma.rn.f64 	%fd31, %fd30, %fd6, 0d3FC5555555555F4D;
	mul.f64 	%fd32, %fd6, %fd31;
	mul.f64 	%fd33, %fd19, 0dC000000000000000;
	fma.rn.f64 	%fd34, %fd33, %fd32, 0d3C91A62633145C07;
	add.f64 	%fd35, %fd33, 0d3FE921FB54442D18;
	add.f64 	%fd36, %fd35, %fd34;
	add.f64 	%fd37, %fd36, 0d3FE921FB54442D18;
	copysign.f64 	%fd52, %fd1, %fd37;
$L__BB34_4:
	cvta.to.global.u64 	%rd6, %rd1;
	add.s64 	%rd8, %rd6, %rd4;
	st.global.f64 	[%rd8], %fd52;
$L__BB34_5:
	ret;

}
	// .globl	vec_asinh
.visible .entry vec_asinh(
	.param .u32 vec_asinh_param_0,
	.param .u64 .ptr .align 1 vec_asinh_param_1,
	.param .u64 .ptr .align 1 vec_asinh_param_2
)
{
	.reg .pred 	%p<11>;
	.reg .b32 	%r<44>;
	.reg .b32 	%f<2>;
	.reg .b64 	%rd<9>;
	.reg .b64 	%fd<84>;

	ld.param.u32 	%r13, [vec_asinh_param_0];
	ld.param.u64 	%rd1, [vec_asinh_param_1];
	ld.param.u64 	%rd2, [vec_asinh_param_2];
	mov.u32 	%r14, %tid.x;
	mov.u32 	%r15, %ctaid.x;
	mov.u32 	%r16, %ntid.x;
	mov.u32 	%r17, %tid.y;
	mov.u32 	%r18, %ctaid.y;
	mov.u32 	%r19, %ntid.y;
	mad.lo.s32 	%r20, %r18, %r19, %r17;
	mov.u32 	%r21, %nctaid.x;
	mad.lo.s32 	%r22, %r20, %r21, %r15;
	mad.lo.s32 	%r1, %r22, %r16, %r14;
	setp.ge.s32 	%p1, %r1, %r13;
	@%p1 bra 	$L__BB35_11;
	cvta.to.global.u64 	%rd3, %rd2;
	mul.wide.s32 	%rd4, %r1, 8;
	add.s64 	%rd5, %rd3, %rd4;
	ld.global.f64 	%fd1, [%rd5];
	{
	.reg .b32 %temp; 
	mov.b64 	{%temp, %r23}, %fd1;
	}
	{
	.reg .b32 %temp; 
	mov.b64 	{%r24, %temp}, %fd1;
	}
	and.b32  	%r2, %r23, 2147483647;
	mov.b64 	%fd13, {%r24, %r2};
	fma.rn.f64 	%fd14, %fd1, %fd1, 0d3FF0000000000000;
	rsqrt.approx.ftz.f64 	%fd15, %fd14;
	mul.rn.f64 	%fd16, %fd15, %fd15;
	neg.f64 	%fd17, %fd16;
	fma.rn.f64 	%fd18, %fd14, %fd17, 0d3FF0000000000000;
	fma.rn.f64 	%fd19, %fd18, 0d3FD8000000000000, 0d3FE0000000000000;
	mul.rn.f64 	%fd20, %fd18, %fd15;
	fma.rn.f64 	%fd21, %fd19, %fd20, %fd15;
	fma.rn.f64 	%fd22, %fd14, %fd21, 0d3FF0000000000000;
	rcp.approx.ftz.f64 	%fd23, %fd22;
	neg.f64 	%fd24, %fd22;
	fma.rn.f64 	%fd25, %fd24, %fd23, 0d3FF0000000000000;
	fma.rn.f64 	%fd26, %fd25, %fd25, %fd25;
	fma.rn.f64 	%fd27, %fd26, %fd23, %fd23;
	mul.f64 	%fd28, %fd13, %fd27;
	fma.rn.f64 	%fd29, %fd13, %fd28, %fd13;
	setp.gt.u32 	%p2, %r2, 1138753535;
	selp.f64 	%fd2, %fd13, %fd29, %p2;
	{
	.reg .b32 %temp; 
	mov.b64 	{%temp, %r25}, %fd2;
	}
	mov.b32 	%f1, %r25;
	setp.geu.f32 	%p3, %f1, 0f3FE55555;
	setp.leu.f32 	%p4, %f1, 0fBFD99999;
	or.pred  	%p5, %p3, %p4;
	@%p5 bra 	$L__BB35_3;
	add.f64 	%fd63, %fd2, 0d4000000000000000;
	div.rn.f64 	%fd64, %fd2, %fd63;
	neg.f64 	%fd65, %fd2;
	mul.f64 	%fd66, %fd64, %fd65;
	add.f64 	%fd67, %fd2, %fd66;
	mul.f64 	%fd68, %fd67, %fd67;
	fma.rn.f64 	%fd69, %fd68, 0d3EB372FB2FBE14B5, 0d3ED087FFCEB2DC44;
	fma.rn.f64 	%fd70, %fd69, %fd68, 0d3EF3B9FF890F468C;
	fma.rn.f64 	%fd71, %fd70, %fd68, 0d3F17457EFD51BAF8;
	fma.rn.f64 	%fd72, %fd71, %fd68, 0d3F3C71C8DE3CE825;
	fma.rn.f64 	%fd73, %fd72, %fd68, 0d3F6249248FA4661F;
	fma.rn.f64 	%fd74, %fd73, %fd68, 0d3F899999999D70C4;
	fma.rn.f64 	%fd75, %fd74, %fd68, 0d3FB5555555555462;
	mul.f64 	%fd76, %fd68, %fd75;
	fma.rn.f64 	%fd77, %fd76, %fd67, %fd66;
	add.f64 	%fd83, %fd2, %fd77;
	bra.uni 	$L__BB35_10;
$L__BB35_3:
	add.f64 	%fd81, %fd2, 0d3FF0000000000000;
	{
	.reg .b32 %temp; 
	mov.b64 	{%temp, %r40}, %fd81;
	}
	{
	.reg .b32 %temp; 
	mov.b64 	{%r41, %temp}, %fd81;
	}
	setp.gt.s32 	%p6, %r40, 1048575;
	mov.b32 	%r42, -1023;
	@%p6 bra 	$L__BB35_5;
	mul.f64 	%fd81, %fd81, 0d4350000000000000;
	{
	.reg .b32 %temp; 
	mov.b64 	{%temp, %r40}, %fd81;
	}
	{
	.reg .b32 %temp; 
	mov.b64 	{%r41, %temp}, %fd81;
	}
	mov.b32 	%r42, -1077;
$L__BB35_5:
	add.s32 	%r28, %r40, -1;
	setp.gt.u32 	%p7, %r28, 2146435070;
	@%p7 bra 	$L__BB35_9;
	shr.u32 	%r31, %r40, 20;
	add.s32 	%r43, %r42, %r31;
	and.b32  	%r32, %r40, 1048575;
	or.b32  	%r33, %r32, 1072693248;
	mov.b64 	%fd82, {%r41, %r33};
	setp.lt.u32 	%p9, %r33, 1073127583;
	@%p9 bra 	$L__BB35_8;
	{
	.reg .b32 %temp; 
	mov.b64 	{%r34, %temp}, %fd82;
	}
	{
	.reg .b32 %temp; 
	mov.b64 	{%temp, %r35}, %fd82;
	}
	add.s32 	%r36, %r35, -1048576;
	mov.b64 	%fd82, {%r34, %r36};
	add.s32 	%r43, %r43, 1;
$L__BB35_8:
	add.f64 	%fd31, %fd82, 0dBFF0000000000000;
	add.f64 	%fd32, %fd82, 0d3FF0000000000000;
	rcp.approx.ftz.f64 	%fd33, %fd32;
	neg.f64 	%fd34, %fd32;
	fma.rn.f64 	%fd35, %fd34, %fd33, 0d3FF0000000000000;
	fma.rn.f64 	%fd36, %fd35, %fd35, %fd35;
	fma.rn.f64 	%fd37, %fd36, %fd33, %fd33;
	mul.f64 	%fd38, %fd31, %fd37;
	fma.rn.f64 	%fd39, %fd31, %fd37, %fd38;
	mul.f64 	%fd40, %fd39, %fd39;
	fma.rn.f64 	%fd41, %fd40, 0d3EB1380B3AE80F1E, 0d3ED0EE258B7A8B04;
	fma.rn.f64 	%fd42, %fd41, %fd40, 0d3EF3B2669F02676F;
	fma.rn.f64 	%fd43, %fd42, %fd40, 0d3F1745CBA9AB0956;
	fma.rn.f64 	%fd44, %fd43, %fd40, 0d3F3C71C72D1B5154;
	fma.rn.f64 	%fd45, %fd44, %fd40, 0d3F624924923BE72D;
	fma.rn.f64 	%fd46, %fd45, %fd40, 0d3F8999999999A3C4;
	fma.rn.f64 	%fd47, %fd46, %fd40, 0d3FB5555555555554;
	sub.f64 	%fd48, %fd31, %fd39;
	add.f64 	%fd49, %fd48, %fd48;
	neg.f64 	%fd50, %fd39;
	fma.rn.f64 	%fd51, %fd50, %fd31, %fd49;
	mul.f64 	%fd52, %fd37, %fd51;
	mul.f64 	%fd53, %fd40, %fd47;
	fma.rn.f64 	%fd54, %fd53, %fd39, %fd52;
	xor.b32  	%r37, %r43, -2147483648;
	mov.b32 	%r38, 1127219200;
	mov.b64 	%fd55, {%r37, %r38};
	mov.b32 	%r39, -2147483648;
	mov.b64 	%fd56, {%r39, %r38};
	sub.f64 	%fd57, %fd55, %fd56;
	fma.rn.f64 	%fd58, %fd57, 0d3FE62E42FEFA39EF, %fd39;
	fma.rn.f64 	%fd59, %fd57, 0dBFE62E42FEFA39EF, %fd58;
	sub.f64 	%fd60, %fd59, %fd39;
	sub.f64 	%fd61, %fd54, %fd60;
	fma.rn.f64 	%fd62, %fd57, 0d3C7ABC9E3B39803F, %fd61;
	add.f64 	%fd83, %fd58, %fd62;
	bra.uni 	$L__BB35_10;
$L__BB35_9:
	fma.rn.f64 	%fd30, %fd81, 0d7FF0000000000000, 0d7FF0000000000000;
	{
	.reg .b32 %temp; 
	mov.b64 	{%temp, %r29}, %fd81;
	}
	and.b32  	%r30, %r29, 2147483647;
	setp.eq.s32 	%p8, %r30, 0;
	selp.f64 	%fd83, 0dFFF0000000000000, %fd30, %p8;
$L__BB35_10:
	setp.gt.u32 	%p10, %r2, 1138753535;
	add.f64 	%fd78, %fd83, 0d3FE62E42FEFA39EF;
	selp.f64 	%fd79, %fd78, %fd83, %p10;
	copysign.f64 	%fd80, %fd1, %fd79;
	cvta.to.global.u64 	%rd6, %rd1;
	add.s64 	%rd8, %rd6, %rd4;
	st.global.f64 	[%rd8], %fd80;
$L__BB35_11:
	ret;

}
	// .globl	vec_atan
.visible .entry vec_atan(
	.param .u32 vec_atan_param_0,
	.param .u64 .ptr .align 1 vec_atan_param_1,
	.param .u64 .ptr .align 1 vec_atan_param_2
)
{
	.reg .pred 	%p<5>;
	.reg .b32 	%r<12>;
	.reg .b64 	%rd<9>;
	.reg .b64 	%fd<36>;

	ld.param.u32 	%r2, [vec_atan_param_0];
	ld.param.u64 	%rd1, [vec_atan_param_1];
	ld.param.u64 	%rd2, [vec_atan_param_2];
	mov.u32 	%r3, %tid.x;
	mov.u32 	%r4, %ctaid.x;
	mov.u32 	%r5, %ntid.x;
	mov.u32 	%r6, %tid.y;
	mov.u32 	%r7, %ctaid.y;
	mov.u32 	%r8, %ntid.y;
	mad.lo.s32 	%r9, %r7, %r8, %r6;
	mov.u32 	%r10, %nctaid.x;
	mad.lo.s32 	%r11, %r9, %r10, %r4;
	mad.lo.s32 	%r1, %r11, %r5, %r3;
	setp.ge.s32 	%p1, %r1, %r2;
	@%p1 bra 	$L__BB36_4;
	cvta.to.global.u64 	%rd3, %rd2;
	mul.wide.s32 	%rd4, %r1, 8;
	add.s64 	%rd5, %rd3, %rd4;
	ld.global.f64 	%fd1, [%rd5];
	abs.f64 	%fd2, %fd1;
	setp.leu.f64 	%p2, %fd2, 0d3FF0000000000000;
	mov.f64 	%fd35, %fd2;
	@%p2 bra 	$L__BB36_3;
	rcp.approx.ftz.f64 	%fd5, %fd2;
	neg.f64 	%fd6, %fd2;
	fma.rn.f64 	%fd7, %fd6, %fd5, 0d3FF0000000000000;
	fma.rn.f64 	%fd8, %fd7, %fd7, %fd7;
	fma.rn.f64 	%fd9, %fd8, %fd5, %fd5;
	setp.eq.f64 	%p3, %fd2, 0d7FF0000000000000;
	selp.f64 	%fd35, 0d0000000000000000, %fd9, %p3;
$L__BB36_3:
	setp.gt.f64 	%p4, %fd2, 0d3FF0000000000000;
	mul.f64 	%fd10, %fd35, %fd35;
	fma.rn.f64 	%fd11, %fd10, 0dBEF53E1D2A25FF7E, 0d3F2D3B63DBB65B49;
	fma.rn.f64 	%fd12, %fd11, %fd10, 0dBF5312788DDE082E;
	fma.rn.f64 	%fd13, %fd12, %fd10, 0d3F6F9690C8249315;
	fma.rn.f64 	%fd14, %fd13, %fd10, 0dBF82CF5AABC7CF0D;
	fma.rn.f64 	%fd15, %fd14, %fd10, 0d3F9162B0B2A3BFDE;
	fma.rn.f64 	%fd16, %fd15, %fd10, 0dBF9A7256FEB6FC6B;
	fma.rn.f64 	%fd17, %fd16, %fd10, 0d3FA171560CE4A489;
	fma.rn.f64 	%fd18, %fd17, %fd10, 0dBFA4F44D841450E4;
	fma.rn.f64 	%fd19, %fd18, %fd10, 0d3FA7EE3D3F36BB95;
	fma.rn.f64 	%fd20, %fd19, %fd10, 0dBFAAD32AE04A9FD1;
	fma.rn.f64 	%fd21, %fd20, %fd10, 0d3FAE17813D66954F;
	fma.rn.f64 	%fd22, %fd21, %fd10, 0dBFB11089CA9A5BCD;
	fma.rn.f64 	%fd23, %fd22, %fd10, 0d3FB3B12B2DB51738;
	fma.rn.f64 	%fd24, %fd23, %fd10, 0dBFB745D022F8DC5C;
	fma.rn.f64 	%fd25, %fd24, %fd10, 0d3FBC71C709DFE927;
	fma.rn.f64 	%fd26, %fd25, %fd10, 0dBFC2492491FA1744;
	fma.rn.f64 	%fd27, %fd26, %fd10, 0d3FC99999999840D2;
	fma.rn.f64 	%fd28, %fd27, %fd10, 0dBFD555555555544C;
	mul.f64 	%fd29, %fd10, %fd28;
	fma.rn.f64 	%fd30, %fd29, %fd35, %fd35;
	mov.f64 	%fd31, 0d3FF921FB54442D18;
	sub.f64 	%fd32, %fd31, %fd30;
	selp.f64 	%fd33, %fd32, %fd30, %p4;
	copysign.f64 	%fd34, %fd1, %fd33;
	cvta.to.global.u64 	%rd6, %rd1;
	add.s64 	%rd8, %rd6, %rd4;
	st.global.f64 	[%rd8], %fd34;
$L__BB36_4:
	ret;

}
	// .globl	vec_atanh
.visible .entry vec_atanh(
	.param .u32 vec_atanh_param_0,
	.param .u64 .ptr .align 1 vec_atanh_param_1,
	.param .u64 .ptr .align 1 vec_atanh_param_2
)
{
	.reg .pred 	%p<9>;
	.reg .b32 	%r<41>;
	.reg .b32 	%f<2>;
	.reg .b64 	%rd<9>;
	.reg .b64 	%fd<70>;

	ld.param.u32 	%r12, [vec_atanh_param_0];
	ld.param.u64 	%rd1, [vec_atanh_param_1];
	ld.param.u64 	%rd2, [vec_atanh_param_2];
	mov.u32 	%r13, %tid.x;
	mov.u32 	%r14, %ctaid.x;
	mov.u32 	%r15, %ntid.x;
	mov.u32 	%r16, %tid.y;
	mov.u32 	%r17, %ctaid.y;
	mov.u32 	%r18, %ntid.y;
	mad.lo.s32 	%r19, %r17, %r18, %r16;
	mov.u32 	%r20, %nctaid.x;
	mad.lo.s32 	%r21, %r19, %r20, %r14;
	mad.lo.s32 	%r1, %r21, %r15, %r13;
	setp.ge.s32 	%p1, %r1, %r12;
	@%p1 bra 	$L__BB37_11;
	cvta.to.global.u64 	%rd3, %rd2;
	mul.wide.s32 	%rd4, %r1, 8;
	add.s64 	%rd5, %rd3, %rd4;
	ld.global.f64 	%fd1, [%rd5];
	abs.f64 	%fd13, %fd1;
	add.f64 	%fd14, %fd13, %fd13;
	mov.f64 	%fd15, 0d3FF0000000000000;
	sub.f64 	%fd16, %fd15, %fd13;
	div.rn.f64 	%fd2, %fd14, %fd16;
	{
	.reg .b32 %temp; 
	mov.b64 	{%temp, %r22}, %fd2;
	}
	mov.b32 	%f1, %r22;
	setp.geu.f32 	%p2, %f1, 0f3FE55555;
	setp.leu.f32 	%p3, %f1, 0fBFD99999;
	or.pred  	%p4, %p2, %p3;
	@%p4 bra 	$L__BB37_3;
	add.f64 	%fd50, %fd2, 0d4000000000000000;
	div.rn.f64 	%fd51, %fd2, %fd50;
	neg.f64 	%fd52, %fd2;
	mul.f64 	%fd53, %fd51, %fd52;
	add.f64 	%fd54, %fd2, %fd53;
	mul.f64 	%fd55, %fd54, %fd54;
	fma.rn.f64 	%fd56, %fd55, 0d3EB372FB2FBE14B5, 0d3ED087FFCEB2DC44;
	fma.rn.f64 	%fd57, %fd56, %fd55, 0d3EF3B9FF890F468C;
	fma.rn.f64 	%fd58, %fd57, %fd55, 0d3F17457EFD51BAF8;
	fma.rn.f64 	%fd59, %fd58, %fd55, 0d3F3C71C8DE3CE825;
	fma.rn.f64 	%fd60, %fd59, %fd55, 0d3F6249248FA4661F;
	fma.rn.f64 	%fd61, %fd60, %fd55, 0d3F899999999D70C4;
	fma.rn.f64 	%fd62, %fd61, %fd55, 0d3FB5555555555462;
	mul.f64 	%fd63, %fd55, %fd62;
	fma.rn.f64 	%fd64, %fd63, %fd54, %fd53;
	add.f64 	%fd69, %fd2, %fd64;
	bra.uni 	$L__BB37_10;
$L__BB37_3:
	add.f64 	%fd67, %fd2, 0d3FF0000000000000;
	{
	.reg .b32 %temp; 
	mov.b64 	{%temp, %r37}, %fd67;
	}
	{
	.reg .b32 %temp; 
	mov.b64 	{%r38, %temp}, %fd67;
	}
	setp.gt.s32 	%p5, %r37, 1048575;
	mov.b32 	%r39, -1023;
	@%p5 bra 	$L__BB37_5;
	mul.f64 	%fd67, %fd67, 0d4350000000000000;
	{
	.reg .b32 %temp; 
	mov.b64 	{%temp, %r37}, %fd67;
	}
	{
	.reg .b32 %temp; 
	mov.b64 	{%r38, %temp}, %fd67;
	}
	mov.b32 	%r39, -1077;
$L__BB37_5:
	add.s32 	%r25, %r37, -1;
	setp.gt.u32 	%p6, %r25, 2146435070;
	@%p6 bra 	$L__BB37_9;
	shr.u32 	%r28, %r37, 20;
	add.s32 	%r40, %r39, %r28;
	and.b32  	%r29, %r37, 1048575;
	or.b32  	%r30, %r29, 1072693248;
	mov.b64 	%fd68, {%r38, %r30};
	setp.lt.u32 	%p8, %r30, 1073127583;
	@%p8 bra 	$L__BB37_8;
	{
	.reg .b32 %temp; 
	mov.b64 	{%r31, %temp}, %fd68;
	}
	{
	.reg .b32 %temp; 
	mov.b64 	{%temp, %r32}, %fd68;
	}
	add.s32 	%r33, %r32, -1048576;
	mov.b64 	%fd68, {%r31, %r33};
	add.s32 	%r40, %r40, 1;
$L__BB37_8:
	add.f64 	%fd18, %fd68, 0dBFF0000000000000;
	add.f64 	%fd19, %fd68, 0d3FF0000000000000;
	rcp.approx.ftz.f64 	%fd20, %fd19;
	neg.f64 	%fd21, %fd19;
	fma.rn.f64 	%fd22, %fd21, %fd20, 0d3FF0000000000000;
	fma.rn.f64 	%fd23, %fd22, %fd22, %fd22;
	fma.rn.f64 	%fd24, %fd23, %fd20, %fd20;
	mul.f64 	%fd25, %fd18, %fd24;
	fma.rn.f64 	%fd26, %fd18, %fd24, %fd25;
	mul.f64 	%fd27, %fd26, %fd26;
	fma.rn.f64 	%fd28, %fd27, 0d3EB1380B3AE80F1E, 0d3ED0EE258B7A8B04;
	fma.rn.f64 	%fd29, %fd28, %fd27, 0d3EF3B2669F02676F;
	fma.rn.f64 	%fd30, %fd29, %fd27, 0d3F1745CBA9AB0956;
	fma.rn.f64 	%fd31, %fd30, %fd27, 0d3F3C71C72D1B5154;
	fma.rn.f64 	%fd32, %fd31, %fd27, 0d3F624924923BE72D;
	fma.rn.f64 	%fd33, %fd32, %fd27, 0d3F8999999999A3C4;
	fma.rn.f64 	%fd34, %fd33, %fd27, 0d3FB5555555555554;
	sub.f64 	%fd35, %fd18, %fd26;
	add.f64 	%fd36, %fd35, %fd35;
	neg.f64 	%fd37, %fd26;
	fma.rn.f64 	%fd38, %fd37, %fd18, %fd36;
	mul.f64 	%fd39, %fd24, %fd38;
	mul.f64 	%fd40, %fd27, %fd34;
	fma.rn.f64 	%fd41, %fd40, %fd26, %fd39;
	xor.b32  	%r34, %r40, -2147483648;
	mov.b32 	%r35, 1127219200;
	mov.b64 	%fd42, {%r34, %r35};
	mov.b32 	%r36, -2147483648;
	mov.b64 	%fd43, {%r36, %r35};
	sub.f64 	%fd44, %fd42, %fd43;
	fma.rn.f64 	%fd45, %fd44, 0d3FE62E42FEFA39EF, %fd26;
	fma.rn.f64 	%fd46, %fd44, 0dBFE62E42FEFA39EF, %fd45;
	sub.f64 	%fd47, %fd46, %fd26;
	sub.f64 	%fd48, %fd41, %fd47;
	fma.rn.f64 	%fd49, %fd44, 0d3C7ABC9E3B39803F, %fd48;
	add.f64 	%fd69, %fd45, %fd49;
	bra.uni 	$L__BB37_10;
$L__BB37_9:
	fma.rn.f64 	%fd17, %fd67, 0d7FF0000000000000, 0d7FF0000000000000;
	{
	.reg .b32 %temp; 
	mov.b64 	{%temp, %r26}, %fd67;
	}
	and.b32  	%r27, %r26, 2147483647;
	setp.eq.s32 	%p7, %r27, 0;
	selp.f64 	%fd69, 0dFFF0000000000000, %fd17, %p7;
$L__BB37_10:
	mul.f64 	%fd65, %fd69, 0d3FE0000000000000;
	copysign.f64 	%fd66, %fd1, %fd65;
	cvta.to.global.u64 	%rd6, %rd1;
	add.s64 	%rd8, %rd6, %rd4;
	st.global.f64 	[%rd8], %fd66;
$L__BB37_11:
	ret;

}
	// .globl	vec_cbrt
.visible .entry vec_cbrt(
	.param .u32 vec_cbrt_param_0,
	.param .u64 .ptr .align 1 vec_cbrt_param_1,
	.param .u64 .ptr .align 1 vec_cbrt_param_2
)
{
	.reg .pred 	%p<4>;
	.reg .b32 	%r<32>;
	.reg .b32 	%f<7>;
	.reg .b64 	%rd<8>;
	.reg .b64 	%fd<22>;

	ld.param.u32 	%r2, [vec_cbrt_param_0];
	ld.param.u64 	%rd1, [vec_cbrt_param_1];
	ld.param.u64 	%rd2, [vec_cbrt_param_2];
	mov.u32 	%r3, %tid.x;
	mov.u32 	%r4, %ctaid.x;
	mov.u32 	%r5, %ntid.x;
	mov.u32 	%r6, %tid.y;
	mov.u32 	%r7, %ctaid.y;
	mov.u32 	%r8, %ntid.y;
	mad.lo.s32 	%r9, %r7, %r8, %r6;
	mov.u32 	%r10, %nctaid.x;
	mad.lo.s32 	%r11, %r9, %r10, %r4;
	mad.lo.s32 	%r1, %r11, %r5, %r3;
	setp.ge.s32 	%p1, %r1, %r2;
	@%p1 bra 	$L__BB38_2;
	cvta.to.global.u64 	%rd3, %rd2;
	cvta.to.global.u64 	%rd4, %rd1;
	mul.wide.s32 	%rd5, %r1, 8;
	add.s64 	%rd6, %rd3, %rd5;
	ld.global.f64 	%fd1, [%rd6];
	{
	.reg .b32 %temp; 
	mov.b64 	{%r12, %temp}, %fd1;
	}
	{
	.reg .b32 %temp; 
	mov.b64 	{%temp, %r13}, %fd1;
	}
	and.b32  	%r14, %r13, 2147483647;
	setp.lt.u32 	%p2, %r14, 1048576;
	mov.b64 	%fd2, {%r12, %r14};
	mul.f64 	%fd3, %fd2, 0d4350000000000000;
	{
	.reg .b32 %temp; 
	mov.b64 	{%r15, %temp}, %fd3;
	}
	{
	.reg .b32 %temp; 
	mov.b64 	{%temp, %r16}, %fd3;
	}
	selp.b32 	%r17, %r15, %r12, %p2;
	selp.b32 	%r18, %r16, %r14, %p2;
	selp.b32 	%r19, 4078, 1048576, %p2;
	shr.u32 	%r20, %r18, 20;
	add.s32 	%r21, %r20, -1022;
	cvt.rn.f32.s32 	%f1, %r21;
	mul.f32 	%f2, %f1, 0f3EAAAAAB;
	cvt.rni.s32.f32 	%r22, %f2;
	mad.lo.s32 	%r23, %r22, -3145728, %r18;
	mov.b64 	%fd4, {%r17, %r23};
	cvt.rn.f32.f64 	%f3, %fd4;
	lg2.approx.ftz.f32 	%f4, %f3;
	mul.f32 	%f5, %f4, 0f3EAAAAAB;
	ex2.approx.ftz.f32 	%f6, %f5;
	cvt.f64.f32 	%fd5, %f6;
	mul.f64 	%fd6, %fd5, %fd5;
	{
	.reg .b32 %temp; 
	mov.b64 	{%r24, %temp}, %fd6;
	}
	{
	.reg .b32 %temp; 
	mov.b64 	{%temp, %r25}, %fd6;
	}
	add.s32 	%r26, %r25, 1048576;
	mov.b64 	%fd7, {%r24, %r26};
	fma.rn.f64 	%fd8, %fd7, %fd5, %fd4;
	rcp.approx.ftz.f64 	%fd9, %fd8;
	neg.f64 	%fd10, %fd8;
	fma.rn.f64 	%fd11, %fd10, %fd9, 0d3FF0000000000000;
	fma.rn.f64 	%fd12, %fd11, %fd11, %fd11;
	fma.rn.f64 	%fd13, %fd12, %fd9, %fd9;
	neg.f64 	%fd14, %fd5;
	fma.rn.f64 	%fd15, %fd6, %fd14, %fd4;
	mul.f64 	%fd16, %fd15, %fd13;
	fma.rn.f64 	%fd17, %fd5, %fd16, %fd5;
	{
	.reg .b32 %temp; 
	mov.b64 	{%r27, %temp}, %fd17;
	}
	{
	.reg .b32 %temp; 
	mov.b64 	{%temp, %r28}, %fd17;
	}
	add.s32 	%r29, %r22, %r19;
	shl.b32 	%r30, %r29, 20;
	add.s32 	%r31, %r28, %r30;
	mov.b64 	%fd18, {%r27, %r31};
	copysign.f64 	%fd19, %fd1, %fd18;
	add.f64 	%fd20, %fd1, %fd1;
	setp.equ.f64 	%p3, %fd20, %fd1;
	selp.f64 	%fd21, %fd20, %fd19, %p3;
	add.s64 	%rd7, %rd4, %rd5;
	st.global.f64 	[%rd7], %fd21;
$L__BB38_2:
	ret;

}
	// .globl	vec_ceil
.visible .entry vec_ceil(
	.param .u32 vec_ceil_param_0,
	.param .u64 .ptr .align 1 vec_ceil_param_1,
	.param .u64 .ptr .align 1 vec_ceil_param_2
)
{
	.reg .pred 	%p<2>;
	.reg .b32 	%r<12>;
	.reg .b64 	%rd<8>;
	.reg .b64 	%fd<3>;

	ld.param.u32 	%r2, [vec_ceil_param_0];
	ld.param.u64 	%rd1, [vec_ceil_param_1];
	ld.param.u64 	%rd2, [vec_ceil_param_2];
	mov.u32 	%r3, %tid.x;
	mov.u32 	%r4, %ctaid.x;
	mov.u32 	%r5, %ntid.x;
	mov.u32 	%r6, %tid.y;
	mov.u32 	%r7, %ctaid.y;
	mov.u32 	%r8, %ntid.y;
	mad.lo.s32 	%r9, %r7, %r8, %r6;
	mov.u32 	%r10, %nctaid.x;
	mad.lo.s32 	%r11, %r9, %r10, %r4;
	mad.lo.s32 	%r1, %r11, %r5, %r3;
	setp.ge.s32 	%p1, %r1, %r2;
	@%p1 bra 	$L__BB39_2;
	cvta.to.global.u64 	%rd3, %rd2;
	cvta.to.global.u64 	%rd4, %rd1;
	mul.wide.s32 	%rd5, %r1, 8;
	add.s64 	%rd6, %rd3, %rd5;
	ld.global.f64 	%fd1, [%rd6];
	cvt.rpi.f64.f64 	%fd2, %fd1;
	add.s64 	%rd7, %rd4, %rd5;
	st.global.f64 	[%rd7], %fd2;
$L__BB39_2:
	ret;

}
	// .globl	vec_cos
.visible .entry vec_cos(
	.param .u32 vec_cos_param_0,
	.param .u64 .ptr .align 1 vec_cos_param_1,
	.param .u64 .ptr .align 1 vec_cos_param_2
)
{
	.reg .pred 	%p<6>;
	.reg .b32 	%r<24>;
	.reg .b64 	%rd<13>;
	.reg .b64 	%fd<36>;

	ld.param.u32 	%r7, [vec_cos_param_0];
	ld.param.u64 	%rd1, [vec_cos_param_1];
	ld.param.u64 	%rd2, [vec_cos_param_2];
	mov.u32 	%r8, %tid.x;
	mov.u32 	%r9, %ctaid.x;
	mov.u32 	%r10, %ntid.x;
	mov.u32 	%r11, %tid.y;
	mov.u32 	%r12, %ctaid.y;
	mov.u32 	%r13, %ntid.y;
	mad.lo.s32 	%r14, %r12, %r13, %r11;
	mov.u32 	%r15, %nctaid.x;
	mad.lo.s32 	%r16, %r14, %r15, %r9;
	mad.lo.s32 	%r1, %r16, %r10, %r8;
	setp.ge.s32 	%p1, %r1, %r7;
	@%p1 bra 	$L__BB40_7;
	cvta.to.global.u64 	%rd3, %rd2;
	mul.wide.s32 	%rd4, %r1, 8;
	add.s64 	%rd5, %rd3, %rd4;
	ld.global.f64 	%fd1, [%rd5];
	abs.f64 	%fd2, %fd1;
	setp.neu.f64 	%p2, %fd2, 0d7FF0000000000000;
	@%p2 bra 	$L__BB40_3;
	mov.f64 	%fd13, 0d0000000000000000;
	mul.rn.f64 	%fd35, %fd1, %fd13;
	mov.b32 	%r23, 1;
	bra.uni 	$L__BB40_6;
$L__BB40_3:
	mul.f64 	%fd8, %fd1, 0d3FE45F306DC9C883;
	cvt.rni.s32.f64 	%r22, %fd8;
	cvt.rn.f64.s32 	%fd9, %r22;
	fma.rn.f64 	%fd10, %fd9, 0dBFF921FB54442D18, %fd1;
	fma.rn.f64 	%fd11, %fd9, 0dBC91A62633145C00, %fd10;
	fma.rn.f64 	%fd35, %fd9, 0dB97B839A252049C0, %fd11;
	setp.ltu.f64 	%p3, %fd2, 0d41E0000000000000;
	@%p3 bra 	$L__BB40_5;
	{ // callseq 13, 0
	.param .b64 param0;
	st.param.f64 	[param0], %fd1;
	.param .align 16 .b8 retval0[16];
	call.uni (retval0), 
	__internal_trig_reduction_slowpathd, 
	(
	param0
	);
	ld.param.f64 	%fd35, [retval0];
	ld.param.b32 	%r22, [retval0+8];
	} // callseq 13
$L__BB40_5:
	add.s32 	%r23, %r22, 1;
$L__BB40_6:
	shl.b32 	%r19, %r23, 6;
	cvt.u64.u32 	%rd6, %r19;
	and.b64  	%rd7, %rd6, 64;
	mov.u64 	%rd8, __cudart_sin_cos_coeffs;
	add.s64 	%rd9, %rd8, %rd7;
	mul.rn.f64 	%fd14, %fd35, %fd35;
	and.b32  	%r20, %r23, 1;
	setp.eq.b32 	%p4, %r20, 1;
	selp.f64 	%fd15, 0dBDA8FF8320FD8164, 0d3DE5DB65F9785EBA, %p4;
	ld.global.nc.v2.f64 	{%fd16, %fd17}, [%rd9];
	fma.rn.f64 	%fd18, %fd15, %fd14, %fd16;
	fma.rn.f64 	%fd19, %fd18, %fd14, %fd17;
	ld.global.nc.v2.f64 	{%fd20, %fd21}, [%rd9+16];
	fma.rn.f64 	%fd22, %fd19, %fd14, %fd20;
	fma.rn.f64 	%fd23, %fd22, %fd14, %fd21;
	ld.global.nc.v2.f64 	{%fd24, %fd25}, [%rd9+32];
	fma.rn.f64 	%fd26, %fd23, %fd14, %fd24;
	fma.rn.f64 	%fd27, %fd26, %fd14, %fd25;
	fma.rn.f64 	%fd28, %fd27, %fd35, %fd35;
	fma.rn.f64 	%fd29, %fd27, %fd14, 0d3FF0000000000000;
	selp.f64 	%fd30, %fd29, %fd28, %p4;
	and.b32  	%r21, %r23, 2;
	setp.eq.s32 	%p5, %r21, 0;
	mov.f64 	%fd31, 0d0000000000000000;
	sub.f64 	%fd32, %fd31, %fd30;
	selp.f64 	%fd33, %fd30, %fd32, %p5;
	cvta.to.global.u64 	%rd10, %rd1;
	add.s64 	%rd12, %rd10, %rd4;
	st.global.f64 	[%rd12], %fd33;
$L__BB40_7:
	ret;

}
	// .globl	vec_cosh
.visible .entry vec_cosh(
	.param .u32 vec_cosh_param_0,
	.param .u64 .ptr .align 1 vec_cosh_param_1,
	.param .u64 .ptr .align 1 vec_cosh_param_2
)
{
	.reg .pred 	%p<4>;
	.reg .b32 	%r<22>;
	.reg .b64 	%rd<9>;
	.reg .b64 	%fd<30>;

	ld.param.u32 	%r2, [vec_cosh_param_0];
	ld.param.u64 	%rd1, [vec_cosh_param_1];
	ld.param.u64 	%rd2, [vec_cosh_param_2];
	mov.u32 	%r3, %tid.x;
	mov.u32 	%r4, %ctaid.x;
	mov.u32 	%r5, %ntid.x;
	mov.u32 	%r6, %tid.y;
	mov.u32 	%r7, %ctaid.y;
	mov.u32 	%r8, %ntid.y;
	mad.lo.s32 	%r9, %r7, %r8, %r6;
	mov.u32 	%r10, %nctaid.x;
	mad.lo.s32 	%r11, %r9, %r10, %r4;
	mad.lo.s32 	%r1, %r11, %r5, %r3;
	setp.ge.s32 	%p1, %r1, %r2;
	@%p1 bra 	$L__BB41_5;
	cvta.to.global.u64 	%rd3, %rd2;
	mul.wide.s32 	%rd4, %r1, 8;
	add.s64 	%rd5, %rd3, %rd4;
	ld.global.f64 	%fd1, [%rd5];
	{
	.reg .b32 %temp; 
	mov.b64 	{%temp, %r12}, %fd1;
	}
	and.b32  	%r13, %r12, 2147483647;
	{
	.reg .b32 %temp; 
	mov.b64 	{%r14, %temp}, %fd1;
	}
	mov.b64 	%fd2, {%r14, %r13};
	{
	.reg .b32 %temp; 
	mov.b64 	{%temp, %r15}, %fd2;
	}
	setp.gt.u32 	%p2, %r15, 1082536910;
	@%p2 bra 	$L__BB41_3;
	fma.rn.f64 	%fd6, %fd2, 0d3FF71547652B82FE, 0d4338000000000000;
	{
	.reg .b32 %temp; 
	mov.b64 	{%r16, %temp}, %fd6;
	}
	mov.f64 	%fd7, 0dC338000000000000;
	add.rn.f64 	%fd8, %fd6, %fd7;
	fma.rn.f64 	%fd9, %fd8, 0dBFE62E42FEFA39EF, %fd2;
	fma.rn.f64 	%fd10, %fd8, 0dBC7ABC9E3B39803F, %fd9;
	fma.rn.f64 	%fd11, %fd10, 0d3E5ADE1569CE2BDF, 0d3E928AF3FCA213EA;
	fma.rn.f64 	%fd12, %fd11, %fd10, 0d3EC71DEE62401315;
	fma.rn.f64 	%fd13, %fd12, %fd10, 0d3EFA01997C89EB71;
	fma.rn.f64 	%fd14, %fd13, %fd10, 0d3F2A01A014761F65;
	fma.rn.f64 	%fd15, %fd14, %fd10, 0d3F56C16C1852B7AF;
	fma.rn.f64 	%fd16, %fd15, %fd10, 0d3F81111111122322;
	fma.rn.f64 	%fd17, %fd16, %fd10, 0d3FA55555555502A1;
	fma.rn.f64 	%fd18, %fd17, %fd10, 0d3FC5555555555511;
	fma.rn.f64 	%fd19, %fd18, %fd10, 0d3FE000000000000B;
	fma.rn.f64 	%fd20, %fd19, %fd10, 0d3FF0000000000000;
	fma.rn.f64 	%fd21, %fd20, %fd10, 0d3FF0000000000000;
	shl.b32 	%r17, %r16, 20;
	{
	.reg .b32 %temp; 
	mov.b64 	{%r18, %temp}, %fd21;
	}
	{
	.reg .b32 %temp; 
	mov.b64 	{%temp, %r19}, %fd21;
	}
	add.s32 	%r20, %r17, %r19;
	add.s32 	%r21, %r20, -2097152;
	mov.b64 	%fd22, {%r18, %r21};
	rcp.approx.ftz.f64 	%fd23, %fd22;
	neg.f64 	%fd24, %fd22;
	fma.rn.f64 	%fd25, %fd24, %fd23, 0d3FF0000000000000;
	fma.rn.f64 	%fd26, %fd25, %fd25, %fd25;
	fma.rn.f64 	%fd27, %fd26, %fd23, %fd23;
	fma.rn.f64 	%fd29, %fd27, 0d3FB0000000000000, %fd22;
	bra.uni 	$L__BB41_4;
$L__BB41_3:
	setp.le.f64 	%p3, %fd1, 0d7FF0000000000000;
	selp.f64 	%fd29, 0d7FF0000000000000, %fd1, %p3;
$L__BB41_4:
	add.f64 	%fd28, %fd29, %fd29;
	cvta.to.global.u64 	%rd6, %rd1;
	add.s64 	%rd8, %rd6, %rd4;
	st.global.f64 	[%rd8], %fd28;
$L__BB41_5:
	ret;

}
	// .globl	vec_cospi
.visible .entry vec_cospi(
	.param .u32 vec_cospi_param_0,
	.param .u64 .ptr .align 1 vec_cospi_param_1,
	.param .u64 .ptr .align 1 vec_cospi_param_2
)
{
	.reg .pred 	%p<5>;
	.reg .b32 	%r<21>;
	.reg .b64 	%rd<14>;
	.reg .b64 	%fd<29>;

	ld.param.u32 	%r2, [vec_cospi_param_0];
	ld.param.u64 	%rd1, [vec_cospi_param_1];
	ld.param.u64 	%rd2, [vec_cospi_param_2];
	mov.u32 	%r3, %tid.x;
	mov.u32 	%r4, %ctaid.x;
	mov.u32 	%r5, %ntid.x;
	mov.u32 	%r6, %tid.y;
	mov.u32 	%r7, %ctaid.y;
	mov.u32 	%r8, %ntid.y;
	mad.lo.s32 	%r9, %r7, %r8, %r6;
	mov.u32 	%r10, %nctaid.x;
	mad.lo.s32 	%r11, %r9, %r10, %r4;
	mad.lo.s32 	%r1, %r11, %r5, %r3;
	setp.ge.s32 	%p1, %r1, %r2;
	@%p1 bra 	$L__BB42_2;
	cvta.to.global.u64 	%rd3, %rd2;
	cvta.to.global.u64 	%rd4, %rd1;
	mul.wide.s32 	%rd5, %r1, 8;
	add.s64 	%rd6, %rd3, %rd5;
	ld.global.f64 	%fd1, [%rd6];
	{
	.reg .b32 %temp; 
	mov.b64 	{%temp, %r12}, %fd1;
	}
	shl.b32 	%r13, %r12, 1;
	setp.gt.u32 	%p2, %r13, -2038431744;
	mov.f64 	%fd2, 0d0000000000000000;
	mul.rn.f64 	%fd3, %fd1, %fd2;
	selp.f64 	%fd4, %fd3, %fd1, %p2;
	{
	.reg .b32 %temp; 
	mov.b64 	{%r14, %temp}, %fd4;
	}
	{
	.reg .b32 %temp; 
	mov.b64 	{%temp, %r15}, %fd4;
	}
	add.s32 	%r16, %r15, 1048576;
	mov.b64 	%fd5, {%r14, %r16};
	cvt.rni.f64.f64 	%fd6, %fd5;
	cvt.rzi.s64.f64 	%rd7, %fd6;
	cvt.u32.u64 	%r17, %rd7;
	fma.rn.f64 	%fd7, %fd6, 0dBFE0000000000000, %fd4;
	mul.f64 	%fd8, %fd7, 0d3CA1A62633145C07;
	fma.rn.f64 	%fd9, %fd7, 0d400921FB54442D18, %fd8;
	add.s32 	%r18, %r17, 1;
	shl.b32 	%r19, %r18, 6;
	cvt.u64.u32 	%rd8, %r19;
	and.b64  	%rd9, %rd8, 64;
	mov.u64 	%rd10, __cudart_sin_cos_coeffs;
	add.s64 	%rd11, %rd10, %rd9;
	mul.rn.f64 	%fd10, %fd9, %fd9;
	and.b64  	%rd12, %rd7, 1;
	setp.eq.b64 	%p3, %rd12, 1;
	selp.f64 	%fd11, 0d3DE5DB65F9785EBA, 0dBDA8FF8320FD8164, %p3;
	ld.global.nc.v2.f64 	{%fd12, %fd13}, [%rd11];
	fma.rn.f64 	%fd14, %fd11, %fd10, %fd12;
	fma.rn.f64 	%fd15, %fd14, %fd10, %fd13;
	ld.global.nc.v2.f64 	{%fd16, %fd17}, [%rd11+16];
	fma.rn.f64 	%fd18, %fd15, %fd10, %fd16;
	fma.rn.f64 	%fd19, %fd18, %fd10, %fd17;
	ld.global.nc.v2.f64 	{%fd20, %fd21}, [%rd11+32];
	fma.rn.f64 	%fd22, %fd19, %fd10, %fd20;
	fma.rn.f64 	%fd23, %fd22, %fd10, %fd21;
	fma.rn.f64 	%fd24, %fd23, %fd9, %fd9;
	fma.rn.f64 	%fd25, %fd23, %fd10, 0d3FF0000000000000;
	selp.f64 	%fd26, %fd24, %fd25, %p3;
	and.b32  	%r20, %r18, 2;
	setp.eq.s32 	%p4, %r20, 0;
	sub.f64 	%fd27, %fd2, %fd26;
	selp.f64 	%fd28, %fd26, %fd27, %p4;
	add.s64 	%rd13, %rd4, %rd5;
	st.global.f64 	[%rd13], %fd28;
$L__BB42_2:
	ret;

}
	// .globl	vec_erfc
.visible .entry vec_erfc(
	.param .u32 vec_erfc_param_0,
	.param .u64 .ptr .align 1 vec_erfc_param_1,
	.param .u64 .ptr .align 1 vec_erfc_param_2
)
{
	.reg .pred 	%p<8>;
	.reg .b32 	%r<27>;
	.reg .b64 	%rd<9>;
	.reg .b64 	%fd<86>;

	ld.param.u32 	%r5, [vec_erfc_param_0];
	ld.param.u64 	%rd1, [vec_erfc_param_1];
	ld.param.u64 	%rd2, [vec_erfc_param_2];
	mov.u32 	%r6, %tid.x;
	mov.u32 	%r7, %ctaid.x;
	mov.u32 	%r8, %ntid.x;
	mov.u32 	%r9, %tid.y;
	mov.u32 	%r10, %ctaid.y;
	mov.u32 	%r11, %ntid.y;
	mad.lo.s32 	%r12, %r10, %r11, %r9;
	mov.u32 	%r13, %nctaid.x;
	mad.lo.s32 	%r14, %r12, %r13, %r7;
	mad.lo.s32 	%r1, %r14, %r8, %r6;
	setp.ge.s32 	%p1, %r1, %r5;
	@%p1 bra 	$L__BB43_5;
	cvta.to.global.u64 	%rd3, %rd2;
	mul.wide.s32 	%rd4, %r1, 8;
	add.s64 	%rd5, %rd3, %rd4;
	ld.global.f64 	%fd1, [%rd5];
	{
	.reg .b32 %temp; 
	mov.b64 	{%temp, %r2}, %fd1;
	}
	and.b32  	%r3, %r2, 2147483647;
	{
	.reg .b32 %temp; 
	mov.b64 	{%r4, %temp}, %fd1;
	}
	setp.gt.u32 	%p2, %r3, 2146435071;
	@%p2 bra 	$L__BB43_3;
	mov.b64 	%fd8, {%r4, %r3};
	add.f64 	%fd9, %fd8, 0dC010000000000000;
	add.f64 	%fd10, %fd8, 0d4010000000000000;
	rcp.approx.ftz.f64 	%fd11, %fd10;
	neg.f64 	%fd12, %fd10;
	fma.rn.f64 	%fd13, %fd12, %fd11, 0d3FF0000000000000;
	fma.rn.f64 	%fd14, %fd13, %fd13, %fd13;
	fma.rn.f64 	%fd15, %fd14, %fd11, %fd11;
	mul.f64 	%fd16, %fd9, %fd15;
	mov.f64 	%fd17, 0d3FF0000000000000;
	add.rn.f64 	%fd18, %fd16, %fd17;
	fma.rn.f64 	%fd19, %fd18, 0dC010000000000000, %fd8;
	neg.f64 	%fd20, %fd16;
	fma.rn.f64 	%fd21, %fd20, %fd8, %fd19;
	fma.rn.f64 	%fd22, %fd15, %fd21, %fd16;
	fma.rn.f64 	%fd23, %fd22, 0dBDF8774AD4E0BFD7, 0dBE44E1C6FD03D328;
	fma.rn.f64 	%fd24, %fd23, %fd22, 0dBE4330149F7A56B6;
	fma.rn.f64 	%fd25, %fd24, %fd22, 0d3E7BEDDED8376273;
	fma.rn.f64 	%fd26, %fd25, %fd22, 0d3E6F9254C3ABF22B;
	fma.rn.f64 	%fd27, %fd26, %fd22, 0dBEAB9068C2148CF0;
	fma.rn.f64 	%fd28, %fd27, %fd22, 0d3E94C6454DB34009;
	fma.rn.f64 	%fd29, %fd28, %fd22, 0d3ED7F1C378F2311D;
	fma.rn.f64 	%fd30, %fd29, %fd22, 0dBEE78E051C6D5C58;
	fma.rn.f64 	%fd31, %fd30, %fd22, 0dBEF995B4EAD14A90;
	fma.rn.f64 	%fd32, %fd31, %fd22, 0d3F23BE27CF0A29B2;
	fma.rn.f64 	%fd33, %fd32, %fd22, 0dBF2A1DEF3E81672E;
	fma.rn.f64 	%fd34, %fd33, %fd22, 0dBF48D4ABE68C1713;
	fma.rn.f64 	%fd35, %fd34, %fd22, 0d3F749C67210DD6B4;
	fma.rn.f64 	%fd36, %fd35, %fd22, 0dBF9096238568E357;
	fma.rn.f64 	%fd37, %fd36, %fd22, 0d3FA3079EDF8C2DC9;
	fma.rn.f64 	%fd38, %fd37, %fd22, 0dBFB0FB06DFF601FC;
	fma.rn.f64 	%fd39, %fd38, %fd22, 0d3FB7FEE004DFBCDC;
	fma.rn.f64 	%fd40, %fd39, %fd22, 0dBFB9DDB23C3DB8C6;
	fma.rn.f64 	%fd41, %fd40, %fd22, 0d3FB16ECEFCFA5FDA;
	fma.rn.f64 	%fd42, %fd41, %fd22, 0d3F8F7F5DF66FB6D6;
	fma.rn.f64 	%fd43, %fd42, %fd22, 0dBFC1DF1AD154A29D;
	fma.rn.f64 	%fd44, %fd43, %fd22, 0d3FF3BA5916E9FD7F;
	fma.rn.f64 	%fd45, %fd8, 0d4000000000000000, 0d3FF0000000000000;
	rcp.approx.ftz.f64 	%fd46, %fd45;
	neg.f64 	%fd47, %fd45;
	fma.rn.f64 	%fd48, %fd47, %fd46, 0d3FF0000000000000;
	fma.rn.f64 	%fd49, %fd48, %fd48, %fd48;
	fma.rn.f64 	%fd50, %fd49, %fd46, %fd46;
	mul.f64 	%fd51, %fd50, %fd44;
	mul.f64 	%fd52, %fd51, 0dC000000000000000;
	fma.rn.f64 	%fd53, %fd8, %fd52, %fd44;
	neg.f64 	%fd54, %fd51;
	add.rn.f64 	%fd55, %fd53, %fd54;
	fma.rn.f64 	%fd56, %fd55, %fd50, %fd51;
	neg.f64 	%fd57, %fd8;
	mul.f64 	%fd58, %fd8, %fd57;
	fma.rn.f64 	%fd59, %fd58, 0d3FF71547652B82FE, 0d4338000000000000;
	{
	.reg .b32 %temp; 
	mov.b64 	{%r15, %temp}, %fd59;
	}
	mov.f64 	%fd60, 0dC338000000000000;
	add.rn.f64 	%fd61, %fd59, %fd60;
	fma.rn.f64 	%fd62, %fd61, 0dBFE62E42FEFA39EF, %fd58;
	fma.rn.f64 	%fd63, %fd61, 0dBC7ABC9E3B39803F, %fd62;
	fma.rn.f64 	%fd64, %fd63, 0d3E5ADE1569CE2BDF, 0d3E928AF3FCA213EA;
	fma.rn.f64 	%fd65, %fd64, %fd63, 0d3EC71DEE62401315;
	fma.rn.f64 	%fd66, %fd65, %fd63, 0d3EFA01997C89EB71;
	fma.rn.f64 	%fd67, %fd66, %fd63, 0d3F2A01A014761F65;
	fma.rn.f64 	%fd68, %fd67, %fd63, 0d3F56C16C1852B7AF;
	fma.rn.f64 	%fd69, %fd68, %fd63, 0d3F81111111122322;
	fma.rn.f64 	%fd70, %fd69, %fd63, 0d3FA55555555502A1;
	fma.rn.f64 	%fd71, %fd70, %fd63, 0d3FC5555555555511;
	fma.rn.f64 	%fd72, %fd71, %fd63, 0d3FE000000000000B;
	fma.rn.f64 	%fd73, %fd72, %fd63, 0d3FF0000000000000;
	fma.rn.f64 	%fd74, %fd73, %fd63, 0d3FF0000000000000;
	shr.u32 	%r16, %r15, 31;
	add.s32 	%r17, %r15, %r16;
	shr.s32 	%r18, %r17, 1;
	{
	.reg .b32 %temp; 
	mov.b64 	{%r19, %temp}, %fd74;
	}
	{
	.reg .b32 %temp; 
	mov.b64 	{%temp, %r20}, %fd74;
	}
	shl.b32 	%r21, %r18, 20;
	add.s32 	%r22, %r20, %r21;
	mov.b64 	%fd75, {%r19, %r22};
	sub.s32 	%r23, %r15, %r18;
	shl.b32 	%r24, %r23, 20;
	add.s32 	%r25, %r24, 1072693248;
	mov.b32 	%r26, 0;
	mov.b64 	%fd76, {%r26, %r25};
	mul.f64 	%fd77, %fd76, %fd75;
	neg.f64 	%fd78, %fd58;
	fma.rn.f64 	%fd79, %fd57, %fd8, %fd78;
	fma.rn.f64 	%fd80, %fd77, %fd79, %fd77;
	mul.f64 	%fd81, %fd80, %fd56;
	setp.gt.u32 	%p6, %r3, 1077624832;
	selp.f64 	%fd82, 0d0000000000000000, %fd81, %p6;
	setp.lt.s32 	%p7, %r2, 0;
	mov.f64 	%fd83, 0d4000000000000000;
	sub.f64 	%fd84, %fd83, %fd82;
	selp.f64 	%fd85, %fd84, %fd82, %p7;
	bra.uni 	$L__BB43_4;
$L__BB43_3:
	setp.eq.s32 	%p3, %r3, 2146435072;
	setp.eq.s32 	%p4, %r4, 0;
	setp.lt.s32 	%p5, %r2, 0;
	selp.f64 	%fd5, 0d4000000000000000, 0d0000000000000000, %p5;
	add.f64 	%fd6, %fd1, %fd1;
	selp.f64 	%fd7, %fd5, %fd6, %p4;
	selp.f64 	%fd85, %fd7, %fd6, %p3;
$L__BB43_4:
	cvta.to.global.u64 	%rd6, %rd1;
	add.s64 	%rd8, %rd6, %rd4;
	st.global.f64 	[%rd8], %fd85;
$L__BB43_5:
	ret;

}
	// .globl	vec_erfcinv
.visible .entry vec_erfcinv(
	.param .u32 vec_erfcinv_param_0,
	.param .u64 .ptr .align 1 vec_erfcinv_param_1,
	.param .u64 .ptr .align 1 vec_erfcinv_param_2
)
{
	.reg .pred 	%p<12>;
	.reg .b32 	%r<58>;
	.reg .b32 	%f<2>;
	.reg .b64 	%rd<9>;
	.reg .b64 	%fd<179>;

	ld.param.u32 	%r13, [vec_erfcinv_param_0];
	ld.param.u64 	%rd1, [vec_erfcinv_param_1];
	ld.param.u64 	%rd2, [vec_erfcinv_param_2];
	mov.u32 	%r14, %tid.x;
	mov.u32 	%r15, %ctaid.x;
	mov.u32 	%r16, %ntid.x;
	mov.u32 	%r17, %tid.y;
	mov.u32 	%r18, %ctaid.y;
	mov.u32 	%r19, %ntid.y;
	mad.lo.s32 	%r20, %r18, %r19, %r17;
	mov.u32 	%r21, %nctaid.x;
	mad.lo.s32 	%r22, %r20, %r21, %r15;
	mad.lo.s32 	%r1, %r22, %r16, %r14;
	setp.ge.s32 	%p1, %r1, %r13;
	@%p1 bra 	$L__BB44_15;
	cvta.to.global.u64 	%rd3, %rd2;
	mul.wide.s32 	%rd4, %r1, 8;
	add.s64 	%rd5, %rd3, %rd4;
	ld.global.f64 	%fd1, [%rd5];
	neg.f64 	%fd2, %fd1;
	mov.f64 	%fd19, 0d4000000000000000;
	add.rn.f64 	%fd3, %fd19, %fd2;
	setp.ltu.f64 	%p2, %fd1, 0d3F4FA4D2AD8F904D;
	setp.gtu.f64 	%p3, %fd1, 0d3FFFFC0B65AA4E0E;
	or.pred  	%p4, %p2, %p3;
	@%p4 bra 	$L__BB44_3;
	mul.rn.f64 	%fd119, %fd3, %fd1;
	{
	.reg .b32 %temp; 
	mov.b64 	{%temp, %r45}, %fd119;
	}
	{
	.reg .b32 %temp; 
	mov.b64 	{%r46, %temp}, %fd119;
	}
	shr.u32 	%r47, %r45, 20;
	and.b32  	%r48, %r47, 2046;
	add.s32 	%r49, %r48, 2147482626;
	mov.b32 	%r50, 1127219200;
	mov.b64 	%fd120, {%r49, %r50};
	mov.b32 	%r51, -2147483648;
	mov.b64 	%fd121, {%r51, %r50};
	sub.f64 	%fd122, %fd120, %fd121;
	and.b32  	%r52, %r45, -2145386497;
	or.b32  	%r53, %r52, 1071644672;
	mov.b64 	%fd123, {%r46, %r53};
	add.f64 	%fd124, %fd123, 0dBFF0000000000000;
	add.f64 	%fd125, %fd123, 0d3FF0000000000000;
	rcp.approx.ftz.f64 	%fd126, %fd125;
	neg.f64 	%fd127, %fd125;
	fma.rn.f64 	%fd128, %fd127, %fd126, 0d3FF0000000000000;
	fma.rn.f64 	%fd129, %fd128, %fd128, %fd128;
	fma.rn.f64 	%fd130, %fd129, %fd126, %fd126;
	mul.f64 	%fd131, %fd124, %fd130;
	fma.rn.f64 	%fd132, %fd131, 0dC000000000000000, %fd124;
	neg.f64 	%fd133, %fd131;
	fma.rn.f64 	%fd134, %fd133, %fd124, %fd132;
	fma.rn.f64 	%fd135, %fd134, %fd130, %fd131;
	mul.f64 	%fd136, %fd135, %fd135;
	fma.rn.f64 	%fd137, %fd136, 0d3FB5C5C218C775C9, 0d3FA55CF59CDC5D89;
	fma.rn.f64 	%fd138, %fd137, %fd136, 0d3FAEFD18CF6EBB9C;
	fma.rn.f64 	%fd139, %fd138, %fd136, 0d3FB10682EDCB8D1B;
	fma.rn.f64 	%fd140, %fd139, %fd136, 0d3FB3B1DD3AC7FC96;
	fma.rn.f64 	%fd141, %fd140, %fd136, 0d3FB745CB459B54A6;
	fma.rn.f64 	%fd142, %fd141, %fd136, 0d3FBC71C741A0669F;
	fma.rn.f64 	%fd143, %fd142, %fd136, 0d3FC249249209112E;
	fma.rn.f64 	%fd144, %fd143, %fd136, 0d3FC99999999A06C1;
	fma.rn.f64 	%fd145, %fd144, %fd136, 0d3FD5555555555535;
	mul.f64 	%fd146, %fd136, %fd145;
	fma.rn.f64 	%fd147, %fd146, %fd135, %fd135;
	add.f64 	%fd148, %fd147, %fd147;
	fma.rn.f64 	%fd149, %fd122, 0d3FE62E42FEFA39EF, %fd148;
	mov.f64 	%fd150, 0dC009000000000000;
	sub.f64 	%fd151, %fd150, %fd149;
	fma.rn.f64 	%fd152, %fd151, 0dBBB135D2E746E627, 0dBC08DDF93324D327;
	fma.rn.f64 	%fd153, %fd152, %fd151, 0d3C37B83EEF0B7C9F;
	fma.rn.f64 	%fd154, %fd153, %fd151, 0d3C69BA72CD589B91;
	fma.rn.f64 	%fd155, %fd154, %fd151, 0dBCA33689090A6B96;
	fma.rn.f64 	%fd156, %fd155, %fd151, 0d3C782E11898132E0;
	fma.rn.f64 	%fd157, %fd156, %fd151, 0d3CFDE4ACFD9E26BA;
	fma.rn.f64 	%fd158, %fd157, %fd151, 0dBD26D33EED66C487;
	fma.rn.f64 	%fd159, %fd158, %fd151, 0dBD36F2167040D8E2;
	fma.rn.f64 	%fd160, %fd159, %fd151, 0d3D872A22C2D77E20;
	fma.rn.f64 	%fd161, %fd160, %fd151, 0dBDAC8859C4E5C0AF;
	fma.rn.f64 	%fd162, %fd161, %fd151, 0dBDCDC583D118A561;
	fma.rn.f64 	%fd163, %fd162, %fd151, 0d3E120F47CCF46B3C;
	fma.rn.f64 	%fd164, %fd163, %fd151, 0dBE31A9E38DC84D60;
	fma.rn.f64 	%fd165, %fd164, %fd151, 0dBE5F36CD6D3D46A9;
	fma.rn.f64 	%fd166, %fd165, %fd151, 0d3E9C6B4F5D03B787;
	fma.rn.f64 	%fd167, %fd166, %fd151, 0dBEB6E8A5434AE8A2;
	fma.rn.f64 	%fd168, %fd167, %fd151, 0dBEED1D1F7B8736F6;
	fma.rn.f64 	%fd169, %fd168, %fd151, 0d3F2879C2A212F024;
	fma.rn.f64 	%fd170, %fd169, %fd151, 0dBF4845769484FCA8;
	fma.rn.f64 	%fd171, %fd170, %fd151, 0dBF78B6C33114F909;
	fma.rn.f64 	%fd172, %fd171, %fd151, 0d3FCEBD80D9B13E28;
	fma.rn.f64 	%fd173, %fd172, %fd151, 0d3FFA755E7C99AE86;
	fma.rn.f64 	%fd178, %fd173, %fd2, %fd173;
	bra.uni 	$L__BB44_14;
$L__BB44_3:
	{
	.reg .b32 %temp; 
	mov.b64 	{%temp, %r2}, %fd1;
	}
	setp.gt.s32 	%p5, %r2, 1072693247;
	selp.f64 	%fd174, %fd3, %fd1, %p5;
	{
	.reg .b32 %temp; 
	mov.b64 	{%temp, %r54}, %fd174;
	}
	mov.b32 	%f1, %r54;
	setp.ltu.f32 	%p6, %f1, 0f2B2BFF2F;
	@%p6 bra 	$L__BB44_5;
	{
	.reg .b32 %temp; 
	mov.b64 	{%r23, %temp}, %fd174;
	}
	shr.u32 	%r24, %r54, 20;
	and.b32  	%r25, %r24, 2046;
	add.s32 	%r26, %r25, 2147482626;
	mov.b32 	%r27, 1127219200;
	mov.b64 	%fd20, {%r26, %r27};
	mov.b32 	%r28, -2147483648;
	mov.b64 	%fd21, {%r28, %r27};
	sub.f64 	%fd22, %fd20, %fd21;
	and.b32  	%r29, %r54, -2145386497;
	or.b32  	%r30, %r29, 1071644672;
	mov.b64 	%fd23, {%r23, %r30};
	add.f64 	%fd24, %fd23, 0dBFF0000000000000;
	add.f64 	%fd25, %fd23, 0d3FF0000000000000;
	rcp.approx.ftz.f64 	%fd26, %fd25;
	neg.f64 	%fd27, %fd25;
	fma.rn.f64 	%fd28, %fd27, %fd26, 0d3FF0000000000000;
	fma.rn.f64 	%fd29, %fd28, %fd28, %fd28;
	fma.rn.f64 	%fd30, %fd29, %fd26, %fd26;
	mul.f64 	%fd31, %fd24, %fd30;
	fma.rn.f64 	%fd32, %fd31, 0dC000000000000000, %fd24;
	neg.f64 	%fd33, %fd31;
	fma.rn.f64 	%fd34, %fd33, %fd24, %fd32;
	fma.rn.f64 	%fd35, %fd34, %fd30, %fd31;
	mul.f64 	%fd36, %fd35, %fd35;
	fma.rn.f64 	%fd37, %fd36, 0d3FB5C5C218C775C9, 0d3FA55CF59CDC5D89;
	fma.rn.f64 	%fd38, %fd37, %fd36, 0d3FAEFD18CF6EBB9C;
	fma.rn.f64 	%fd39, %fd38, %fd36, 0d3FB10682EDCB8D1B;
	fma.rn.f64 	%fd40, %fd39, %fd36, 0d3FB3B1DD3AC7FC96;
	fma.rn.f64 	%fd41, %fd40, %fd36, 0d3FB745CB459B54A6;
	fma.rn.f64 	%fd42, %fd41, %fd36, 0d3FBC71C741A0669F;
	fma.rn.f64 	%fd43, %fd42, %fd36, 0d3FC249249209112E;
	fma.rn.f64 	%fd44, %fd43, %fd36, 0d3FC99999999A06C1;
	fma.rn.f64 	%fd45, %fd44, %fd36, 0d3FD5555555555535;
	mul.f64 	%fd46, %fd36, %fd45;
	fma.rn.f64 	%fd47, %fd46, %fd35, %fd35;
	add.f64 	%fd48, %fd47, %fd47;
	fma.rn.f64 	%fd49, %fd22, 0d3FE62E42FEFA39EF, %fd48;
	neg.f64 	%fd50, %fd49;
	rsqrt.approx.ftz.f64 	%fd51, %fd50;
	mul.rn.f64 	%fd52, %fd51, %fd51;
	fma.rn.f64 	%fd53, %fd49, %fd52, 0d3FF0000000000000;
	fma.rn.f64 	%fd54, %fd53, 0d3FD8000000000000, 0d3FE0000000000000;
	mul.rn.f64 	%fd55, %fd53, %fd51;
	fma.rn.f64 	%fd56, %fd54, %fd55, %fd51;
	fma.rn.f64 	%fd57, %fd56, 0d3FEBE9222591AFAB, 0d4000A0E7333839AA;
	fma.rn.f64 	%fd58, %fd57, %fd56, 0d4008768CF7E57D5C;
	fma.rn.f64 	%fd59, %fd58, %fd56, 0d400B77E7E28DA583;
	fma.rn.f64 	%fd60, %fd59, %fd56, 0d3FF34F26A4F99CF9;
	fma.rn.f64 	%fd61, %fd60, %fd56, 0d3FC1F674ADB019ED;
	fma.rn.f64 	%fd62, %fd61, %fd56, 0d3F75DDAE9506431D;
	fma.rn.f64 	%fd63, %fd62, %fd56, 0d3F0ADA49AA32489C;
	add.f64 	%fd64, %fd56, 0d4001E90FF51C2197;
	fma.rn.f64 	%fd65, %fd64, %fd56, 0d40111EA3A7CF3820;
	fma.rn.f64 	%fd66, %fd65, %fd56, 0d4011A0E4A4749594;
	fma.rn.f64 	%fd67, %fd66, %fd56, 0d400D4E977D38C14D;
	fma.rn.f64 	%fd68, %fd67, %fd56, 0d3FF37FD567EC0D5F;
	fma.rn.f64 	%fd69, %fd68, %fd56, 0d3FC1FB9D7F676033;
	fma.rn.f64 	%fd70, %fd69, %fd56, 0d3F75DDCDF98946E4;
	fma.rn.f64 	%fd71, %fd70, %fd56, 0d3F0ADA42D79D8DBB;
	mul.f64 	%fd72, %fd56, %fd71;
	div.rn.f64 	%fd177, %fd63, %fd72;
	bra.uni 	$L__BB44_13;
$L__BB44_5:
	{
	.reg .b32 %temp; 
	mov.b64 	{%r55, %temp}, %fd174;
	}
	setp.gt.s32 	%p7, %r54, 1048575;
	mov.b32 	%r56, -1023;
	@%p7 bra 	$L__BB44_7;
	mul.f64 	%fd174, %fd174, 0d4350000000000000;
	{
	.reg .b32 %temp; 
	mov.b64 	{%temp, %r54}, %fd174;
	}
	{
	.reg .b32 %temp; 
	mov.b64 	{%r55, %temp}, %fd174;
	}
	mov.b32 	%r56, -1077;
$L__BB44_7:
	add.s32 	%r33, %r54, -1;
	setp.gt.u32 	%p8, %r33, 2146435070;
	@%p8 bra 	$L__BB44_11;
	shr.u32 	%r36, %r54, 20;
	add.s32 	%r57, %r56, %r36;
	and.b32  	%r37, %r54, 1048575;
	or.b32  	%r38, %r37, 1072693248;
	mov.b64 	%fd175, {%r55, %r38};
	setp.lt.u32 	%p10, %r38, 1073127583;
	@%p10 bra 	$L__BB44_10;
	{
	.reg .b32 %temp; 
	mov.b64 	{%r39, %temp}, %fd175;
	}
	{
	.reg .b32 %temp; 
	mov.b64 	{%temp, %r40}, %fd175;
	}
	add.s32 	%r41, %r40, -1048576;
	mov.b64 	%fd175, {%r39, %r41};
	add.s32 	%r57, %r57, 1;
$L__BB44_10:
	add.f64 	%fd74, %fd175, 0dBFF0000000000000;
	add.f64 	%fd75, %fd175, 0d3FF0000000000000;
	rcp.approx.ftz.f64 	%fd76, %fd75;
	neg.f64 	%fd77, %fd75;
	fma.rn.f64 	%fd78, %fd77, %fd76, 0d3FF0000000000000;
	fma.rn.f64 	%fd79, %fd78, %fd78, %fd78;
	fma.rn.f64 	%fd80, %fd79, %fd76, %fd76;
	mul.f64 	%fd81, %fd74, %fd80;
	fma.rn.f64 	%fd82, %fd74, %fd80, %fd81;
	mul.f64 	%fd83, %fd82, %fd82;
	fma.rn.f64 	%fd84, %fd83, 0d3EB1380B3AE80F1E, 0d3ED0EE258B7A8B04;
	fma.rn.f64 	%fd85, %fd84, %fd83, 0d3EF3B2669F02676F;
	fma.rn.f64 	%fd86, %fd85, %fd83, 0d3F1745CBA9AB0956;
	fma.rn.f64 	%fd87, %fd86, %fd83, 0d3F3C71C72D1B5154;
	fma.rn.f64 	%fd88, %fd87, %fd83, 0d3F624924923BE72D;
	fma.rn.f64 	%fd89, %fd88, %fd83, 0d3F8999999999A3C4;
	fma.rn.f64 	%fd90, %fd89, %fd83, 0d3FB5555555555554;
	sub.f64 	%fd91, %fd74, %fd82;
	add.f64 	%fd92, %fd91, %fd91;
	neg.f64 	%fd93, %fd82;
	fma.rn.f64 	%fd94, %fd93, %fd74, %fd92;
	mul.f64 	%fd95, %fd80, %fd94;
	mul.f64 	%fd96, %fd83, %fd90;
	fma.rn.f64 	%fd97, %fd96, %fd82, %fd95;
	xor.b32  	%r42, %r57, -2147483648;
	mov.b32 	%r43, 1127219200;
	mov.b64 	%fd98, {%r42, %r43};
	mov.b32 	%r44, -2147483648;
	mov.b64 	%fd99, {%r44, %r43};
	sub.f64 	%fd100, %fd98, %fd99;
	fma.rn.f64 	%fd101, %fd100, 0d3FE62E42FEFA39EF, %fd82;
	fma.rn.f64 	%fd102, %fd100, 0dBFE62E42FEFA39EF, %fd101;
	sub.f64 	%fd103, %fd102, %fd82;
	sub.f64 	%fd104, %fd97, %fd103;
	fma.rn.f64 	%fd105, %fd100, 0d3C7ABC9E3B39803F, %fd104;
	add.f64 	%fd176, %fd101, %fd105;
	bra.uni 	$L__BB44_12;
$L__BB44_11:
	fma.rn.f64 	%fd73, %fd174, 0d7FF0000000000000, 0d7FF0000000000000;
	{
	.reg .b32 %temp; 
	mov.b64 	{%temp, %r34}, %fd174;
	}
	and.b32  	%r35, %r34, 2147483647;
	setp.eq.s32 	%p9, %r35, 0;
	selp.f64 	%fd176, 0dFFF0000000000000, %fd73, %p9;
$L__BB44_12:
	neg.f64 	%fd106, %fd176;
	rsqrt.approx.f64 	%fd107, %fd106;
	fma.rn.f64 	%fd108, %fd107, 0d3FE8E2101C71B0BF, 0d3FFA2013964E259C;
	fma.rn.f64 	%fd109, %fd108, %fd107, 0d3FDABFE90921BE68;
	fma.rn.f64 	%fd110, %fd109, %fd107, 0d3F97E41314DE00D4;
	fma.rn.f64 	%fd111, %fd110, %fd107, 0d3F311BD487102E94;
	add.f64 	%fd112, %fd107, 0d3FF59895C30BAA54;
	fma.rn.f64 	%fd113, %fd112, %fd107, 0d3FFAE8E5956A143F;
	fma.rn.f64 	%fd114, %fd113, %fd107, 0d3FDACCE85FF7383D;
	fma.rn.f64 	%fd115, %fd114, %fd107, 0d3F97E43B6CAC34FE;
	fma.rn.f64 	%fd116, %fd115, %fd107, 0d3F311BD08289EB12;
	mul.f64 	%fd117, %fd107, %fd116;
	div.rn.f64 	%fd177, %fd111, %fd117;
$L__BB44_13:
	setp.gt.s32 	%p11, %r2, 1072693247;
	neg.f64 	%fd118, %fd177;
	selp.f64 	%fd178, %fd118, %fd177, %p11;
$L__BB44_14:
	cvta.to.global.u64 	%rd6, %rd1;
	add.s64 	%rd8, %rd6, %rd4;
	st.global.f64 	[%rd8], %fd178;
$L__BB44_15:
	ret;

}
	// .globl	vec_erfcx
.visible .entry vec_erfcx(
	.param .u32 vec_erfcx_param_0,
	.param .u64 .ptr .align 1 vec_erfcx_param_1,
	.param .u64 .ptr .align 1 vec_erfcx_param_2
)
{
	.reg .pred 	%p<7>;
	.reg .b32 	%r<30>;
	.reg .b32 	%f<5>;
	.reg .b64 	%rd<9>;
	.reg .b64 	%fd<94>;

	ld.param.u32 	%r6, [vec_erfcx_param_0];
	ld.param.u64 	%rd1, [vec_erfcx_param_1];
	ld.param.u64 	%rd2, [vec_erfcx_param_2];
	mov.u32 	%r7, %tid.x;
	mov.u32 	%r8, %ctaid.x;
	mov.u32 	%r9, %ntid.x;
	mov.u32 	%r10, %tid.y;
	mov.u32 	%r11, %ctaid.y;
	mov.u32 	%r12, %ntid.y;
	mad.lo.s32 	%r13, %r11, %r12, %r10;
	mov.u32 	%r14, %nctaid.x;
	mad.lo.s32 	%r15, %r13, %r14, %r8;
	mad.lo.s32 	%r1, %r15, %r9, %r7;
	setp.ge.s32 	%p1, %r1, %r6;
	@%p1 bra 	$L__BB45_10;
	cvta.to.global.u64 	%rd3, %rd2;
	mul.wide.s32 	%rd4, %r1, 8;
	add.s64 	%rd5, %rd3, %rd4;
	ld.global.f64 	%fd1, [%rd5];
	{
	.reg .b32 %temp; 
	mov.b64 	{%temp, %r2}, %fd1;
	}
	mov.b32 	%f2, %r2;
	abs.f32 	%f3, %f2;
	setp.geu.f32 	%p2, %f3, 0f40400000;
	@%p2 bra 	$L__BB45_3;
	{
	.reg .b32 %temp; 
	mov.b64 	{%r16, %temp}, %fd1;
	}
	and.b32  	%r17, %r2, 2147483647;
	mov.b64 	%fd20, {%r16, %r17};
	add.f64 	%fd21, %fd20, 0dC010000000000000;
	add.f64 	%fd22, %fd20, 0d4010000000000000;
	rcp.approx.ftz.f64 	%fd23, %fd22;
	neg.f64 	%fd24, %fd22;
	fma.rn.f64 	%fd25, %fd24, %fd23, 0d3FF0000000000000;
	fma.rn.f64 	%fd26, %fd25, %fd25, %fd25;
	fma.rn.f64 	%fd27, %fd26, %fd23, %fd23;
	mul.f64 	%fd28, %fd21, %fd27;
	mov.f64 	%fd29, 0d3FF0000000000000;
	add.rn.f64 	%fd30, %fd28, %fd29;
	fma.rn.f64 	%fd31, %fd30, 0dC010000000000000, %fd20;
	neg.f64 	%fd32, %fd28;
	fma.rn.f64 	%fd33, %fd32, %fd20, %fd31;
	fma.rn.f64 	%fd34, %fd27, %fd33, %fd28;
	fma.rn.f64 	%fd35, %fd34, 0dBDF8774AD4E0BFD7, 0dBE44E1C6FD03D328;
	fma.rn.f64 	%fd36, %fd35, %fd34, 0dBE4330149F7A56B6;
	fma.rn.f64 	%fd37, %fd36, %fd34, 0d3E7BEDDED8376273;
	fma.rn.f64 	%fd38, %fd37, %fd34, 0d3E6F9254C3ABF22B;
	fma.rn.f64 	%fd39, %fd38, %fd34, 0dBEAB9068C2148CF0;
	fma.rn.f64 	%fd40, %fd39, %fd34, 0d3E94C6454DB34009;
	fma.rn.f64 	%fd41, %fd40, %fd34, 0d3ED7F1C378F2311D;
	fma.rn.f64 	%fd42, %fd41, %fd34, 0dBEE78E051C6D5C58;
	fma.rn.f64 	%fd43, %fd42, %fd34, 0dBEF995B4EAD14A90;
	fma.rn.f64 	%fd44, %fd43, %fd34, 0d3F23BE27CF0A29B2;
	fma.rn.f64 	%fd45, %fd44, %fd34, 0dBF2A1DEF3E81672E;
	fma.rn.f64 	%fd46, %fd45, %fd34, 0dBF48D4ABE68C1713;
	fma.rn.f64 	%fd47, %fd46, %fd34, 0d3F749C67210DD6B4;
	fma.rn.f64 	%fd48, %fd47, %fd34, 0dBF9096238568E357;
	fma.rn.f64 	%fd49, %fd48, %fd34, 0d3FA3079EDF8C2DC9;
	fma.rn.f64 	%fd50, %fd49, %fd34, 0dBFB0FB06DFF601FC;
	fma.rn.f64 	%fd51, %fd50, %fd34, 0d3FB7FEE004DFBCDC;
	fma.rn.f64 	%fd52, %fd51, %fd34, 0dBFB9DDB23C3DB8C6;
	fma.rn.f64 	%fd53, %fd52, %fd34, 0d3FB16ECEFCFA5FDA;
	fma.rn.f64 	%fd54, %fd53, %fd34, 0d3F8F7F5DF66FB6D6;
	fma.rn.f64 	%fd55, %fd54, %fd34, 0dBFC1DF1AD154A29D;
	fma.rn.f64 	%fd56, %fd55, %fd34, 0d3FF3BA5916E9FD7F;
	fma.rn.f64 	%fd57, %fd20, 0d4000000000000000, 0d3FF0000000000000;
	rcp.approx.ftz.f64 	%fd58, %fd57;
	neg.f64 	%fd59, %fd57;
	fma.rn.f64 	%fd60, %fd59, %fd58, 0d3FF0000000000000;
	fma.rn.f64 	%fd61, %fd60, %fd60, %fd60;
	fma.rn.f64 	%fd62, %fd61, %fd58, %fd58;
	mul.f64 	%fd63, %fd62, %fd56;
	mul.f64 	%fd64, %fd63, 0dC000000000000000;
	fma.rn.f64 	%fd65, %fd20, %fd64, %fd56;
	neg.f64 	%fd66, %fd63;
	add.rn.f64 	%fd67, %fd65, %fd66;
	fma.rn.f64 	%fd93, %fd67, %fd62, %fd63;
	bra.uni 	$L__BB45_4;
$L__BB45_3:
	rcp.rn.f64 	%fd12, %fd1;
	mul.f64 	%fd13, %fd12, %fd12;
	fma.rn.f64 	%fd14, %fd13, 0dC03D880000000000, 0d401A400000000000;
	fma.rn.f64 	%fd15, %fd14, %fd13, 0dBFFE000000000000;
	fma.rn.f64 	%fd16, %fd15, %fd13, 0d3FE8000000000000;
	fma.rn.f64 	%fd17, %fd16, %fd13, 0dBFE0000000000000;
	fma.rn.f64 	%fd18, %fd17, %fd13, 0d3FF0000000000000;
	mul.f64 	%fd19, %fd12, 0d3FE20DD750429B6D;
	mul.f64 	%fd93, %fd19, %fd18;
$L__BB45_4:
	setp.gt.s32 	%p3, %r2, -1;
	@%p3 bra 	$L__BB45_9;
	mul.f64 	%fd5, %fd1, %fd1;
	fma.rn.f64 	%fd68, %fd5, 0d3FF71547652B82FE, 0d4338000000000000;
	{
	.reg .b32 %temp; 
	mov.b64 	{%r3, %temp}, %fd68;
	}
	mov.f64 	%fd69, 0dC338000000000000;
	add.rn.f64 	%fd70, %fd68, %fd69;
	fma.rn.f64 	%fd71, %fd70, 0dBFE62E42FEFA39EF, %fd5;
	fma.rn.f64 	%fd72, %fd70, 0dBC7ABC9E3B39803F, %fd71;
	fma.rn.f64 	%fd73, %fd72, 0d3E5ADE1569CE2BDF, 0d3E928AF3FCA213EA;
	fma.rn.f64 	%fd74, %fd73, %fd72, 0d3EC71DEE62401315;
	fma.rn.f64 	%fd75, %fd74, %fd72, 0d3EFA01997C89EB71;
	fma.rn.f64 	%fd76, %fd75, %fd72, 0d3F2A01A014761F65;
	fma.rn.f64 	%fd77, %fd76, %fd72, 0d3F56C16C1852B7AF;
	fma.rn.f64 	%fd78, %fd77, %fd72, 0d3F81111111122322;
	fma.rn.f64 	%fd79, %fd78, %fd72, 0d3FA55555555502A1;
	fma.rn.f64 	%fd80, %fd79, %fd72, 0d3FC5555555555511;
	fma.rn.f64 	%fd81, %fd80, %fd72, 0d3FE000000000000B;
	fma.rn.f64 	%fd82, %fd81, %fd72, 0d3FF0000000000000;
	fma.rn.f64 	%fd83, %fd82, %fd72, 0d3FF0000000000000;
	{
	.reg .b32 %temp; 
	mov.b64 	{%r4, %temp}, %fd83;
	}
	{
	.reg .b32 %temp; 
	mov.b64 	{%temp, %r5}, %fd83;
	}
	shl.b32 	%r18, %r3, 20;
	add.s32 	%r19, %r18, %r5;
	mov.b64 	%fd92, {%r4, %r19};
	{
	.reg .b32 %temp; 
	mov.b64 	{%temp, %r20}, %fd5;
	}
	mov.b32 	%f4, %r20;
	abs.f32 	%f1, %f4;
	setp.lt.f32 	%p4, %f1, 0f4086232B;
	@%p4 bra 	$L__BB45_8;
	add.f64 	%fd92, %fd5, 0d7FF0000000000000;
	setp.geu.f32 	%p5, %f1, 0f40874800;
	@%p5 bra 	$L__BB45_8;
	shr.u32 	%r21, %r3, 31;
	add.s32 	%r22, %r3, %r21;
	shr.s32 	%r23, %r22, 1;
	shl.b32 	%r24, %r23, 20;
	add.s32 	%r25, %r5, %r24;
	mov.b64 	%fd84, {%r4, %r25};
	sub.s32 	%r26, %r3, %r23;
	shl.b32 	%r27, %r26, 20;
	add.s32 	%r28, %r27, 1072693248;
	mov.b32 	%r29, 0;
	mov.b64 	%fd85, {%r29, %r28};
	mul.f64 	%fd92, %fd85, %fd84;
$L__BB45_8:
	add.f64 	%fd86, %fd92, %fd92;
	neg.f64 	%fd87, %fd5;
	fma.rn.f64 	%fd88, %fd1, %fd1, %fd87;
	fma.rn.f64 	%fd89, %fd86, %fd88, %fd86;
	sub.f64 	%fd90, %fd89, %fd93;
	setp.eq.f64 	%p6, %fd86, 0d7FF0000000000000;
	selp.f64 	%fd93, 0d7FF0000000000000, %fd90, %p6;
$L__BB45_9:
	cvta.to.global.u64 	%rd6, %rd1;
	add.s64 	%rd8, %rd6, %rd4;
	st.global.f64 	[%rd8], %fd93;
$L__BB45_10:
	ret;

}
	// .globl	vec_erf
.visible .entry vec_erf(
	.param .u32 vec_erf_param_0,
	.param .u64 .ptr .align 1 vec_erf_param_1,
	.param .u64 .ptr .align 1 vec_erf_param_2
)
{
	.reg .pred 	%p<3>;
	.reg .b32 	%r<12>;
	.reg .b32 	%f<5>;
	.reg .b64 	%rd<8>;
	.reg .b64 	%fd<52>;

	ld.param.u32 	%r2, [vec_erf_param_0];
	ld.param.u64 	%rd1, [vec_erf_param_1];
	ld.param.u64 	%rd2, [vec_erf_param_2];
	mov.u32 	%r3, %tid.x;
	mov.u32 	%r4, %ctaid.x;
	mov.u32 	%r5, %ntid.x;
	mov.u32 	%r6, %tid.y;
	mov.u32 	%r7, %ctaid.y;
	mov.u32 	%r8, %ntid.y;
	mad.lo.s32 	%r9, %r7, %r8, %r6;
	mov.u32 	%r10, %nctaid.x;
	mad.lo.s32 	%r11, %r9, %r10, %r4;
	mad.lo.s32 	%r1, %r11, %r5, %r3;
	setp.ge.s32 	%p1, %r1, %r2;
	@%p1 bra 	$L__BB46_2;
	cvta.to.global.u64 	%rd3, %rd2;
	cvta.to.global.u64 	%rd4, %rd1;
	mul.wide.s32 	%rd5, %r1, 8;
	add.s64 	%rd6, %rd3, %rd5;
	ld.global.f64 	%fd1, [%rd6];
	abs.f64 	%fd2, %fd1;
	fma.rn.f64 	%fd3, %fd2, 0dBCF0679AFBA6F279, 0d3D47088FDB46FA5F;
	fma.rn.f64 	%fd4, %fd3, %fd2, 0dBD8DF9F9B976A9B2;
	fma.rn.f64 	%fd5, %fd4, %fd2, 0d3DC7F1F5590CC332;
	fma.rn.f64 	%fd6, %fd5, %fd2, 0dBDFA28A3CD2D56C4;
	fma.rn.f64 	%fd7, %fd6, %fd2, 0d3E2485EE67835925;
	fma.rn.f64 	%fd8, %fd7, %fd2, 0dBE476DB45919F583;
	fma.rn.f64 	%fd9, %fd8, %fd2, 0d3E62D698D98C8D71;
	fma.rn.f64 	%fd10, %fd9, %fd2, 0dBE720A2C7155D5C6;
	fma.rn.f64 	%fd11, %fd10, %fd2, 0dBE41D29B37CA1397;
	fma.rn.f64 	%fd12, %fd11, %fd2, 0d3EA2EF6CC0F67A49;
	fma.rn.f64 	%fd13, %fd12, %fd2, 0dBEC102B892333B6F;
	fma.rn.f64 	%fd14, %fd13, %fd2, 0d3ECA30375BA9A84E;
	fma.rn.f64 	%fd15, %fd14, %fd2, 0d3ECAAD18DEDEA43E;
	fma.rn.f64 	%fd16, %fd15, %fd2, 0dBEFF05355BC5B225;
	fma.rn.f64 	%fd17, %fd16, %fd2, 0d3F10E37A3108BC8B;
	fma.rn.f64 	%fd18, %fd17, %fd2, 0d3EFB292D828E5CB2;
	fma.rn.f64 	%fd19, %fd18, %fd2, 0dBF4356626EBF9BFA;
	fma.rn.f64 	%fd20, %fd19, %fd2, 0d3F5BCA68F73D6AFC;
	fma.rn.f64 	%fd21, %fd20, %fd2, 0dBF2B6B69EBBC280B;
	fma.rn.f64 	%fd22, %fd21, %fd2, 0dBF9396685912A453;
	fma.rn.f64 	%fd23, %fd22, %fd2, 0d3FBA4F4E2A1ABEF8;
	fma.rn.f64 	%fd24, %fd23, %fd2, 0d3FE45F306DC9C8BB;
	fma.rn.f64 	%fd25, %fd24, %fd2, 0d3FC06EBA8214DB69;
	fma.rn.f64 	%fd26, %fd25, %fd2, %fd2;
	sub.f64 	%fd27, %fd2, %fd26;
	fma.rn.f64 	%fd28, %fd25, %fd2, %fd27;
	neg.f64 	%fd29, %fd26;
	neg.f64 	%fd30, %fd28;
	cvt.rn.f32.f64 	%f1, %fd26;
	mul.f32 	%f2, %f1, 0fBFB8AA3B;
	cvt.rni.f32.f32 	%f3, %f2;
	cvt.f64.f32 	%fd31, %f3;
	fma.rn.f64 	%fd32, %fd31, 0dBFE62E42FEFA39EF, %fd29;
	fma.rn.f64 	%fd33, %fd32, 0d3E5AE904A4741B81, 0d3E928A27F89B6999;
	fma.rn.f64 	%fd34, %fd33, %fd32, 0d3EC71DE715FF7E07;
	fma.rn.f64 	%fd35, %fd34, %fd32, 0d3EFA019A6B0AC45A;
	fma.rn.f64 	%fd36, %fd35, %fd32, 0d3F2A01A017EED94F;
	fma.rn.f64 	%fd37, %fd36, %fd32, 0d3F56C16C17F2A71B;
	fma.rn.f64 	%fd38, %fd37, %fd32, 0d3F811111111173C4;
	fma.rn.f64 	%fd39, %fd38, %fd32, 0d3FA555555555211A;
	fma.rn.f64 	%fd40, %fd39, %fd32, 0d3FC5555555555540;
	fma.rn.f64 	%fd41, %fd40, %fd32, 0d3FE0000000000005;
	mul.f64 	%fd42, %fd32, %fd41;
	fma.rn.f64 	%fd43, %fd42, %fd32, %fd30;
	add.f64 	%fd44, %fd32, %fd43;
	ex2.approx.ftz.f32 	%f4, %f3;
	cvt.f64.f32 	%fd45, %f4;
	mov.f64 	%fd46, 0d3FF0000000000000;
	sub.f64 	%fd47, %fd46, %fd45;
	neg.f64 	%fd48, %fd44;
	fma.rn.f64 	%fd49, %fd48, %fd45, %fd47;
	setp.ge.f64 	%p2, %fd2, 0d4017AFB48DC96626;
	selp.f64 	%fd50, 0d3FF0000000000000, %fd49, %p2;
	copysign.f64 	%fd51, %fd1, %fd50;
	add.s64 	%rd7, %rd4, %rd5;
	st.global.f64 	[%rd7], %fd51;
$L__BB46_2:
	ret;

}
	// .globl	vec_erfinv
.visible .entry vec_erfinv(
	.param .u32 vec_erfinv_param_0,
	.param .u64 .ptr .align 1 vec_erfinv_param_1,
	.param .u64 .ptr .align 1 vec_erfinv_param_2
)
{
	.reg .pred 	%p<7>;
	.reg .b32 	%r<24>;
	.reg .b32 	%f<3>;
	.reg .b64 	%rd<9>;
	.reg .b64 	%fd<101>;

	ld.param.u32 	%r2, [vec_erfinv_param_0];
	ld.param.u64 	%rd1, [vec_erfinv_param_1];
	ld.param.u64 	%rd2, [vec_erfinv_param_2];
	mov.u32 	%r3, %tid.x;
	mov.u32 	%r4, %ctaid.x;
	mov.u32 	%r5, %ntid.x;
	mov.u32 	%r6, %tid.y;
	mov.u32 	%r7, %ctaid.y;
	mov.u32 	%r8, %ntid.y;
	mad.lo.s32 	%r9, %r7, %r8, %r6;
	mov.u32 	%r10, %nctaid.x;
	mad.lo.s32 	%r11, %r9, %r10, %r4;
	mad.lo.s32 	%r1, %r11, %r5, %r3;
	setp.ge.s32 	%p1, %r1, %r2;
	@%p1 bra 	$L__BB47_10;
	cvta.to.global.u64 	%rd3, %rd2;
	mul.wide.s32 	%rd4, %r1, 8;
	add.s64 	%rd5, %rd3, %rd4;
	ld.global.f64 	%fd1, [%rd5];
	{
	.reg .b32 %temp; 
	mov.b64 	{%temp, %r12}, %fd1;
	}
	mov.b32 	%f1, %r12;
	abs.f32 	%f2, %f1;
	setp.geu.f32 	%p2, %f2, 0f3FF00000;
	@%p2 bra 	$L__BB47_7;
	neg.f64 	%fd10, %fd1;
	fma.rn.f64 	%fd11, %fd1, %fd10, 0d3FF0000000000000;
	{
	.reg .b32 %temp; 
	mov.b64 	{%temp, %r13}, %fd11;
	}
	{
	.reg .b32 %temp; 
	mov.b64 	{%r14, %temp}, %fd11;
	}
	shr.u32 	%r15, %r13, 20;
	and.b32  	%r16, %r15, 2046;
	add.s32 	%r17, %r16, 2147482626;
	mov.b32 	%r18, 1127219200;
	mov.b64 	%fd12, {%r17, %r18};
	mov.b32 	%r19, -2147483648;
	mov.b64 	%fd13, {%r19, %r18};
	sub.f64 	%fd14, %fd12, %fd13;
	and.b32  	%r20, %r13, -2145386497;
	or.b32  	%r21, %r20, 1071644672;
	mov.b64 	%fd15, {%r14, %r21};
	add.f64 	%fd16, %fd15, 0dBFF0000000000000;
	add.f64 	%fd17, %fd15, 0d3FF0000000000000;
	rcp.approx.ftz.f64 	%fd18, %fd17;
	neg.f64 	%fd19, %fd17;
	fma.rn.f64 	%fd20, %fd19, %fd18, 0d3FF0000000000000;
	fma.rn.f64 	%fd21, %fd20, %fd20, %fd20;
	fma.rn.f64 	%fd22, %fd21, %fd18, %fd18;
	mul.f64 	%fd23, %fd16, %fd22;
	fma.rn.f64 	%fd24, %fd23, 0dC000000000000000, %fd16;
	neg.f64 	%fd25, %fd23;
	fma.rn.f64 	%fd26, %fd25, %fd16, %fd24;
	fma.rn.f64 	%fd27, %fd26, %fd22, %fd23;
	mul.f64 	%fd28, %fd27, %fd27;
	fma.rn.f64 	%fd29, %fd28, 0d3FB5C5C218C775C9, 0d3FA55CF59CDC5D89;
	fma.rn.f64 	%fd30, %fd29, %fd28, 0d3FAEFD18CF6EBB9C;
	fma.rn.f64 	%fd31, %fd30, %fd28, 0d3FB10682EDCB8D1B;
	fma.rn.f64 	%fd32, %fd31, %fd28, 0d3FB3B1DD3AC7FC96;
	fma.rn.f64 	%fd33, %fd32, %fd28, 0d3FB745CB459B54A6;
	fma.rn.f64 	%fd34, %fd33, %fd28, 0d3FBC71C741A0669F;
	fma.rn.f64 	%fd35, %fd34, %fd28, 0d3FC249249209112E;
	fma.rn.f64 	%fd36, %fd35, %fd28, 0d3FC99999999A06C1;
	fma.rn.f64 	%fd37, %fd36, %fd28, 0d3FD5555555555535;
	mul.f64 	%fd38, %fd28, %fd37;
	fma.rn.f64 	%fd39, %fd38, %fd27, %fd27;
	add.f64 	%fd40, %fd39, %fd39;
	fma.rn.f64 	%fd2, %fd14, 0d3FE62E42FEFA39EF, %fd40;
	{
	.reg .b32 %temp; 
	mov.b64 	{%temp, %r22}, %fd2;
	}
	setp.gt.u32 	%p5, %r22, -1072103425;
	@%p5 bra 	$L__BB47_4;
	mov.f64 	%fd76, 0dC009000000000000;
	sub.f64 	%fd77, %fd76, %fd2;
	fma.rn.f64 	%fd78, %fd77, 0dBBB135D2E746E627, 0dBC08DDF93324D327;
	fma.rn.f64 	%fd79, %fd78, %fd77, 0d3C37B83EEF0B7C9F;
	fma.rn.f64 	%fd80, %fd79, %fd77, 0d3C69BA72CD589B91;
	fma.rn.f64 	%fd81, %fd80, %fd77, 0dBCA33689090A6B96;
	fma.rn.f64 	%fd82, %fd81, %fd77, 0d3C782E11898132E0;
	fma.rn.f64 	%fd83, %fd82, %fd77, 0d3CFDE4ACFD9E26BA;
	fma.rn.f64 	%fd84, %fd83, %fd77, 0dBD26D33EED66C487;
	fma.rn.f64 	%fd85, %fd84, %fd77, 0dBD36F2167040D8E2;
	fma.rn.f64 	%fd86, %fd85, %fd77, 0d3D872A22C2D77E20;
	fma.rn.f64 	%fd87, %fd86, %fd77, 0dBDAC8859C4E5C0AF;
	fma.rn.f64 	%fd88, %fd87, %fd77, 0dBDCDC583D118A561;
	fma.rn.f64 	%fd89, %fd88, %fd77, 0d3E120F47CCF46B3C;
	fma.rn.f64 	%fd90, %fd89, %fd77, 0dBE31A9E38DC84D60;
	fma.rn.f64 	%fd91, %fd90, %fd77, 0dBE5F36CD6D3D46A9;
	fma.rn.f64 	%fd92, %fd91, %fd77, 0d3E9C6B4F5D03B787;
	fma.rn.f64 	%fd93, %fd92, %fd77, 0dBEB6E8A5434AE8A2;
	fma.rn.f64 	%fd94, %fd93, %fd77, 0dBEED1D1F7B8736F6;
	fma.rn.f64 	%fd95, %fd94, %fd77, 0d3F2879C2A212F024;
	fma.rn.f64 	%fd96, %fd95, %fd77, 0dBF4845769484FCA8;
	fma.rn.f64 	%fd97, %fd96, %fd77, 0dBF78B6C33114F909;
	fma.rn.f64 	%fd98, %fd97, %fd77, 0d3FCEBD80D9B13E28;
	fma.rn.f64 	%fd100, %fd98, %fd77, 0d3FFA755E7C99AE86;
	bra.uni 	$L__BB47_9;
$L__BB47_4:
	neg.f64 	%fd41, %fd2;
	sqrt.rn.f64 	%fd4, %fd41;
	{
	.reg .b32 %temp; 
	mov.b64 	{%temp, %r23}, %fd4;
	}
	setp.gt.s32 	%p6, %r23, 1074790399;
	@%p6 bra 	$L__BB47_6;
	add.f64 	%fd58, %fd4, 0dC00A000000000000;
	fma.rn.f64 	%fd59, %fd58, 0d3E23040F87DBD932, 0d3E785CBE52878635;
	fma.rn.f64 	%fd60, %fd59, %fd58, 0dBE92777453DD3955;
	fma.rn.f64 	%fd61, %fd60, %fd58, 0d3E5395ABCD554C6C;
	fma.rn.f64 	%fd62, %fd61, %fd58, 0d3EB936388A3790AD;
	fma.rn.f64 	%fd63, %fd62, %fd58, 0dBED0D5DB812B5083;
	fma.rn.f64 	%fd64, %fd63, %fd58, 0d3EC8860CD5D652F6;
	fma.rn.f64 	%fd65, %fd64, %fd58, 0d3EEA29A0CACDFB23;
	fma.rn.f64 	%fd66, %fd65, %fd58, 0dBF08CEF1F80281F2;
	fma.rn.f64 	%fd67, %fd66, %fd58, 0d3F11E684D0B9188A;
	fma.rn.f64 	%fd68, %fd67, %fd58, 0d3EF932CD54C8A222;
	fma.rn.f64 	%fd69, %fd68, %fd58, 0dBF37448A89EF8AA3;
	fma.rn.f64 	%fd70, %fd69, %fd58, 0d3F4F3CC55AD40C25;
	fma.rn.f64 	%fd71, %fd70, %fd58, 0dBF5BA924132F38B1;
	fma.rn.f64 	%fd72, %fd71, %fd58, 0d3F6468EECA533CF8;
	fma.rn.f64 	%fd73, %fd72, %fd58, 0dBF6EBADABB891BBD;
	fma.rn.f64 	%fd74, %fd73, %fd58, 0d3F75FFCFE5B76AFC;
	fma.rn.f64 	%fd75, %fd74, %fd58, 0d3FF0158A6D641D39;
	fma.rn.f64 	%fd100, %fd75, %fd58, 0d4008ABCC380D5A48;
	bra.uni 	$L__BB47_9;
$L__BB47_6:
	add.f64 	%fd42, %fd4, 0dC014000000000000;
	fma.rn.f64 	%fd43, %fd42, 0dBDBDCEC3A7785389, 0dBDF18FEEC0E38727;
	fma.rn.f64 	%fd44, %fd43, %fd42, 0d3E19E6BF2DDA45E3;
	fma.rn.f64 	%fd45, %fd44, %fd42, 0dBE30468FB24E2F5F;
	fma.rn.f64 	%fd46, %fd45, %fd42, 0d3E405AC6A8FBA182;
	fma.rn.f64 	%fd47, %fd46, %fd42, 0dBE50102E495FB9C0;
	fma.rn.f64 	%fd48, %fd47, %fd42, 0d3E5F4C20E1334AF8;
	fma.rn.f64 	%fd49, %fd48, %fd42, 0dBE722D220FDF9C3E;
	fma.rn.f64 	%fd50, %fd49, %fd42, 0d3E8EBC8BB824CB54;
	fma.rn.f64 	%fd51, %fd50, %fd42, 0dBEB0A8D40EA372CC;
	fma.rn.f64 	%fd52, %fd51, %fd42, 0d3ED2FBD29D093D2B;
	fma.rn.f64 	%fd53, %fd52, %fd42, 0dBEF4A3497E1E0FAC;
	fma.rn.f64 	%fd54, %fd53, %fd42, 0d3F13EBF4EB00938F;
	fma.rn.f64 	%fd55, %fd54, %fd42, 0dBF2C2F36A8FC5D53;
	fma.rn.f64 	%fd56, %fd55, %fd42, 0dBF222EA5DF04047C;
	fma.rn.f64 	%fd57, %fd56, %fd42, 0d3FF02A30D1FBA0DC;
	fma.rn.f64 	%fd100, %fd57, %fd42, 0d4013664DDD1AD7FB;
	bra.uni 	$L__BB47_9;
$L__BB47_7:
	setp.nan.f64 	%p3, %fd1, %fd1;
	mov.f64 	%fd100, %fd1;
	@%p3 bra 	$L__BB47_9;
	abs.f64 	%fd9, %fd1;
	setp.eq.f64 	%p4, %fd9, 0d3FF0000000000000;
	selp.f64 	%fd100, 0d7FF0000000000000, 0dFFF8000000000000, %p4;
$L__BB47_9:
	mul.f64 	%fd99, %fd1, %fd100;
	cvta.to.global.u64 	%rd6, %rd1;
	add.s64 	%rd8, %rd6, %rd4;
	st.global.f64 	[%rd8], %fd99;
$L__BB47_10:
	ret;

}
	// .globl	vec_exp10
.visible .entry vec_exp10(
	.param .u32 vec_exp10_param_0,
	.param .u64 .ptr .align 1 vec_exp10_param_1,
	.param .u64 .ptr .align 1 vec_exp10_param_2
)
{
	.reg .pred 	%p<6>;
	.reg .b32 	%r<27>;
	.reg .b32 	%f<3>;
	.reg .b64 	%rd<9>;
	.reg .b64 	%fd<29>;

	ld.param.u32 	%r6, [vec_exp10_param_0];
	ld.param.u64 	%rd1, [vec_exp10_param_1];
	ld.param.u64 	%rd2, [vec_exp10_param_2];
	mov.u32 	%r7, %tid.x;
	mov.u32 	%r8, %ctaid.x;
	mov.u32 	%r9, %ntid.x;
	mov.u32 	%r10, %tid.y;
	mov.u32 	%r11, %ctaid.y;
	mov.u32 	%r12, %ntid.y;
	mad.lo.s32 	%r13, %r11, %r12, %r10;
	mov.u32 	%r14, %nctaid.x;
	mad.lo.s32 	%r15, %r13, %r14, %r8;
	mad.lo.s32 	%r1, %r15, %r9, %r7;
	setp.ge.s32 	%p1, %r1, %r6;
	@%p1 bra 	$L__BB48_5;
	cvta.to.global.u64 	%rd3, %rd2;
	mul.wide.s32 	%rd4, %r1, 8;
	add.s64 	%rd5, %rd3, %rd4;
	ld.global.f64 	%fd1, [%rd5];
	fma.rn.f64 	%fd6, %fd1, 0d400A934F0979A371, 0d4338000000000000;
	{
	.reg .b32 %temp; 
	mov.b64 	{%r2, %temp}, %fd6;
	}
	mov.f64 	%fd7, 0dC338000000000000;
	add.rn.f64 	%fd8, %fd6, %fd7;
	fma.rn.f64 	%fd9, %fd8, 0dBFD34413509F79FF, %fd1;
	fma.rn.f64 	%fd10, %fd8, 0d3C49DC1DA994FD21, %fd9;
	mul.f64 	%fd11, %fd10, 0dBCAF48AD494EA3E9;
	fma.rn.f64 	%fd12, %fd10, 0d40026BB1BBB55516, %fd11;
	fma.rn.f64 	%fd13, %fd12, 0d3E5ADE1569CE2BDF, 0d3E928AF3FCA213EA;
	fma.rn.f64 	%fd14, %fd13, %fd12, 0d3EC71DEE62401315;
	fma.rn.f64 	%fd15, %fd14, %fd12, 0d3EFA01997C89EB71;
	fma.rn.f64 	%fd16, %fd15, %fd12, 0d3F2A01A014761F65;
	fma.rn.f64 	%fd17, %fd16, %fd12, 0d3F56C16C1852B7AF;
	fma.rn.f64 	%fd18, %fd17, %fd12, 0d3F81111111122322;
	fma.rn.f64 	%fd19, %fd18, %fd12, 0d3FA55555555502A1;
	fma.rn.f64 	%fd20, %fd19, %fd12, 0d3FC5555555555511;
	fma.rn.f64 	%fd21, %fd20, %fd12, 0d3FE000000000000B;
	fma.rn.f64 	%fd22, %fd21, %fd12, 0d3FF0000000000000;
	fma.rn.f64 	%fd23, %fd22, %fd12, 0d3FF0000000000000;
	{
	.reg .b32 %temp; 
	mov.b64 	{%r3, %temp}, %fd23;
	}
	{
	.reg .b32 %temp; 
	mov.b64 	{%temp, %r4}, %fd23;
	}
	shl.b32 	%r16, %r2, 20;
	add.s32 	%r17, %r16, %r4;
	mov.b64 	%fd28, {%r3, %r17};
	{
	.reg .b32 %temp; 
	mov.b64 	{%temp, %r5}, %fd1;
	}
	mov.b32 	%f2, %r5;
	abs.f32 	%f1, %f2;
	setp.lt.f32 	%p2, %f1, 0f40733A71;
	@%p2 bra 	$L__BB48_4;
	setp.lt.s32 	%p3, %r5, 0;
	selp.f64 	%fd24, 0d0000000000000000, 0d7FF0000000000000, %p3;
	setp.nan.f64 	%p4, %fd1, %fd1;
	add.f64 	%fd25, %fd1, %fd1;
	selp.f64 	%fd28, %fd25, %fd24, %p4;
	setp.geu.f32 	%p5, %f1, 0f407439B8;
	@%p5 bra 	$L__BB48_4;
	shr.u32 	%r18, %r2, 31;
	add.s32 	%r19, %r2, %r18;
	shr.s32 	%r20, %r19, 1;
	shl.b32 	%r21, %r20, 20;
	add.s32 	%r22, %r4, %r21;
	mov.b64 	%fd26, {%r3, %r22};
	sub.s32 	%r23, %r2, %r20;
	shl.b32 	%r24, %r23, 20;
	add.s32 	%r25, %r24, 1072693248;
	mov.b32 	%r26, 0;
	mov.b64 	%fd27, {%r26, %r25};
	mul.f64 	%fd28, %fd27, %fd26;
$L__BB48_4:
	cvta.to.global.u64 	%rd6, %rd1;
	add.s64 	%rd8, %rd6, %rd4;
	st.global.f64 	[%rd8], %fd28;
$L__BB48_5:
	ret;

}
	// .globl	vec_exp2
.visible .entry vec_exp2(
	.param .u32 vec_exp2_param_0,
	.param .u64 .ptr .align 1 vec_exp2_param_1,
	.param .u64 .ptr .align 1 vec_exp2_param_2
)
{
	.reg .pred 	%p<6>;
	.reg .b32 	%r<27>;
	.reg .b32 	%f<3>;
	.reg .b64 	%rd<9>;
	.reg .b64 	%fd<29>;

	ld.param.u32 	%r6, [vec_exp2_param_0];
	ld.param.u64 	%rd1, [vec_exp2_param_1];
	ld.param.u64 	%rd2, [vec_exp2_param_2];
	mov.u32 	%r7, %tid.x;
	mov.u32 	%r8, %ctaid.x;
	mov.u32 	%r9, %ntid.x;
	mov.u32 	%r10, %tid.y;
	mov.u32 	%r11, %ctaid.y;
	mov.u32 	%r12, %ntid.y;
	mad.lo.s32 	%r13, %r11, %r12, %r10;
	mov.u32 	%r14, %nctaid.x;
	mad.lo.s32 	%r15, %r13, %r14, %r8;
	mad.lo.s32 	%r1, %r15, %r9, %r7;
	setp.ge.s32 	%p1, %r1, %r6;
	@%p1 bra 	$L__BB49_5;
	cvta.to.global.u64 	%rd3, %rd2;
	mul.wide.s32 	%rd4, %r1, 8;
	add.s64 	%rd5, %rd3, %rd4;
	ld.global.f64 	%fd1, [%rd5];
	mov.f64 	%fd6, 0d4338000000000000;
	add.rn.f64 	%fd7, %fd1, %fd6;
	mov.f64 	%fd8, 0dC338000000000000;
	add.rn.f64 	%fd9, %fd7, %fd8;
	{
	.reg .b32 %temp; 
	mov.b64 	{%r2, %temp}, %fd7;
	}
	sub.f64 	%fd10, %fd1, %fd9;
	mul.f64 	%fd11, %fd10, 0d3C7ABC9E3B39803F;
	fma.rn.f64 	%fd12, %fd10, 0d3FE62E42FEFA39EF, %fd11;
	fma.rn.f64 	%fd13, %fd12, 0d3E5ADE1569CE2BDF, 0d3E928AF3FCA213EA;
	fma.rn.f64 	%fd14, %fd13, %fd12, 0d3EC71DEE62401315;
	fma.rn.f64 	%fd15, %fd14, %fd12, 0d3EFA01997C89EB71;
	fma.rn.f64 	%fd16, %fd15, %fd12, 0d3F2A01A014761F65;
	fma.rn.f64 	%fd17, %fd16, %fd12, 0d3F56C16C1852B7AF;
	fma.rn.f64 	%fd18, %fd17, %fd12, 0d3F81111111122322;
	fma.rn.f64 	%fd19, %fd18, %fd12, 0d3FA55555555502A1;
	fma.rn.f64 	%fd20, %fd19, %fd12, 0d3FC5555555555511;
	fma.rn.f64 	%fd21, %fd20, %fd12, 0d3FE000000000000B;
	fma.rn.f64 	%fd22, %fd21, %fd12, 0d3FF0000000000000;
	fma.rn.f64 	%fd23, %fd22, %fd12, 0d3FF0000000000000;
	{
	.reg .b32 %temp; 
	mov.b64 	{%r3, %temp}, %fd23;
	}
	{
	.reg .b32 %temp; 
	mov.b64 	{%temp, %r4}, %fd23;
	}
	shl.b32 	%r16, %r2, 20;
	add.s32 	%r17, %r16, %r4;
	mov.b64 	%fd28, {%r3, %r17};
	{
	.reg .b32 %temp; 
	mov.b64 	{%temp, %r5}, %fd1;
	}
	mov.b32 	%f2, %r5;
	abs.f32 	%f1, %f2;
	setp.lt.f32 	%p2, %f1, 0f408FF000;
	@%p2 bra 	$L__BB49_4;
	setp.lt.s32 	%p3, %r5, 0;
	selp.f64 	%fd24, 0d0000000000000000, 0d7FF0000000000000, %p3;
	setp.nan.f64 	%p4, %fd1, %fd1;
	add.f64 	%fd25, %fd1, %fd1;
	selp.f64 	%fd28, %fd25, %fd24, %p4;
	setp.geu.f32 	%p5, %f1, 0f4090CC00;
	@%p5 bra 	$L__BB49_4;
	shr.u32 	%r18, %r2, 31;
	add.s32 	%r19, %r2, %r18;
	shr.s32 	%r20, %r19, 1;
	shl.b32 	%r21, %r20, 20;
	add.s32 	%r22, %r4, %r21;
	mov.b64 	%fd26, {%r3, %r22};
	sub.s32 	%r23, %r2, %r20;
	shl.b32 	%r24, %r23, 20;
	add.s32 	%r25, %r24, 1072693248;
	mov.b32 	%r26, 0;
	mov.b64 	%fd27, {%r26, %r25};
	mul.f64 	%fd28, %fd27, %fd26;
$L__BB49_4:
	cvta.to.global.u64 	%rd6, %rd1;
	add.s64 	%rd8, %rd6, %rd4;
	st.global.f64 	[%rd8], %fd28;
$L__BB49_5:
	ret;

}
	// .globl	vec_exp
.visible .entry vec_exp(
	.param .u32 vec_exp_param_0,
	.param .u64 .ptr .align 1 vec_exp_param_1,
	.param .u64 .ptr .align 1 vec_exp_param_2
)
{
	.reg .pred 	%p<5>;
	.reg .b32 	%r<27>;
	.reg .b32 	%f<3>;
	.reg .b64 	%rd<9>;
	.reg .b64 	%fd<26>;

	ld.param.u32 	%r5, [vec_exp_param_0];
	ld.param.u64 	%rd1, [vec_exp_param_1];
	ld.param.u64 	%rd2, [vec_exp_param_2];
	mov.u32 	%r6, %tid.x;
	mov.u32 	%r7, %ctaid.x;
	mov.u32 	%r8, %ntid.x;
	mov.u32 	%r9, %tid.y;
	mov.u32 	%r10, %ctaid.y;
	mov.u32 	%r11, %ntid.y;
	mad.lo.s32 	%r12, %r10, %r11, %r9;
	mov.u32 	%r13, %nctaid.x;
	mad.lo.s32 	%r14, %r12, %r13, %r7;
	mad.lo.s32 	%r1, %r14, %r8, %r6;
	setp.ge.s32 	%p1, %r1, %r5;
	@%p1 bra 	$L__BB50_5;
	cvta.to.global.u64 	%rd3, %rd2;
	mul.wide.s32 	%rd4, %r1, 8;
	add.s64 	%rd5, %rd3, %rd4;
	ld.global.f64 	%fd1, [%rd5];
	fma.rn.f64 	%fd6, %fd1, 0d3FF71547652B82FE, 0d4338000000000000;
	{
	.reg .b32 %temp; 
	mov.b64 	{%r2, %temp}, %fd6;
	}
	mov.f64 	%fd7, 0dC338000000000000;
	add.rn.f64 	%fd8, %fd6, %fd7;
	fma.rn.f64 	%fd9, %fd8, 0dBFE62E42FEFA39EF, %fd1;
	fma.rn.f64 	%fd10, %fd8, 0dBC7ABC9E3B39803F, %fd9;
	fma.rn.f64 	%fd11, %fd10, 0d3E5ADE1569CE2BDF, 0d3E928AF3FCA213EA;
	fma.rn.f64 	%fd12, %fd11, %fd10, 0d3EC71DEE62401315;
	fma.rn.f64 	%fd13, %fd12, %fd10, 0d3EFA01997C89EB71;
	fma.rn.f64 	%fd14, %fd13, %fd10, 0d3F2A01A014761F65;
	fma.rn.f64 	%fd15, %fd14, %fd10, 0d3F56C16C1852B7AF;
	fma.rn.f64 	%fd16, %fd15, %fd10, 0d3F81111111122322;
	fma.rn.f64 	%fd17, %fd16, %fd10, 0d3FA55555555502A1;
	fma.rn.f64 	%fd18, %fd17, %fd10, 0d3FC5555555555511;
	fma.rn.f64 	%fd19, %fd18, %fd10, 0d3FE000000000000B;
	fma.rn.f64 	%fd20, %fd19, %fd10, 0d3FF0000000000000;
	fma.rn.f64 	%fd21, %fd20, %fd10, 0d3FF0000000000000;
	{
	.reg .b32 %temp; 
	mov.b64 	{%r3, %temp}, %fd21;
	}
	{
	.reg .b32 %temp; 
	mov.b64 	{%temp, %r4}, %fd21;
	}
	shl.b32 	%r15, %r2, 20;
	add.s32 	%r16, %r15, %r4;
	mov.b64 	%fd25, {%r3, %r16};
	{
	.reg .b32 %temp; 
	mov.b64 	{%temp, %r17}, %fd1;
	}
	mov.b32 	%f2, %r17;
	abs.f32 	%f1, %f2;
	setp.lt.f32 	%p2, %f1, 0f4086232B;
	@%p2 bra 	$L__BB50_4;
	setp.lt.f64 	%p3, %fd1, 0d0000000000000000;
	add.f64 	%fd22, %fd1, 0d7FF0000000000000;
	selp.f64 	%fd25, 0d0000000000000000, %fd22, %p3;
	setp.geu.f32 	%p4, %f1, 0f40874800;
	@%p4 bra 	$L__BB50_4;
	shr.u32 	%r18, %r2, 31;
	add.s32 	%r19, %r2, %r18;
	shr.s32 	%r20, %r19, 1;
	shl.b32 	%r21, %r20, 20;
	add.s32 	%r22, %r4, %r21;
	mov.b64 	%fd23, {%r3, %r22};
	sub.s32 	%r23, %r2, %r20;
	shl.b32 	%r24, %r23, 20;
	add.s32 	%r25, %r24, 1072693248;
	mov.b32 	%r26, 0;
	mov.b64 	%fd24, {%r26, %r25};
	mul.f64 	%fd25, %fd24, %fd23;
$L__BB50_4:
	cvta.to.global.u64 	%rd6, %rd1;
	add.s64 	%rd8, %rd6, %rd4;
	st.global.f64 	[%rd8], %fd25;
$L__BB50_5:
	ret;

}
	// .globl	vec_expm1
.visible .entry vec_expm1(
	.param .u32 vec_expm1_param_0,
	.param .u64 .ptr .align 1 vec_expm1_param_1,
	.param .u64 .ptr .align 1 vec_expm1_param_2
)
{
	.reg .pred 	%p<10>;
	.reg .b32 	%r<21>;
	.reg .b32 	%f<2>;
	.reg .b64 	%rd<9>;
	.reg .b64 	%fd<32>;

	ld.param.u32 	%r3, [vec_expm1_param_0];
	ld.param.u64 	%rd1, [vec_expm1_param_1];
	ld.param.u64 	%rd2, [vec_expm1_param_2];
	mov.u32 	%r4, %tid.x;
	mov.u32 	%r5, %ctaid.x;
	mov.u32 	%r6, %ntid.x;
	mov.u32 	%r7, %tid.y;
	mov.u32 	%r8, %ctaid.y;
	mov.u32 	%r9, %ntid.y;
	mad.lo.s32 	%r10, %r8, %r9, %r7;
	mov.u32 	%r11, %nctaid.x;
	mad.lo.s32 	%r12, %r10, %r11, %r5;
	mad.lo.s32 	%r1, %r12, %r6, %r4;
	setp.ge.s32 	%p1, %r1, %r3;
	@%p1 bra 	$L__BB51_5;
	cvta.to.global.u64 	%rd3, %rd2;
	mul.wide.s32 	%rd4, %r1, 8;
	add.s64 	%rd5, %rd3, %rd4;
	ld.global.f64 	%fd1, [%rd5];
	{
	.reg .b32 %temp; 
	mov.b64 	{%temp, %r2}, %fd1;
	}
	mov.b32 	%f1, %r2;
	setp.geu.f32 	%p2, %f1, 0f40862E43;
	setp.leu.f32 	%p3, %f1, 0fC04A8000;
	or.pred  	%p4, %p2, %p3;
	@%p4 bra 	$L__BB51_3;
	fma.rn.f64 	%fd7, %fd1, 0d3FF71547652B82FE, 0d4338000000000000;
	{
	.reg .b32 %temp; 
	mov.b64 	{%r13, %temp}, %fd7;
	}
	mov.f64 	%fd8, 0dC338000000000000;
	add.rn.f64 	%fd9, %fd7, %fd8;
	fma.rn.f64 	%fd10, %fd9, 0dBFE62E42FEFA39EF, %fd1;
	fma.rn.f64 	%fd11, %fd9, 0dBC7ABC9E3B39803F, %fd10;
	shl.b32 	%r14, %r2, 1;
	setp.lt.u32 	%p7, %r14, 2142496327;
	selp.f64 	%fd12, %fd1, %fd11, %p7;
	selp.b32 	%r15, 0, %r13, %p7;
	fma.rn.f64 	%fd13, %fd12, 0d3E21F4076ACD15B6, 0d3E5AF86D8EBD13CD;
	fma.rn.f64 	%fd14, %fd13, %fd12, 0d3E927E5092BA033D;
	fma.rn.f64 	%fd15, %fd14, %fd12, 0d3EC71DDE6C5F9DA1;
	fma.rn.f64 	%fd16, %fd15, %fd12, 0d3EFA01A018D034E6;
	fma.rn.f64 	%fd17, %fd16, %fd12, 0d3F2A01A01B3B6940;
	fma.rn.f64 	%fd18, %fd17, %fd12, 0d3F56C16C16C1B5DD;
	fma.rn.f64 	%fd19, %fd18, %fd12, 0d3F8111111110F74D;
	fma.rn.f64 	%fd20, %fd19, %fd12, 0d3FA555555555554D;
	fma.rn.f64 	%fd21, %fd20, %fd12, 0d3FC5555555555557;
	fma.rn.f64 	%fd22, %fd21, %fd12, 0d3FE0000000000000;
	mul.f64 	%fd23, %fd12, %fd22;
	fma.rn.f64 	%fd24, %fd23, %fd12, %fd12;
	setp.eq.s32 	%p8, %r15, 1024;
	shl.b32 	%r16, %r15, 20;
	add.s32 	%r17, %r16, 1072693248;
	selp.b32 	%r18, 2145386496, %r17, %p8;
	mov.b32 	%r19, 0;
	mov.b64 	%fd25, {%r19, %r18};
	mov.b32 	%r20, 1072693248;
	mov.b64 	%fd26, {%r19, %r20};
	sub.f64 	%fd27, %fd25, %fd26;
	fma.rn.f64 	%fd28, %fd24, %fd25, %fd27;
	add.f64 	%fd29, %fd28, %fd28;
	setp.eq.s32 	%p9, %r14, 0;
	selp.f64 	%fd30, %fd29, %fd28, %p8;
	selp.f64 	%fd31, %fd1, %fd30, %p9;
	bra.uni 	$L__BB51_4;
$L__BB51_3:
	setp.lt.s32 	%p5, %r2, 0;
	setp.nan.f64 	%p6, %fd1, %fd1;
	add.f64 	%fd5, %fd1, %fd1;
	selp.f64 	%fd6, 0dBFF0000000000000, 0d7FF0000000000000, %p5;
	selp.f64 	%fd31, %fd5, %fd6, %p6;
$L__BB51_4:
	cvta.to.global.u64 	%rd6, %rd1;
	add.s64 	%rd8, %rd6, %rd4;
	st.global.f64 	[%rd8], %fd31;
$L__BB51_5:
	ret;

}
	// .globl	vec_fabs
.visible .entry vec_fabs(
	.param .u32 vec_fabs_param_0,
	.param .u64 .ptr .align 1 vec_fabs_param_1,
	.param .u64 .ptr .align 1 vec_fabs_param_2
)
{
	.reg .pred 	%p<2>;
	.reg .b32 	%r<12>;
	.reg .b64 	%rd<8>;
	.reg .b64 	%fd<3>;

	ld.param.u32 	%r2, [vec_fabs_param_0];
	ld.param.u64 	%rd1, [vec_fabs_param_1];
	ld.param.u64 	%rd2, [vec_fabs_param_2];
	mov.u32 	%r3, %tid.x;
	mov.u32 	%r4, %ctaid.x;
	mov.u32 	%r5, %ntid.x;
	mov.u32 	%r6, %tid.y;
	mov.u32 	%r7, %ctaid.y;
	mov.u32 	%r8, %ntid.y;
	mad.lo.s32 	%r9, %r7, %r8, %r6;
	mov.u32 	%r10, %nctaid.x;
	mad.lo.s32 	%r11, %r9, %r10, %r4;
	mad.lo.s32 	%r1, %r11, %r5, %r3;
	setp.ge.s32 	%p1, %r1, %r2;
	@%p1 bra 	$L__BB52_2;
	cvta.to.global.u64 	%rd3, %rd2;
	cvta.to.global.u64 	%rd4, %rd1;
	mul.wide.s32 	%rd5, %r1, 8;
	add.s64 	%rd6, %rd3, %rd5;
	ld.global.f64 	%fd1, [%rd6];
	abs.f64 	%fd2, %fd1;
	add.s64 	%rd7, %rd4, %rd5;
	st.global.f64 	[%rd7], %fd2;
$L__BB52_2:
	ret;

}
	// .globl	vec_floor
.visible .entry vec_floor(
	.param .u32 vec_floor_param_0,
	.param .u64 .ptr .align 1 vec_floor_param_1,
	.param .u64 .ptr .align 1 vec_floor_param_2
)
{
	.reg .pred 	%p<2>;
	.reg .b32 	%r<12>;
	.reg .b64 	%rd<8>;
	.reg .b64 	%fd<3>;

	ld.param.u32 	%r2, [vec_floor_param_0];
	ld.param.u64 	%rd1, [vec_floor_param_1];
	ld.param.u64 	%rd2, [vec_floor_param_2];
	mov.u32 	%r3, %tid.x;
	mov.u32 	%r4, %ctaid.x;
	mov.u32 	%r5, %ntid.x;
	mov.u32 	%r6, %tid.y;
	mov.u32 	%r7, %ctaid.y;
	mov.u32 	%r8, %ntid.y;
	mad.lo.s32 	%r9, %r7, %r8, %r6;
	mov.u32 	%r10, %nctaid.x;
	mad.lo.s32 	%r11, %r9, %r10, %r4;
	mad.lo.s32 	%r1, %r11, %r5, %r3;
	setp.ge.s32 	%p1, %r1, %r2;
	@%p1 bra 	$L__BB53_2;
	cvta.to.global.u64 	%rd3, %rd2;
	cvta.to.global.u64 	%rd4, %rd1;
	mul.wide.s32 	%rd5, %r1, 8;
	add.s64 	%rd6, %rd3, %rd5;
	ld.global.f64 	%fd1, [%rd6];
	cvt.rmi.f64.f64 	%fd2, %fd1;
	add.s64 	%rd7, %rd4, %rd5;
	st.global.f64 	[%rd7], %fd2;
$L__BB53_2:
	ret;

}
	// .globl	vec_j0
.visible .entry vec_j0(
	.param .u32 vec_j0_param_0,
	.param .u64 .ptr .align 1 vec_j0_param_1,
	.param .u64 .ptr .align 1 vec_j0_param_2
)
{
	.reg .pred 	%p<11>;
	.reg .b32 	%r<30>;
	.reg .b64 	%rd<13>;
	.reg .b64 	%fd<136>;

	ld.param.u32 	%r10, [vec_j0_param_0];
	ld.param.u64 	%rd1, [vec_j0_param_1];
	ld.param.u64 	%rd2, [vec_j0_param_2];
	mov.u32 	%r11, %tid.x;
	mov.u32 	%r12, %ctaid.x;
	mov.u32 	%r13, %ntid.x;
	mov.u32 	%r14, %tid.y;
	mov.u32 	%r15, %ctaid.y;
	mov.u32 	%r16, %ntid.y;
	mad.lo.s32 	%r17, %r15, %r16, %r14;
	mov.u32 	%r18, %nctaid.x;
	mad.lo.s32 	%r19, %r17, %r18, %r12;
	mad.lo.s32 	%r1, %r19, %r13, %r11;
	setp.ge.s32 	%p1, %r1, %r10;
	@%p1 bra 	$L__BB54_17;
	cvta.to.global.u64 	%rd3, %rd2;
	mul.wide.s32 	%rd4, %r1, 8;
	add.s64 	%rd5, %rd3, %rd4;
	ld.global.f64 	%fd19, [%rd5];
	abs.f64 	%fd1, %fd19;
	setp.gtu.f64 	%p2, %fd1, 0d400FB319F277BBE5;
	@%p2 bra 	$L__BB54_3;
	add.f64 	%fd20, %fd1, 0dC0033D152E971B40;
	add.f64 	%fd21, %fd20, 0d3CA0F539D7DA258E;
	fma.rn.f64 	%fd22, %fd21, 0dBCC0D18564C48C61, 0dBCFCF8F9A8C294BC;
	fma.rn.f64 	%fd23, %fd22, %fd21, 0d3D3FAB983CAE498B;
	fma.rn.f64 	%fd24, %fd23, %fd21, 0d3D7CD7C018579B88;
	fma.rn.f64 	%fd25, %fd24, %fd21, 0dBDBBDD2342D64FDD;
	fma.rn.f64 	%fd26, %fd25, %fd21, 0dBDF5C2D9416B1E2B;
	fma.rn.f64 	%fd27, %fd26, %fd21, 0d3E32951D73174DD5;
	fma.rn.f64 	%fd28, %fd27, %fd21, 0d3E67FF99802CAEB5;
	fma.rn.f64 	%fd29, %fd28, %fd21, 0dBEA1CCE305C4C9F7;
	fma.rn.f64 	%fd30, %fd29, %fd21, 0dBED232C77E29E1BB;
	fma.rn.f64 	%fd31, %fd30, %fd21, 0d3F06ED3B9F0EF757;
	fma.rn.f64 	%fd32, %fd31, %fd21, 0d3F315382BA096A62;
	fma.rn.f64 	%fd33, %fd32, %fd21, 0dBF61F992590D1AE4;
	fma.rn.f64 	%fd34, %fd33, %fd21, 0dBF81BB1CBE1A465F;
	fma.rn.f64 	%fd35, %fd34, %fd21, 0d3FACFAE864368D84;
	fma.rn.f64 	%fd36, %fd35, %fd21, 0d3FBBA1DEEA0294A3;
	fma.rn.f64 	%fd37, %fd36, %fd21, 0dBFE09CDB36551280;
	mul.f64 	%fd135, %fd21, %fd37;
	bra.uni 	$L__BB54_16;
$L__BB54_3:
	setp.gtu.f64 	%p3, %fd1, 0d401C58FD1A62F5EC;
	@%p3 bra 	$L__BB54_5;
	add.f64 	%fd38, %fd1, 0dC016148F5B2C2E45;
	add.f64 	%fd39, %fd38, 0dBC975054CD60A517;
	fma.rn.f64 	%fd40, %fd39, 0d3CBCB0A8F126B343, 0d3CF83FD1F333EB61;
	fma.rn.f64 	%fd41, %fd40, %fd39, 0dBD4100E33E3FB413;
	fma.rn.f64 	%fd42, %fd41, %fd39, 0dBD7846076D004627;
	fma.rn.f64 	%fd43, %fd42, %fd39, 0d3DBE2F1D4F90720D;
	fma.rn.f64 	%fd44, %fd43, %fd39, 0d3DF1D03B1E4A119B;
	fma.rn.f64 	%fd45, %fd44, %fd39, 0dBE341D72B1B3BCE9;
	fma.rn.f64 	%fd46, %fd45, %fd39, 0dBE62DA37CE2A9EF8;
	fma.rn.f64 	%fd47, %fd46, %fd39, 0d3EA32E6D9974F763;
	fma.rn.f64 	%fd48, %fd47, %fd39, 0d3ECAD77D744A1879;
	fma.rn.f64 	%fd49, %fd48, %fd39, 0dBF0863F481A37337;
	fma.rn.f64 	%fd50, %fd49, %fd39, 0dBF26F641F418F0F4;
	fma.rn.f64 	%fd51, %fd50, %fd39, 0d3F627E31FE9A969E;
	fma.rn.f64 	%fd52, %fd51, %fd39, 0d3F72F7FFE9025628;
	fma.rn.f64 	%fd53, %fd52, %fd39, 0dBFAB2150CB41E8BF;
	fma.rn.f64 	%fd54, %fd53, %fd39, 0dBF9F8F72E7A848DE;
	fma.rn.f64 	%fd55, %fd54, %fd39, 0d3FD5C6E60A097823;
	mul.f64 	%fd135, %fd39, %fd55;
	bra.uni 	$L__BB54_16;
$L__BB54_5:
	setp.gtu.f64 	%p4, %fd1, 0d402471FCB6A7A8C0;
	@%p4 bra 	$L__BB54_7;
	add.f64 	%fd56, %fd1, 0dC0214EB56CCCDECA;
	add.f64 	%fd57, %fd56, 0d3CB51970714C7C25;
	fma.rn.f64 	%fd58, %fd57, 0dBCBDB7FFCF659E24, 0dBCF4B3A71AAAC629;
	fma.rn.f64 	%fd59, %fd58, %fd57, 0d3D417EC150ECDCE7;
	fma.rn.f64 	%fd60, %fd59, %fd57, 0d3D7438F5EA1D10B2;
	fma.rn.f64 	%fd61, %fd60, %fd57, 0dBDBEDAE7EC2C9E87;
	fma.rn.f64 	%fd62, %fd61, %fd57, 0dBDECADD2C4B91F58;
	fma.rn.f64 	%fd63, %fd62, %fd57, 0d3E34582C8EE12204;
	fma.rn.f64 	%fd64, %fd63, %fd57, 0d3E5CEDA451DD20F8;
	fma.rn.f64 	%fd65, %fd64, %fd57, 0dBEA30E8CC3165E2F;
	fma.rn.f64 	%fd66, %fd65, %fd57, 0dBEC3324842BB1A2E;
	fma.rn.f64 	%fd67, %fd66, %fd57, 0d3F07800BC54FBDDB;
	fma.rn.f64 	%fd68, %fd67, %fd57, 0d3F1D79605276949A;
	fma.rn.f64 	%fd69, %fd68, %fd57, 0dBF60E0D60385A629;
	fma.rn.f64 	%fd70, %fd69, %fd57, 0dBF648E63600D82F3;
	fma.rn.f64 	%fd71, %fd70, %fd57, 0d3FA68B984EC6493A;
	fma.rn.f64 	%fd72, %fd71, %fd57, 0d3F900F7FCF183E0B;
	fma.rn.f64 	%fd73, %fd72, %fd57, 0dBFD15F7977A772D4;
	mul.f64 	%fd135, %fd57, %fd73;
	bra.uni 	$L__BB54_16;
$L__BB54_7:
	setp.eq.f64 	%p5, %fd1, 0d7FF0000000000000;
	mov.f64 	%fd135, 0d0000000000000000;
	@%p5 bra 	$L__BB54_16;
	rcp.approx.ftz.f64 	%fd75, %fd1;
	neg.f64 	%fd76, %fd1;
	fma.rn.f64 	%fd77, %fd76, %fd75, 0d3FF0000000000000;
	fma.rn.f64 	%fd78, %fd77, %fd77, %fd77;
	fma.rn.f64 	%fd79, %fd78, %fd75, %fd75;
	mul.f64 	%fd80, %fd79, %fd79;
	fma.rn.f64 	%fd81, %fd80, 0dC0D115CB8C11A9DC, 0d409927467A655012;
	fma.rn.f64 	%fd82, %fd81, %fd80, 0dC05751787E247BD4;
	fma.rn.f64 	%fd83, %fd82, %fd80, 0d401704C4E5FC36B2;
	fma.rn.f64 	%fd84, %fd83, %fd80, 0dBFE15B747A2FD531;
	fma.rn.f64 	%fd85, %fd84, %fd80, 0d3FBA7FEACF6CB79B;
	fma.rn.f64 	%fd86, %fd85, %fd80, 0dBFAFFFFFEDDCF548;
	fma.rn.f64 	%fd87, %fd86, %fd80, 0d3FEFFFFFFFFFC9E5;
	fma.rn.f64 	%fd88, %fd80, 0dC14602FE1C34685E, 0d410ECD4523B12B84;
	fma.rn.f64 	%fd89, %fd88, %fd80, 0dC0C7A2FC1972F05A;
	fma.rn.f64 	%fd90, %fd89, %fd80, 0d407EBA131F7E5BEB;
	fma.rn.f64 	%fd91, %fd90, %fd80, 0dC0373B92E6E7CC7D;
	fma.rn.f64 	%fd92, %fd91, %fd80, 0d3FFA31BEE63A2F08;
	fma.rn.f64 	%fd93, %fd92, %fd80, 0dBFCAD320104D5D05;
	fma.rn.f64 	%fd94, %fd93, %fd80, 0d3FB0AAAA9C76D07E;
	fma.rn.f64 	%fd95, %fd94, %fd80, 0dBFBFFFFFFFFDACEC;
	fma.rn.f64 	%fd5, %fd95, %fd79, %fd1;
	rsqrt.approx.f64 	%fd96, %fd1;
	mul.f64 	%fd97, %fd96, 0d3FE9884533D43651;
	mul.f64 	%fd6, %fd97, %fd87;
	mul.f64 	%fd98, %fd5, 0d3FE45F306DC9C883;
	cvt.rni.s32.f64 	%r27, %fd98;
	cvt.rn.f64.s32 	%fd99, %r27;
	fma.rn.f64 	%fd100, %fd99, 0dBFF921FB54442D18, %fd5;
	fma.rn.f64 	%fd101, %fd99, 0dBC91A62633145C00, %fd100;
	fma.rn.f64 	%fd132, %fd99, 0dB97B839A252049C0, %fd101;
	abs.f64 	%fd102, %fd5;
	setp.ltu.f64 	%p6, %fd102, 0d41E0000000000000;
	@%p6 bra 	$L__BB54_10;
	{ // callseq 14, 0
	.param .b64 param0;
	st.param.f64 	[param0], %fd5;
	.param .align 16 .b8 retval0[16];
	call.uni (retval0), 
	__internal_trig_reduction_slowpathd, 
	(
	param0
	);
	ld.param.f64 	%fd132, [retval0];
	ld.param.b32 	%r27, [retval0+8];
	} // callseq 14
$L__BB54_10:
	and.b32  	%r21, %r27, 3;
	cvt.rn.f64.u32 	%fd104, %r21;
	add.f64 	%fd105, %fd132, 0dBFE921FB54442D18;
	fma.rn.f64 	%fd10, %fd104, 0d3FF921FB54442D18, %fd105;
	abs.f64 	%fd11, %fd10;
	setp.neu.f64 	%p7, %fd11, 0d7FF0000000000000;
	@%p7 bra 	$L__BB54_12;
	mov.f64 	%fd111, 0d0000000000000000;
	mul.rn.f64 	%fd134, %fd10, %fd111;
	mov.b32 	%r29, 1;
	bra.uni 	$L__BB54_15;
$L__BB54_12:
	mul.f64 	%fd106, %fd10, 0d3FE45F306DC9C883;
	cvt.rni.s32.f64 	%r28, %fd106;
	cvt.rn.f64.s32 	%fd107, %r28;
	fma.rn.f64 	%fd108, %fd107, 0dBFF921FB54442D18, %fd10;
	fma.rn.f64 	%fd109, %fd107, 0dBC91A62633145C00, %fd108;
	fma.rn.f64 	%fd134, %fd107, 0dB97B839A252049C0, %fd109;
	setp.ltu.f64 	%p8, %fd11, 0d41E0000000000000;
	@%p8 bra 	$L__BB54_14;
	{ // callseq 15, 0
	.param .b64 param0;
	st.param.f64 	[param0], %fd10;
	.param .align 16 .b8 retval0[16];
	call.uni (retval0), 
	__internal_trig_reduction_slowpathd, 
	(
	param0
	);
	ld.param.f64 	%fd134, [retval0];
	ld.param.b32 	%r28, [retval0+8];
	} // callseq 15
$L__BB54_14:
	add.s32 	%r29, %r28, 1;
$L__BB54_15:
	shl.b32 	%r24, %r29, 6;
	cvt.u64.u32 	%rd6, %r24;
	and.b64  	%rd7, %rd6, 64;
	mov.u64 	%rd8, __cudart_sin_cos_coeffs;
	add.s64 	%rd9, %rd8, %rd7;
	mul.rn.f64 	%fd112, %fd134, %fd134;
	and.b32  	%r25, %r29, 1;
	setp.eq.b32 	%p9, %r25, 1;
	selp.f64 	%fd113, 0dBDA8FF8320FD8164, 0d3DE5DB65F9785EBA, %p9;
	ld.global.nc.v2.f64 	{%fd114, %fd115}, [%rd9];
	fma.rn.f64 	%fd116, %fd113, %fd112, %fd114;
	fma.rn.f64 	%fd117, %fd116, %fd112, %fd115;
	ld.global.nc.v2.f64 	{%fd118, %fd119}, [%rd9+16];
	fma.rn.f64 	%fd120, %fd117, %fd112, %fd118;
	fma.rn.f64 	%fd121, %fd120, %fd112, %fd119;
	ld.global.nc.v2.f64 	{%fd122, %fd123}, [%rd9+32];
	fma.rn.f64 	%fd124, %fd121, %fd112, %fd122;
	fma.rn.f64 	%fd125, %fd124, %fd112, %fd123;
	fma.rn.f64 	%fd126, %fd125, %fd134, %fd134;
	fma.rn.f64 	%fd127, %fd125, %fd112, 0d3FF0000000000000;
	selp.f64 	%fd128, %fd127, %fd126, %p9;
	and.b32  	%r26, %r29, 2;
	setp.eq.s32 	%p10, %r26, 0;
	mov.f64 	%fd129, 0d0000000000000000;
	sub.f64 	%fd130, %fd129, %fd128;
	selp.f64 	%fd131, %fd128, %fd130, %p10;
	mul.f64 	%fd135, %fd6, %fd131;
$L__BB54_16:
	cvta.to.global.u64 	%rd10, %rd1;
	add.s64 	%rd12, %rd10, %rd4;
	st.global.f64 	[%rd12], %fd135;
$L__BB54_17:
	ret;

}
	// .globl	vec_j1
.visible .entry vec_j1(
	.param .u32 vec_j1_param_0,
	.param .u64 .ptr .align 1 vec_j1_param_1,
	.param .u64 .ptr .align 1 vec_j1_param_2
)
{
	.reg .pred 	%p<13>;
	.reg .b32 	%r<30>;
	.reg .b64 	%rd<13>;
	.reg .b64 	%fd<136>;

	ld.param.u32 	%r10, [vec_j1_param_0];
	ld.param.u64 	%rd1, [vec_j1_param_1];
	ld.param.u64 	%rd2, [vec_j1_param_2];
	mov.u32 	%r11, %tid.x;
	mov.u32 	%r12, %ctaid.x;
	mov.u32 	%r13, %ntid.x;
	mov.u32 	%r14, %tid.y;
	mov.u32 	%r15, %ctaid.y;
	mov.u32 	%r16, %ntid.y;
	mad.lo.s32 	%r17, %r15, %r16, %r14;
	mov.u32 	%r18, %nctaid.x;
	mad.lo.s32 	%r19, %r17, %r18, %r12;
	mad.lo.s32 	%r1, %r19, %r13, %r11;
	setp.ge.s32 	%p1, %r1, %r10;
	@%p1 bra 	$L__BB55_17;
	cvta.to.global.u64 	%rd3, %rd2;
	mul.wide.s32 	%rd4, %r1, 8;
	add.s64 	%rd5, %rd3, %rd4;
	ld.global.f64 	%fd1, [%rd5];
	abs.f64 	%fd2, %fd1;
	setp.gtu.f64 	%p2, %fd2, 0d400353AABAD7B784;
	@%p2 bra 	$L__BB55_3;
	fma.rn.f64 	%fd20, %fd2, 0d3D020E4ADCDE2AD3, 0dBD4DD167A0DC3F55;
	fma.rn.f64 	%fd21, %fd20, %fd2, 0d3D5503F5A491E487;
	fma.rn.f64 	%fd22, %fd21, %fd2, 0d3DC1F29940C2403A;
	fma.rn.f64 	%fd23, %fd22, %fd2, 0d3D84CF9302EACDEF;
	fma.rn.f64 	%fd24, %fd23, %fd2, 0dBE384A53DBBCA436;
	fma.rn.f64 	%fd25, %fd24, %fd2, 0d3D9779BEE4F63BCC;
	fma.rn.f64 	%fd26, %fd25, %fd2, 0d3EA6C160E414F3F0;
	fma.rn.f64 	%fd27, %fd26, %fd2, 0d3D8F3D2F12430699;
	fma.rn.f64 	%fd28, %fd27, %fd2, 0dBF0C71C72C0CED04;
	fma.rn.f64 	%fd29, %fd28, %fd2, 0d3D659BCA506F1128;
	fma.rn.f64 	%fd30, %fd29, %fd2, 0d3F65555555506982;
	fma.rn.f64 	%fd31, %fd30, %fd2, 0d3D15BA0B425F1BFB;
	fma.rn.f64 	%fd32, %fd31, %fd2, 0dBFB0000000000065;
	fma.rn.f64 	%fd33, %fd32, %fd2, 0d3C8729A7253FB679;
	fma.rn.f64 	%fd34, %fd33, %fd2, 0d3FE0000000000000;
	mul.f64 	%fd135, %fd2, %fd34;
	bra.uni 	$L__BB55_16;
$L__BB55_3:
	setp.gtu.f64 	%p3, %fd2, 0d4015B1D0574614EA;
	@%p3 bra 	$L__BB55_5;
	add.f64 	%fd35, %fd2, 0dC00EA75575AF6F09;
	add.f64 	%fd36, %fd35, 0d3CA60155A9D1B256;
	fma.rn.f64 	%fd37, %fd36, 0dBCF8D3CDBB60175E, 0d3D41011A1DF02DAD;
	fma.rn.f64 	%fd38, %fd37, %fd36, 0d3D76013AC1E5E222;
	fma.rn.f64 	%fd39, %fd38, %fd36, 0dBDBEC315D96D5F03;
	fma.rn.f64 	%fd40, %fd39, %fd36, 0dBDF03BE1B4B57207;
	fma.rn.f64 	%fd41, %fd40, %fd36, 0d3E345695F8B660F7;
	fma.rn.f64 	%fd42, %fd41, %fd36, 0d3E617069FCFCFFF4;
	fma.rn.f64 	%fd43, %fd42, %fd36, 0dBEA33825C36745EB;
	fma.rn.f64 	%fd44, %fd43, %fd36, 0dBEC9799D4F90931B;
	fma.rn.f64 	%fd45, %fd44, %fd36, 0d3F083A06E2F7DF13;
	fma.rn.f64 	%fd46, %fd45, %fd36, 0d3F26E4C2D53A7CF6;
	fma.rn.f64 	%fd47, %fd46, %fd36, 0dBF624B3409957B1C;
	fma.rn.f64 	%fd48, %fd47, %fd36, 0dBF7537544C3325DF;
	fma.rn.f64 	%fd49, %fd48, %fd36, 0d3FAB589D1DA138E2;
	fma.rn.f64 	%fd50, %fd49, %fd36, 0d3FAAE8A39F51AD13;
	fma.rn.f64 	%fd51, %fd50, %fd36, 0dBFD9C6CF582CBF7F;
	mul.f64 	%fd135, %fd36, %fd51;
	bra.uni 	$L__BB55_16;
$L__BB55_5:
	setp.gtu.f64 	%p4, %fd2, 0d40213065E54C1AA9;
	@%p4 bra 	$L__BB55_7;
	add.f64 	%fd52, %fd2, 0dC01C0FF5F3B47250;
	add.f64 	%fd53, %fd52, 0d3C9B226D9D243827;
	fma.rn.f64 	%fd54, %fd53, 0d3CF3EB867515FAD6, 0dBD40E8363DB649A9;
	fma.rn.f64 	%fd55, %fd54, %fd53, 0dBD73B7DD4A6608FB;
	fma.rn.f64 	%fd56, %fd55, %fd53, 0d3DBEC5E01482C750;
	fma.rn.f64 	%fd57, %fd56, %fd53, 0d3DEC62BB9E882103;
	fma.rn.f64 	%fd58, %fd57, %fd53, 0dBE34462EED732A23;
	fma.rn.f64 	%fd59, %fd58, %fd53, 0dBE5D48DCAD7DC59B;
	fma.rn.f64 	%fd60, %fd59, %fd53, 0d3EA3026DF29167E9;
	fma.rn.f64 	%fd61, %fd60, %fd53, 0d3EC4255B0119666C;
	fma.rn.f64 	%fd62, %fd61, %fd53, 0dBF0796A751B32693;
	fma.rn.f64 	%fd63, %fd62, %fd53, 0dBF207358BBDBA284;
	fma.rn.f64 	%fd64, %fd63, %fd53, 0d3F613FBC7D6927B1;
	fma.rn.f64 	%fd65, %fd64, %fd53, 0d3F69A4B292E3DD75;
	fma.rn.f64 	%fd66, %fd65, %fd53, 0dBFA80C83BDEEE4FB;
	fma.rn.f64 	%fd67, %fd66, %fd53, 0dBF95E70DC60362BF;
	fma.rn.f64 	%fd68, %fd67, %fd53, 0d3FD33518B3874E8A;
	mul.f64 	%fd135, %fd53, %fd68;
	bra.uni 	$L__BB55_16;
$L__BB55_7:
	setp.eq.f64 	%p5, %fd2, 0d7FF0000000000000;
	mov.f64 	%fd135, 0d0000000000000000;
	@%p5 bra 	$L__BB55_16;
	rcp.approx.ftz.f64 	%fd70, %fd2;
	neg.f64 	%fd71, %fd2;
	fma.rn.f64 	%fd72, %fd71, %fd70, 0d3FF0000000000000;
	fma.rn.f64 	%fd73, %fd72, %fd72, %fd72;
	fma.rn.f64 	%fd74, %fd73, %fd70, %fd70;
	mul.f64 	%fd75, %fd74, %fd74;
	fma.rn.f64 	%fd76, %fd75, 0d40CD02EA3F2F6751, 0dC099C06322A3F8BE;
	fma.rn.f64 	%fd77, %fd76, %fd75, 0d405B89354DA77324;
	fma.rn.f64 	%fd78, %fd77, %fd75, 0dC01E352294653188;
	fma.rn.f64 	%fd79, %fd78, %fd75, 0d3FE9BC7DB16BD7A7;
	fma.rn.f64 	%fd80, %fd79, %fd75, 0dBFC8BFE1C3A4F741;
	fma.rn.f64 	%fd81, %fd80, %fd75, 0d3FC7FFFFF0D00BE2;
	fma.rn.f64 	%fd6, %fd81, %fd75, 0d3FF00000000068CC;
	fma.rn.f64 	%fd82, %fd75, 0dC18DA26B212FDC9A, 0d415A30AC6857BEE0;
	fma.rn.f64 	%fd83, %fd82, %fd75, 0dC11764222AD7C910;
	fma.rn.f64 	%fd84, %fd83, %fd75, 0d40CEB02E0C306857;
	fma.rn.f64 	%fd85, %fd84, %fd75, 0dC08351859FA2B23B;
	fma.rn.f64 	%fd86, %fd85, %fd75, 0d403E65A07AF51F42;
	fma.rn.f64 	%fd87, %fd86, %fd75, 0dC002F2B817F77A57;
	fma.rn.f64 	%fd88, %fd87, %fd75, 0d3FD7BCC34DA069FD;
	fma.rn.f64 	%fd89, %fd88, %fd75, 0dBFC4FFFFF8A44463;
	fma.rn.f64 	%fd90, %fd89, %fd75, 0d3FD7FFFFFFFF5CD7;
	fma.rn.f64 	%fd7, %fd90, %fd74, %fd2;
	mul.f64 	%fd91, %fd7, 0d3FE45F306DC9C883;
	cvt.rni.s32.f64 	%r27, %fd91;
	cvt.rn.f64.s32 	%fd92, %r27;
	fma.rn.f64 	%fd93, %fd92, 0dBFF921FB54442D18, %fd7;
	fma.rn.f64 	%fd94, %fd92, 0dBC91A62633145C00, %fd93;
	fma.rn.f64 	%fd132, %fd92, 0dB97B839A252049C0, %fd94;
	abs.f64 	%fd95, %fd7;
	setp.ltu.f64 	%p6, %fd95, 0d41E0000000000000;
	@%p6 bra 	$L__BB55_10;
	{ // callseq 16, 0
	.param .b64 param0;
	st.param.f64 	[param0], %fd7;
	.param .align 16 .b8 retval0[16];
	call.uni (retval0), 
	__internal_trig_reduction_slowpathd, 
	(
	param0
	);
	ld.param.f64 	%fd132, [retval0];
	ld.param.b32 	%r27, [retval0+8];
	} // callseq 16
$L__BB55_10:
	and.b32  	%r21, %r27, 3;
	cvt.rn.f64.u32 	%fd97, %r21;
	add.f64 	%fd98, %fd132, 0dC002D97C7F3321D2;
	fma.rn.f64 	%fd11, %fd97, 0d3FF921FB54442D18, %fd98;
	abs.f64 	%fd12, %fd11;
	setp.neu.f64 	%p7, %fd12, 0d7FF0000000000000;
	@%p7 bra 	$L__BB55_12;
	mov.f64 	%fd104, 0d0000000000000000;
	mul.rn.f64 	%fd134, %fd11, %fd104;
	mov.b32 	%r29, 1;
	bra.uni 	$L__BB55_15;
$L__BB55_12:
	mul.f64 	%fd99, %fd11, 0d3FE45F306DC9C883;
	cvt.rni.s32.f64 	%r28, %fd99;
	cvt.rn.f64.s32 	%fd100, %r28;
	fma.rn.f64 	%fd101, %fd100, 0dBFF921FB54442D18, %fd11;
	fma.rn.f64 	%fd102, %fd100, 0dBC91A62633145C00, %fd101;
	fma.rn.f64 	%fd134, %fd100, 0dB97B839A252049C0, %fd102;
	setp.ltu.f64 	%p8, %fd12, 0d41E0000000000000;
	@%p8 bra 	$L__BB55_14;
	{ // callseq 17, 0
	.param .b64 param0;
	st.param.f64 	[param0], %fd11;
	.param .align 16 .b8 retval0[16];
	call.uni (retval0), 
	__internal_trig_reduction_slowpathd, 
	(
	param0
	);
	ld.param.f64 	%fd134, [retval0];
	ld.param.b32 	%r28, [retval0+8];
	} // callseq 17
$L__BB55_14:
	add.s32 	%r29, %r28, 1;
$L__BB55_15:
	shl.b32 	%r24, %r29, 6;
	cvt.u64.u32 	%rd6, %r24;
	and.b64  	%rd7, %rd6, 64;
	mov.u64 	%rd8, __cudart_sin_cos_coeffs;
	add.s64 	%rd9, %rd8, %rd7;
	mul.rn.f64 	%fd105, %fd134, %fd134;
	and.b32  	%r25, %r29, 1;
	setp.eq.b32 	%p9, %r25, 1;
	selp.f64 	%fd106, 0dBDA8FF8320FD8164, 0d3DE5DB65F9785EBA, %p9;
	ld.global.nc.v2.f64 	{%fd107, %fd108}, [%rd9];
	fma.rn.f64 	%fd109, %fd106, %fd105, %fd107;
	fma.rn.f64 	%fd110, %fd109, %fd105, %fd108;
	ld.global.nc.v2.f64 	{%fd111, %fd112}, [%rd9+16];
	fma.rn.f64 	%fd113, %fd110, %fd105, %fd111;
	fma.rn.f64 	%fd114, %fd113, %fd105, %fd112;
	ld.global.nc.v2.f64 	{%fd115, %fd116}, [%rd9+32];
	fma.rn.f64 	%fd117, %fd114, %fd105, %fd115;
	fma.rn.f64 	%fd118, %fd117, %fd105, %fd116;
	fma.rn.f64 	%fd119, %fd118, %fd134, %fd134;
	fma.rn.f64 	%fd120, %fd118, %fd105, 0d3FF0000000000000;
	selp.f64 	%fd121, %fd120, %fd119, %p9;
	and.b32  	%r26, %r29, 2;
	setp.eq.s32 	%p10, %r26, 0;
	mov.f64 	%fd122, 0d0000000000000000;
	sub.f64 	%fd123, %fd122, %fd121;
	selp.f64 	%fd124, %fd121, %fd123, %p10;
	rsqrt.approx.f64 	%fd125, %fd2;
	mul.f64 	%fd126, %fd125, 0d3FE9884533D43651;
	mul.f64 	%fd127, %fd126, %fd6;
	mul.f64 	%fd135, %fd127, %fd124;
$L__BB55_16:
	setp.lt.f64 	%p11, %fd1, 0d0000000000000000;
	neg.f64 	%fd128, %fd135;
	selp.f64 	%fd129, %fd128, %fd135, %p11;
	setp.lt.f64 	%p12, %fd2, 0d39B4484BFEEBC2A0;
	mul.f64 	%fd130, %fd1, 0d3FE0000000000000;
	selp.f64 	%fd131, %fd130, %fd129, %p12;
	cvta.to.global.u64 	%rd10, %rd1;
	add.s64 	%rd12, %rd10, %rd4;
	st.global.f64 	[%rd12], %fd131;
$L__BB55_17:
	ret;

}
	// .globl	vec_lgamma
.visible .entry vec_lgamma(
	.param .u32 vec_lgamma_param_0,
	.param .u64 .ptr .align 1 vec_lgamma_param_1,
	.param .u64 .ptr .align 1 vec_lgamma_param_2
)
{
	.reg .pred 	%p<13>;
	.reg .b32 	%r<46>;
	.reg .b64 	%rd<15>;
	.reg .b64 	%fd<88>;

	ld.param.u32 	%r13, [vec_lgamma_param_0];
	ld.param.u64 	%rd1, [vec_lgamma_param_1];
	ld.param.u64 	%rd2, [vec_lgamma_param_2];
	mov.u32 	%r14, %tid.x;
	mov.u32 	%r15, %ctaid.x;
	mov.u32 	%r16, %ntid.x;
	mov.u32 	%r17, %tid.y;
	mov.u32 	%r18, %ctaid.y;
	mov.u32 	%r19, %ntid.y;
	mad.lo.s32 	%r20, %r18, %r19, %r17;
	mov.u32 	%r21, %nctaid.x;
	mad.lo.s32 	%r22, %r20, %r21, %r15;
	mad.lo.s32 	%r1, %r22, %r16, %r14;
	setp.ge.s32 	%p1, %r1, %r13;
	@%p1 bra 	$L__BB56_16;
	cvta.to.global.u64 	%rd3, %rd2;
	mul.wide.s32 	%rd4, %r1, 8;
	add.s64 	%rd5, %rd3, %rd4;
	ld.global.f64 	%fd1, [%rd5];
	setp.nan.f64 	%p2, %fd1, %fd1;
	@%p2 bra 	$L__BB56_14;
	abs.f64 	%fd84, %fd1;
	{ // callseq 18, 0
	.param .b64 param0;
	st.param.f64 	[param0], %fd84;
	.param .b64 retval0;
	call.uni (retval0), 
	__internal_lgamma_pos, 
	(
	param0
	);
	ld.param.f64 	%fd17, [retval0];
	} // callseq 18
	{
	.reg .b32 %temp; 
	mov.b64 	{%temp, %r23}, %fd1;
	}
	setp.gt.s32 	%p3, %r23, -1;
	mov.f64 	%fd87, %fd17;
	@%p3 bra 	$L__BB56_15;
	cvt.rzi.f64.f64 	%fd19, %fd84;
	setp.eq.f64 	%p4, %fd84, %fd19;
	mov.f64 	%fd87, 0d7FF0000000000000;
	@%p4 bra 	$L__BB56_15;
	{
	.reg .b32 %temp; 
	mov.b64 	{%temp, %r2}, %fd84;
	}
	setp.lt.s32 	%p5, %r2, 1006632960;
	@%p5 bra 	$L__BB56_6;
	{
	.reg .b32 %temp; 
	mov.b64 	{%r24, %temp}, %fd84;
	}
	add.s32 	%r25, %r2, 1048576;
	mov.b64 	%fd20, {%r24, %r25};
	cvt.rni.f64.f64 	%fd21, %fd20;
	cvt.rzi.s64.f64 	%rd6, %fd21;
	cvt.u32.u64 	%r26, %rd6;
	fma.rn.f64 	%fd22, %fd21, 0dBFE0000000000000, %fd84;
	mul.f64 	%fd23, %fd22, 0d3CA1A62633145C07;
	fma.rn.f64 	%fd24, %fd22, 0d400921FB54442D18, %fd23;
	shl.b64 	%rd7, %rd6, 6;
	and.b64  	%rd8, %rd7, 64;
	mov.u64 	%rd9, __cudart_sin_cos_coeffs;
	add.s64 	%rd10, %rd9, %rd8;
	mul.rn.f64 	%fd25, %fd24, %fd24;
	and.b64  	%rd11, %rd6, 1;
	setp.eq.b64 	%p6, %rd11, 1;
	selp.f64 	%fd26, 0dBDA8FF8320FD8164, 0d3DE5DB65F9785EBA, %p6;
	ld.global.nc.v2.f64 	{%fd27, %fd28}, [%rd10];
	fma.rn.f64 	%fd29, %fd26, %fd25, %fd27;
	fma.rn.f64 	%fd30, %fd29, %fd25, %fd28;
	ld.global.nc.v2.f64 	{%fd31, %fd32}, [%rd10+16];
	fma.rn.f64 	%fd33, %fd30, %fd25, %fd31;
	fma.rn.f64 	%fd34, %fd33, %fd25, %fd32;
	ld.global.nc.v2.f64 	{%fd35, %fd36}, [%rd10+32];
	fma.rn.f64 	%fd37, %fd34, %fd25, %fd35;
	fma.rn.f64 	%fd38, %fd37, %fd25, %fd36;
	fma.rn.f64 	%fd39, %fd38, %fd24, %fd24;
	fma.rn.f64 	%fd40, %fd38, %fd25, 0d3FF0000000000000;
	selp.f64 	%fd41, %fd40, %fd39, %p6;
	and.b32  	%r27, %r26, 2;
	setp.eq.s32 	%p7, %r27, 0;
	mov.f64 	%fd42, 0d0000000000000000;
	sub.f64 	%fd43, %fd42, %fd41;
	selp.f64 	%fd44, %fd41, %fd43, %p7;
	mul.f64 	%fd45, %fd1, %fd44;
	abs.f64 	%fd46, %fd45;
	mov.f64 	%fd47, 0d400921FB54442D18;
	div.rn.f64 	%fd84, %fd47, %fd46;
$L__BB56_6:
	{
	.reg .b32 %temp; 
	mov.b64 	{%temp, %r42}, %fd84;
	}
	{
	.reg .b32 %temp; 
	mov.b64 	{%r43, %temp}, %fd84;
	}
	setp.gt.s32 	%p8, %r42, 1048575;
	mov.b32 	%r44, -1023;
	@%p8 bra 	$L__BB56_8;
	mul.f64 	%fd84, %fd84, 0d4350000000000000;
	{
	.reg .b32 %temp; 
	mov.b64 	{%temp, %r42}, %fd84;
	}
	{
	.reg .b32 %temp; 
	mov.b64 	{%r43, %temp}, %fd84;
	}
	mov.b32 	%r44, -1077;
$L__BB56_8:
	add.s32 	%r30, %r42, -1;
	setp.gt.u32 	%p9, %r30, 2146435070;
	@%p9 bra 	$L__BB56_12;
	shr.u32 	%r33, %r42, 20;
	add.s32 	%r45, %r44, %r33;
	and.b32  	%r34, %r42, 1048575;
	or.b32  	%r35, %r34, 1072693248;
	mov.b64 	%fd85, {%r43, %r35};
	setp.lt.u32 	%p11, %r35, 1073127583;
	@%p11 bra 	$L__BB56_11;
	{
	.reg .b32 %temp; 
	mov.b64 	{%r36, %temp}, %fd85;
	}
	{
	.reg .b32 %temp; 
	mov.b64 	{%temp, %r37}, %fd85;
	}
	add.s32 	%r38, %r37, -1048576;
	mov.b64 	%fd85, {%r36, %r38};
	add.s32 	%r45, %r45, 1;
$L__BB56_11:
	add.f64 	%fd49, %fd85, 0dBFF0000000000000;
	add.f64 	%fd50, %fd85, 0d3FF0000000000000;
	rcp.approx.ftz.f64 	%fd51, %fd50;
	neg.f64 	%fd52, %fd50;
	fma.rn.f64 	%fd53, %fd52, %fd51, 0d3FF0000000000000;
	fma.rn.f64 	%fd54, %fd53, %fd53, %fd53;
	fma.rn.f64 	%fd55, %fd54, %fd51, %fd51;
	mul.f64 	%fd56, %fd49, %fd55;
	fma.rn.f64 	%fd57, %fd49, %fd55, %fd56;
	mul.f64 	%fd58, %fd57, %fd57;
	fma.rn.f64 	%fd59, %fd58, 0d3EB1380B3AE80F1E, 0d3ED0EE258B7A8B04;
	fma.rn.f64 	%fd60, %fd59, %fd58, 0d3EF3B2669F02676F;
	fma.rn.f64 	%fd61, %fd60, %fd58, 0d3F1745CBA9AB0956;
	fma.rn.f64 	%fd62, %fd61, %fd58, 0d3F3C71C72D1B5154;
	fma.rn.f64 	%fd63, %fd62, %fd58, 0d3F624924923BE72D;
	fma.rn.f64 	%fd64, %fd63, %fd58, 0d3F8999999999A3C4;
	fma.rn.f64 	%fd65, %fd64, %fd58, 0d3FB5555555555554;
	sub.f64 	%fd66, %fd49, %fd57;
	add.f64 	%fd67, %fd66, %fd66;
	neg.f64 	%fd68, %fd57;
	fma.rn.f64 	%fd69, %fd68, %fd49, %fd67;
	mul.f64 	%fd70, %fd55, %fd69;
	mul.f64 	%fd71, %fd58, %fd65;
	fma.rn.f64 	%fd72, %fd71, %fd57, %fd70;
	xor.b32  	%r39, %r45, -2147483648;
	mov.b32 	%r40, 1127219200;
	mov.b64 	%fd73, {%r39, %r40};
	mov.b32 	%r41, -2147483648;
	mov.b64 	%fd74, {%r41, %r40};
	sub.f64 	%fd75, %fd73, %fd74;
	fma.rn.f64 	%fd76, %fd75, 0d3FE62E42FEFA39EF, %fd57;
	fma.rn.f64 	%fd77, %fd75, 0dBFE62E42FEFA39EF, %fd76;
	sub.f64 	%fd78, %fd77, %fd57;
	sub.f64 	%fd79, %fd72, %fd78;
	fma.rn.f64 	%fd80, %fd75, 0d3C7ABC9E3B39803F, %fd79;
	add.f64 	%fd86, %fd76, %fd80;
	bra.uni 	$L__BB56_13;
$L__BB56_12:
	fma.rn.f64 	%fd48, %fd84, 0d7FF0000000000000, 0d7FF0000000000000;
	{
	.reg .b32 %temp; 
	mov.b64 	{%temp, %r31}, %fd84;
	}
	and.b32  	%r32, %r31, 2147483647;
	setp.eq.s32 	%p10, %r32, 0;
	selp.f64 	%fd86, 0dFFF0000000000000, %fd48, %p10;
$L__BB56_13:
	setp.lt.s32 	%p12, %r2, 1006632960;
	neg.f64 	%fd81, %fd86;
	sub.f64 	%fd82, %fd86, %fd17;
	selp.f64 	%fd87, %fd81, %fd82, %p12;
	bra.uni 	$L__BB56_15;
$L__BB56_14:
	add.f64 	%fd87, %fd1, %fd1;
$L__BB56_15:
	cvta.to.global.u64 	%rd12, %rd1;
	add.s64 	%rd14, %rd12, %rd4;
	st.global.f64 	[%rd14], %fd87;
$L__BB56_16:
	ret;

}
	// .globl	vec_log10
.visible .entry vec_log10(
	.param .u32 vec_log10_param_0,
	.param .u64 .ptr .align 1 vec_log10_param_1,
	.param .u64 .ptr .align 1 vec_log10_param_2
)
{
	.reg .pred 	%p<6>;
	.reg .b32 	%r<40>;
	.reg .b64 	%rd<9>;
	.reg .b64 	%fd<48>;

	ld.param.u32 	%r12, [vec_log10_param_0];
	ld.param.u64 	%rd1, [vec_log10_param_1];
	ld.param.u64 	%rd2, [vec_log10_param_2];
	mov.u32 	%r13, %tid.x;
	mov.u32 	%r14, %ctaid.x;
	mov.u32 	%r15, %ntid.x;
	mov.u32 	%r16, %tid.y;
	mov.u32 	%r17, %ctaid.y;
	mov.u32 	%r18, %ntid.y;
	mad.lo.s32 	%r19, %r17, %r18, %r16;
	mov.u32 	%r20, %nctaid.x;
	mad.lo.s32 	%r21, %r19, %r20, %r14;
	mad.lo.s32 	%r1, %r21, %r15, %r13;
	setp.ge.s32 	%p1, %r1, %r12;
	@%p1 bra 	$L__BB57_9;
	cvta.to.global.u64 	%rd3, %rd2;
	mul.wide.s32 	%rd4, %r1, 8;
	add.s64 	%rd5, %rd3, %rd4;
	ld.global.f64 	%fd45, [%rd5];
	{
	.reg .b32 %temp; 
	mov.b64 	{%temp, %r36}, %fd45;
	}
	{
	.reg .b32 %temp; 
	mov.b64 	{%r37, %temp}, %fd45;
	}
	setp.gt.s32 	%p2, %r36, 1048575;
	mov.b32 	%r38, -1023;
	@%p2 bra 	$L__BB57_3;
	mul.f64 	%fd45, %fd45, 0d4350000000000000;
	{
	.reg .b32 %temp; 
	mov.b64 	{%temp, %r36}, %fd45;
	}
	{
	.reg .b32 %temp; 
	mov.b64 	{%r37, %temp}, %fd45;
	}
	mov.b32 	%r38, -1077;
$L__BB57_3:
	add.s32 	%r24, %r36, -1;
	setp.gt.u32 	%p3, %r24, 2146435070;
	@%p3 bra 	$L__BB57_7;
	shr.u32 	%r27, %r36, 20;
	add.s32 	%r39, %r38, %r27;
	and.b32  	%r28, %r36, 1048575;
	or.b32  	%r29, %r28, 1072693248;
	mov.b64 	%fd46, {%r37, %r29};
	setp.lt.u32 	%p5, %r29, 1073127583;
	@%p5 bra 	$L__BB57_6;
	{
	.reg .b32 %temp; 
	mov.b64 	{%r30, %temp}, %fd46;
	}
	{
	.reg .b32 %temp; 
	mov.b64 	{%temp, %r31}, %fd46;
	}
	add.s32 	%r32, %r31, -1048576;
	mov.b64 	%fd46, {%r30, %r32};
	add.s32 	%r39, %r39, 1;
$L__BB57_6:
	add.f64 	%fd11, %fd46, 0dBFF0000000000000;
	add.f64 	%fd12, %fd46, 0d3FF0000000000000;
	rcp.approx.ftz.f64 	%fd13, %fd12;
	neg.f64 	%fd14, %fd12;
	fma.rn.f64 	%fd15, %fd14, %fd13, 0d3FF0000000000000;
	fma.rn.f64 	%fd16, %fd15, %fd15, %fd15;
	fma.rn.f64 	%fd17, %fd16, %fd13, %fd13;
	mul.f64 	%fd18, %fd11, %fd17;
	fma.rn.f64 	%fd19, %fd11, %fd17, %fd18;
	mul.f64 	%fd20, %fd19, %fd19;
	fma.rn.f64 	%fd21, %fd20, 0d3EB1380B3AE80F1E, 0d3ED0EE258B7A8B04;
	fma.rn.f64 	%fd22, %fd21, %fd20, 0d3EF3B2669F02676F;
	fma.rn.f64 	%fd23, %fd22, %fd20, 0d3F1745CBA9AB0956;
	fma.rn.f64 	%fd24, %fd23, %fd20, 0d3F3C71C72D1B5154;
	fma.rn.f64 	%fd25, %fd24, %fd20, 0d3F624924923BE72D;
	fma.rn.f64 	%fd26, %fd25, %fd20, 0d3F8999999999A3C4;
	fma.rn.f64 	%fd27, %fd26, %fd20, 0d3FB5555555555554;
	sub.f64 	%fd28, %fd11, %fd19;
	add.f64 	%fd29, %fd28, %fd28;
	neg.f64 	%fd30, %fd19;
	fma.rn.f64 	%fd31, %fd30, %fd11, %fd29;
	mul.f64 	%fd32, %fd17, %fd31;
	mul.f64 	%fd33, %fd20, %fd27;
	fma.rn.f64 	%fd34, %fd33, %fd19, %fd32;
	xor.b32  	%r33, %r39, -2147483648;
	mov.b32 	%r34, 1127219200;
	mov.b64 	%fd35, {%r33, %r34};
	mov.b32 	%r35, -2147483648;
	mov.b64 	%fd36, {%r35, %r34};
	sub.f64 	%fd37, %fd35, %fd36;
	fma.rn.f64 	%fd38, %fd37, 0d3FE62E42FEFA39EF, %fd19;
	fma.rn.f64 	%fd39, %fd37, 0dBFE62E42FEFA39EF, %fd38;
	sub.f64 	%fd40, %fd39, %fd19;
	sub.f64 	%fd41, %fd34, %fd40;
	fma.rn.f64 	%fd42, %fd37, 0d3C7ABC9E3B39803F, %fd41;
	add.f64 	%fd47, %fd38, %fd42;
	bra.uni 	$L__BB57_8;
$L__BB57_7:
	fma.rn.f64 	%fd10, %fd45, 0d7FF0000000000000, 0d7FF0000000000000;
	{
	.reg .b32 %temp; 
	mov.b64 	{%temp, %r25}, %fd45;
	}
	and.b32  	%r26, %r25, 2147483647;
	setp.eq.s32 	%p4, %r26, 0;
	selp.f64 	%fd47, 0dFFF0000000000000, %fd10, %p4;
$L__BB57_8:
	mul.f64 	%fd43, %fd47, 0d3C695355BAAAFAD3;
	fma.rn.f64 	%fd44, %fd47, 0d3FDBCB7B1526E50E, %fd43;
	cvta.to.global.u64 	%rd6, %rd1;
	add.s64 	%rd8, %rd6, %rd4;
	st.global.f64 	[%rd8], %fd44;
$L__BB57_9:
	ret;

}
	// .globl	vec_log1p
.visible .entry vec_log1p(
	.param .u32 vec_log1p_param_0,
	.param .u64 .ptr .align 1 vec_log1p_param_1,
	.param .u64 .ptr .align 1 vec_log1p_param_2
)
{
	.reg .pred 	%p<9>;
	.reg .b32 	%r<41>;
	.reg .b32 	%f<2>;
	.reg .b64 	%rd<9>;
	.reg .b64 	%fd<63>;

	ld.param.u32 	%r12, [vec_log1p_param_0];
	ld.param.u64 	%rd1, [vec_log1p_param_1];
	ld.param.u64 	%rd2, [vec_log1p_param_2];
	mov.u32 	%r13, %tid.x;
	mov.u32 	%r14, %ctaid.x;
	mov.u32 	%r15, %ntid.x;
	mov.u32 	%r16, %tid.y;
	mov.u32 	%r17, %ctaid.y;
	mov.u32 	%r18, %ntid.y;
	mad.lo.s32 	%r19, %r17, %r18, %r16;
	mov.u32 	%r20, %nctaid.x;
	mad.lo.s32 	%r21, %r19, %r20, %r14;
	mad.lo.s32 	%r1, %r21, %r15, %r13;
	setp.ge.s32 	%p1, %r1, %r12;
	@%p1 bra 	$L__BB58_11;
	cvta.to.global.u64 	%rd3, %rd2;
	mul.wide.s32 	%rd4, %r1, 8;
	add.s64 	%rd5, %rd3, %rd4;
	ld.global.f64 	%fd1, [%rd5];
	{
	.reg .b32 %temp; 
	mov.b64 	{%temp, %r22}, %fd1;
	}
	mov.b32 	%f1, %r22;
	setp.geu.f32 	%p2, %f1, 0f3FE55555;
	setp.leu.f32 	%p3, %f1, 0fBFD99999;
	or.pred  	%p4, %p2, %p3;
	@%p4 bra 	$L__BB58_3;
	add.f64 	%fd45, %fd1, 0d4000000000000000;
	div.rn.f64 	%fd46, %fd1, %fd45;
	neg.f64 	%fd47, %fd1;
	mul.f64 	%fd48, %fd46, %fd47;
	add.f64 	%fd49, %fd1, %fd48;
	mul.f64 	%fd50, %fd49, %fd49;
	fma.rn.f64 	%fd51, %fd50, 0d3EB372FB2FBE14B5, 0d3ED087FFCEB2DC44;
	fma.rn.f64 	%fd52, %fd51, %fd50, 0d3EF3B9FF890F468C;
	fma.rn.f64 	%fd53, %fd52, %fd50, 0d3F17457EFD51BAF8;
	fma.rn.f64 	%fd54, %fd53, %fd50, 0d3F3C71C8DE3CE825;
	fma.rn.f64 	%fd55, %fd54, %fd50, 0d3F6249248FA4661F;
	fma.rn.f64 	%fd56, %fd55, %fd50, 0d3F899999999D70C4;
	fma.rn.f64 	%fd57, %fd56, %fd50, 0d3FB5555555555462;
	mul.f64 	%fd58, %fd50, %fd57;
	fma.rn.f64 	%fd59, %fd58, %fd49, %fd48;
	add.f64 	%fd62, %fd1, %fd59;
	bra.uni 	$L__BB58_10;
$L__BB58_3:
	add.f64 	%fd60, %fd1, 0d3FF0000000000000;
	{
	.reg .b32 %temp; 
	mov.b64 	{%temp, %r37}, %fd60;
	}
	{
	.reg .b32 %temp; 
	mov.b64 	{%r38, %temp}, %fd60;
	}
	setp.gt.s32 	%p5, %r37, 1048575;
	mov.b32 	%r39, -1023;
	@%p5 bra 	$L__BB58_5;
	mul.f64 	%fd60, %fd60, 0d4350000000000000;
	{
	.reg .b32 %temp; 
	mov.b64 	{%temp, %r37}, %fd60;
	}
	{
	.reg .b32 %temp; 
	mov.b64 	{%r38, %temp}, %fd60;
	}
	mov.b32 	%r39, -1077;
$L__BB58_5:
	add.s32 	%r25, %r37, -1;
	setp.gt.u32 	%p6, %r25, 2146435070;
	@%p6 bra 	$L__BB58_9;
	shr.u32 	%r28, %r37, 20;
	add.s32 	%r40, %r39, %r28;
	and.b32  	%r29, %r37, 1048575;
	or.b32  	%r30, %r29, 1072693248;
	mov.b64 	%fd61, {%r38, %r30};
	setp.lt.u32 	%p8, %r30, 1073127583;
	@%p8 bra 	$L__BB58_8;
	{
	.reg .b32 %temp; 
	mov.b64 	{%r31, %temp}, %fd61;
	}
	{
	.reg .b32 %temp; 
	mov.b64 	{%temp, %r32}, %fd61;
	}
	add.s32 	%r33, %r32, -1048576;
	mov.b64 	%fd61, {%r31, %r33};
	add.s32 	%r40, %r40, 1;
$L__BB58_8:
	add.f64 	%fd13, %fd61, 0dBFF0000000000000;
	add.f64 	%fd14, %fd61, 0d3FF0000000000000;
	rcp.approx.ftz.f64 	%fd15, %fd14;
	neg.f64 	%fd16, %fd14;
	fma.rn.f64 	%fd17, %fd16, %fd15, 0d3FF0000000000000;
	fma.rn.f64 	%fd18, %fd17, %fd17, %fd17;
	fma.rn.f64 	%fd19, %fd18, %fd15, %fd15;
	mul.f64 	%fd20, %fd13, %fd19;
	fma.rn.f64 	%fd21, %fd13, %fd19, %fd20;
	mul.f64 	%fd22, %fd21, %fd21;
	fma.rn.f64 	%fd23, %fd22, 0d3EB1380B3AE80F1E, 0d3ED0EE258B7A8B04;
	fma.rn.f64 	%fd24, %fd23, %fd22, 0d3EF3B2669F02676F;
	fma.rn.f64 	%fd25, %fd24, %fd22, 0d3F1745CBA9AB0956;
	fma.rn.f64 	%fd26, %fd25, %fd22, 0d3F3C71C72D1B5154;
	fma.rn.f64 	%fd27, %fd26, %fd22, 0d3F624924923BE72D;
	fma.rn.f64 	%fd28, %fd27, %fd22, 0d3F8999999999A3C4;
	fma.rn.f64 	%fd29, %fd28, %fd22, 0d3FB5555555555554;
	sub.f64 	%fd30, %fd13, %fd21;
	add.f64 	%fd31, %fd30, %fd30;
	neg.f64 	%fd32, %fd21;
	fma.rn.f64 	%fd33, %fd32, %fd13, %fd31;
	mul.f64 	%fd34, %fd19, %fd33;
	mul.f64 	%fd35, %fd22, %fd29;
	fma.rn.f64 	%fd36, %fd35, %fd21, %fd34;
	xor.b32  	%r34, %r40, -2147483648;
	mov.b32 	%r35, 1127219200;
	mov.b64 	%fd37, {%r34, %r35};
	mov.b32 	%r36, -2147483648;
	mov.b64 	%fd38, {%r36, %r35};
	sub.f64 	%fd39, %fd37, %fd38;
	fma.rn.f64 	%fd40, %fd39, 0d3FE62E42FEFA39EF, %fd21;
	fma.rn.f64 	%fd41, %fd39, 0dBFE62E42FEFA39EF, %fd40;
	sub.f64 	%fd42, %fd41, %fd21;
	sub.f64 	%fd43, %fd36, %fd42;
	fma.rn.f64 	%fd44, %fd39, 0d3C7ABC9E3B39803F, %fd43;
	add.f64 	%fd62, %fd40, %fd44;
	bra.uni 	$L__BB58_10;
$L__BB58_9:
	fma.rn.f64 	%fd12, %fd60, 0d7FF0000000000000, 0d7FF0000000000000;
	{
	.reg .b32 %temp; 
	mov.b64 	{%temp, %r26}, %fd60;
	}
	and.b32  	%r27, %r26, 2147483647;
	setp.eq.s32 	%p7, %r27, 0;
	selp.f64 	%fd62, 0dFFF0000000000000, %fd12, %p7;
$L__BB58_10:
	cvta.to.global.u64 	%rd6, %rd1;
	add.s64 	%rd8, %rd6, %rd4;
	st.global.f64 	[%rd8], %fd62;
$L__BB58_11:
	ret;

}
	// .globl	vec_log2
.visible .entry vec_log2(
	.param .u32 vec_log2_param_0,
	.param .u64 .ptr .align 1 vec_log2_param_1,
	.param .u64 .ptr .align 1 vec_log2_param_2
)
{
	.reg .pred 	%p<6>;
	.reg .b32 	%r<40>;
	.reg .b64 	%rd<9>;
	.reg .b64 	%fd<48>;

	ld.param.u32 	%r12, [vec_log2_param_0];
	ld.param.u64 	%rd1, [vec_log2_param_1];
	ld.param.u64 	%rd2, [vec_log2_param_2];
	mov.u32 	%r13, %tid.x;
	mov.u32 	%r14, %ctaid.x;
	mov.u32 	%r15, %ntid.x;
	mov.u32 	%r16, %tid.y;
	mov.u32 	%r17, %ctaid.y;
	mov.u32 	%r18, %ntid.y;
	mad.lo.s32 	%r19, %r17, %r18, %r16;
	mov.u32 	%r20, %nctaid.x;
	mad.lo.s32 	%r21, %r19, %r20, %r14;
	mad.lo.s32 	%r1, %r21, %r15, %r13;
	setp.ge.s32 	%p1, %r1, %r12;
	@%p1 bra 	$L__BB59_9;
	cvta.to.global.u64 	%rd3, %rd2;
	mul.wide.s32 	%rd4, %r1, 8;
	add.s64 	%rd5, %rd3, %rd4;
	ld.global.f64 	%fd45, [%rd5];
	{
	.reg .b32 %temp; 
	mov.b64 	{%temp, %r36}, %fd45;
	}
	{
	.reg .b32 %temp; 
	mov.b64 	{%r37, %temp}, %fd45;
	}
	setp.gt.s32 	%p2, %r36, 1048575;
	mov.b32 	%r38, -1023;
	@%p2 bra 	$L__BB59_3;
	mul.f64 	%fd45, %fd45, 0d4350000000000000;
	{
	.reg .b32 %temp; 
	mov.b64 	{%temp, %r36}, %fd45;
	}
	{
	.reg .b32 %temp; 
	mov.b64 	{%r37, %temp}, %fd45;
	}
	mov.b32 	%r38, -1077;
$L__BB59_3:
	add.s32 	%r24, %r36, -1;
	setp.gt.u32 	%p3, %r24, 2146435070;
	@%p3 bra 	$L__BB59_7;
	shr.u32 	%r27, %r36, 20;
	add.s32 	%r39, %r38, %r27;
	and.b32  	%r28, %r36, 1048575;
	or.b32  	%r29, %r28, 1072693248;
	mov.b64 	%fd46, {%r37, %r29};
	setp.lt.u32 	%p5, %r29, 1073127583;
	@%p5 bra 	$L__BB59_6;
	{
	.reg .b32 %temp; 
	mov.b64 	{%r30, %temp}, %fd46;
	}
	{
	.reg .b32 %temp; 
	mov.b64 	{%temp, %r31}, %fd46;
	}
	add.s32 	%r32, %r31, -1048576;
	mov.b64 	%fd46, {%r30, %r32};
	add.s32 	%r39, %r39, 1;
$L__BB59_6:
	add.f64 	%fd11, %fd46, 0dBFF0000000000000;
	add.f64 	%fd12, %fd46, 0d3FF0000000000000;
	rcp.approx.ftz.f64 	%fd13, %fd12;
	neg.f64 	%fd14, %fd12;
	fma.rn.f64 	%fd15, %fd14, %fd13, 0d3FF0000000000000;
	fma.rn.f64 	%fd16, %fd15, %fd15, %fd15;
	fma.rn.f64 	%fd17, %fd16, %fd13, %fd13;
	mul.f64 	%fd18, %fd11, %fd17;
	fma.rn.f64 	%fd19, %fd11, %fd17, %fd18;
	mul.f64 	%fd20, %fd19, %fd19;
	fma.rn.f64 	%fd21, %fd20, 0d3EB1380B3AE80F1E, 0d3ED0EE258B7A8B04;
	fma.rn.f64 	%fd22, %fd21, %fd20, 0d3EF3B2669F02676F;
	fma.rn.f64 	%fd23, %fd22, %fd20, 0d3F1745CBA9AB0956;
	fma.rn.f64 	%fd24, %fd23, %fd20, 0d3F3C71C72D1B5154;
	fma.rn.f64 	%fd25, %fd24, %fd20, 0d3F624924923BE72D;
	fma.rn.f64 	%fd26, %fd25, %fd20, 0d3F8999999999A3C4;
	fma.rn.f64 	%fd27, %fd26, %fd20, 0d3FB5555555555554;
	sub.f64 	%fd28, %fd11, %fd19;
	add.f64 	%fd29, %fd28, %fd28;
	neg.f64 	%fd30, %fd19;
	fma.rn.f64 	%fd31, %fd30, %fd11, %fd29;
	mul.f64 	%fd32, %fd17, %fd31;
	mul.f64 	%fd33, %fd20, %fd27;
	fma.rn.f64 	%fd34, %fd33, %fd19, %fd32;
	xor.b32  	%r33, %r39, -2147483648;
	mov.b32 	%r34, 1127219200;
	mov.b64 	%fd35, {%r33, %r34};
	mov.b32 	%r35, -2147483648;
	mov.b64 	%fd36, {%r35, %r34};
	sub.f64 	%fd37, %fd35, %fd36;
	fma.rn.f64 	%fd38, %fd37, 0d3FE62E42FEFA39EF, %fd19;
	fma.rn.f64 	%fd39, %fd37, 0dBFE62E42FEFA39EF, %fd38;
	sub.f64 	%fd40, %fd39, %fd19;
	sub.f64 	%fd41, %fd34, %fd40;
	fma.rn.f64 	%fd42, %fd37, 0d3C7ABC9E3B39803F, %fd41;
	add.f64 	%fd47, %fd38, %fd42;
	bra.uni 	$L__BB59_8;
$L__BB59_7:
	fma.rn.f64 	%fd10, %fd45, 0d7FF0000000000000, 0d7FF0000000000000;
	{
	.reg .b32 %temp; 
	mov.b64 	{%temp, %r25}, %fd45;
	}
	and.b32  	%r26, %r25, 2147483647;
	setp.eq.s32 	%p4, %r26, 0;
	selp.f64 	%fd47, 0dFFF0000000000000, %fd10, %p4;
$L__BB59_8:
	mul.f64 	%fd43, %fd47, 0d3C7777D0FFDA0D24;
	fma.rn.f64 	%fd44, %fd47, 0d3FF71547652B82FE, %fd43;
	cvta.to.global.u64 	%rd6, %rd1;
	add.s64 	%rd8, %rd6, %rd4;
	st.global.f64 	[%rd8], %fd44;
$L__BB59_9:
	ret;

}
	// .globl	vec_logb
.visible .entry vec_logb(
	.param .u32 vec_logb_param_0,
	.param .u64 .ptr .align 1 vec_logb_param_1,
	.param .u64 .ptr .align 1 vec_logb_param_2
)
{
	.reg .pred 	%p<6>;
	.reg .b32 	%r<18>;
	.reg .b64 	%rd<13>;
	.reg .b64 	%fd<10>;

	ld.param.u32 	%r4, [vec_logb_param_0];
	ld.param.u64 	%rd1, [vec_logb_param_1];
	ld.param.u64 	%rd2, [vec_logb_param_2];
	mov.u32 	%r5, %tid.x;
	mov.u32 	%r6, %ctaid.x;
	mov.u32 	%r7, %ntid.x;
	mov.u32 	%r8, %tid.y;
	mov.u32 	%r9, %ctaid.y;
	mov.u32 	%r10, %ntid.y;
	mad.lo.s32 	%r11, %r9, %r10, %r8;
	mov.u32 	%r12, %nctaid.x;
	mad.lo.s32 	%r13, %r11, %r12, %r6;
	mad.lo.s32 	%r1, %r13, %r7, %r5;
	setp.ge.s32 	%p1, %r1, %r4;
	@%p1 bra 	$L__BB60_9;
	cvta.to.global.u64 	%rd3, %rd2;
	mul.wide.s32 	%rd4, %r1, 8;
	add.s64 	%rd5, %rd3, %rd4;
	ld.global.f64 	%fd1, [%rd5];
	setp.num.f64 	%p2, %fd1, %fd1;
	@%p2 bra 	$L__BB60_3;
	add.f64 	%fd9, %fd1, %fd1;
	bra.uni 	$L__BB60_8;
$L__BB60_3:
	abs.f64 	%fd3, %fd1;
	setp.eq.f64 	%p3, %fd3, 0d7FF0000000000000;
	mov.f64 	%fd9, 0d7FF0000000000000;
	@%p3 bra 	$L__BB60_8;
	setp.eq.f64 	%p4, %fd1, 0d0000000000000000;
	mov.f64 	%fd9, 0dFFF0000000000000;
	@%p4 bra 	$L__BB60_8;
	{
	.reg .b32 %temp; 
	mov.b64 	{%r2, %temp}, %fd3;
	}
	{
	.reg .b32 %temp; 
	mov.b64 	{%temp, %r3}, %fd3;
	}
	setp.lt.u32 	%p5, %r3, 1048576;
	@%p5 bra 	$L__BB60_7;
	shr.u32 	%r16, %r3, 20;
	add.s32 	%r17, %r16, -1023;
	cvt.rn.f64.s32 	%fd9, %r17;
	bra.uni 	$L__BB60_8;
$L__BB60_7:
	cvt.u64.u32 	%rd6, %r2;
	cvt.u64.u32 	%rd7, %r3;
	shl.b64 	%rd8, %rd7, 32;
	or.b64  	%rd9, %rd8, %rd6;
	clz.b64 	%r14, %rd9;
	sub.s32 	%r15, -1011, %r14;
	cvt.rn.f64.s32 	%fd9, %r15;
$L__BB60_8:
	cvta.to.global.u64 	%rd10, %rd1;
	add.s64 	%rd12, %rd10, %rd4;
	st.global.f64 	[%rd12], %fd9;
$L__BB60_9:
	ret;

}
	// .globl	vec_log
.visible .entry vec_log(
	.param .u32 vec_log_param_0,
	.param .u64 .ptr .align 1 vec_log_param_1,
	.param .u64 .ptr .align 1 vec_log_param_2
)
{
	.reg .pred 	%p<6>;
	.reg .b32 	%r<40>;
	.reg .b64 	%rd<9>;
	.reg .b64 	%fd<46>;

	ld.param.u32 	%r12, [vec_log_param_0];
	ld.param.u64 	%rd1, [vec_log_param_1];
	ld.param.u64 	%rd2, [vec_log_param_2];
	mov.u32 	%r13, %tid.x;
	mov.u32 	%r14, %ctaid.x;
	mov.u32 	%r15, %ntid.x;
	mov.u32 	%r16, %tid.y;
	mov.u32 	%r17, %ctaid.y;
	mov.u32 	%r18, %ntid.y;
	mad.lo.s32 	%r19, %r17, %r18, %r16;
	mov.u32 	%r20, %nctaid.x;
	mad.lo.s32 	%r21, %r19, %r20, %r14;
	mad.lo.s32 	%r1, %r21, %r15, %r13;
	setp.ge.s32 	%p1, %r1, %r12;
	@%p1 bra 	$L__BB61_9;
	cvta.to.global.u64 	%rd3, %rd2;
	mul.wide.s32 	%rd4, %r1, 8;
	add.s64 	%rd5, %rd3, %rd4;
	ld.global.f64 	%fd43, [%rd5];
	{
	.reg .b32 %temp; 
	mov.b64 	{%temp, %r36}, %fd43;
	}
	{
	.reg .b32 %temp; 
	mov.b64 	{%r37, %temp}, %fd43;
	}
	setp.gt.s32 	%p2, %r36, 1048575;
	mov.b32 	%r38, -1023;
	@%p2 bra 	$L__BB61_3;
	mul.f64 	%fd43, %fd43, 0d4350000000000000;
	{
	.reg .b32 %temp; 
	mov.b64 	{%temp, %r36}, %fd43;
	}
	{
	.reg .b32 %temp; 
	mov.b64 	{%r37, %temp}, %fd43;
	}
	mov.b32 	%r38, -1077;
$L__BB61_3:
	add.s32 	%r24, %r36, -1;
	setp.gt.u32 	%p3, %r24, 2146435070;
	@%p3 bra 	$L__BB61_7;
	shr.u32 	%r27, %r36, 20;
	add.s32 	%r39, %r38, %r27;
	and.b32  	%r28, %r36, 1048575;
	or.b32  	%r29, %r28, 1072693248;
	mov.b64 	%fd44, {%r37, %r29};
	setp.lt.u32 	%p5, %r29, 1073127583;
	@%p5 bra 	$L__BB61_6;
	{
	.reg .b32 %temp; 
	mov.b64 	{%r30, %temp}, %fd44;
	}
	{
	.reg .b32 %temp; 
	mov.b64 	{%temp, %r31}, %fd44;
	}
	add.s32 	%r32, %r31, -1048576;
	mov.b64 	%fd44, {%r30, %r32};
	add.s32 	%r39, %r39, 1;
$L__BB61_6:
	add.f64 	%fd11, %fd44, 0dBFF0000000000000;
	add.f64 	%fd12, %fd44, 0d3FF0000000000000;
	rcp.approx.ftz.f64 	%fd13, %fd12;
	neg.f64 	%fd14, %fd12;
	fma.rn.f64 	%fd15, %fd14, %fd13, 0d3FF0000000000000;
	fma.rn.f64 	%fd16, %fd15, %fd15, %fd15;
	fma.rn.f64 	%fd17, %fd16, %fd13, %fd13;
	mul.f64 	%fd18, %fd11, %fd17;
	fma.rn.f64 	%fd19, %fd11, %fd17, %fd18;
	mul.f64 	%fd20, %fd19, %fd19;
	fma.rn.f64 	%fd21, %fd20, 0d3EB1380B3AE80F1E, 0d3ED0EE258B7A8B04;
	fma.rn.f64 	%fd22, %fd21, %fd20, 0d3EF3B2669F02676F;
	fma.rn.f64 	%fd23, %fd22, %fd20, 0d3F1745CBA9AB0956;
	fma.rn.f64 	%fd24, %fd23, %fd20, 0d3F3C71C72D1B5154;
	fma.rn.f64 	%fd25, %fd24, %fd20, 0d3F624924923BE72D;
	fma.rn.f64 	%fd26, %fd25, %fd20, 0d3F8999999999A3C4;
	fma.rn.f64 	%fd27, %fd26, %fd20, 0d3FB5555555555554;
	sub.f64 	%fd28, %fd11, %fd19;
	add.f64 	%fd29, %fd28, %fd28;
	neg.f64 	%fd30, %fd19;
	fma.rn.f64 	%fd31, %fd30, %fd11, %fd29;
	mul.f64 	%fd32, %fd17, %fd31;
	mul.f64 	%fd33, %fd20, %fd27;
	fma.rn.f64 	%fd34, %fd33, %fd19, %fd32;
	xor.b32  	%r33, %r39, -2147483648;
	mov.b32 	%r34, 1127219200;
	mov.b64 	%fd35, {%r33, %r34};
	mov.b32 	%r35, -2147483648;
	mov.b64 	%fd36, {%r35, %r34};
	sub.f64 	%fd37, %fd35, %fd36;
	fma.rn.f64 	%fd38, %fd37, 0d3FE62E42FEFA39EF, %fd19;
	fma.rn.f64 	%fd39, %fd37, 0dBFE62E42FEFA39EF, %fd38;
	sub.f64 	%fd40, %fd39, %fd19;
	sub.f64 	%fd41, %fd34, %fd40;
	fma.rn.f64 	%fd42, %fd37, 0d3C7ABC9E3B39803F, %fd41;
	add.f64 	%fd45, %fd38, %fd42;
	bra.uni 	$L__BB61_8;
$L__BB61_7:
	fma.rn.f64 	%fd10, %fd43, 0d7FF0000000000000, 0d7FF0000000000000;
	{
	.reg .b32 %temp; 
	mov.b64 	{%temp, %r25}, %fd43;
	}
	and.b32  	%r26, %r25, 2147483647;
	setp.eq.s32 	%p4, %r26, 0;
	selp.f64 	%fd45, 0dFFF0000000000000, %fd10, %p4;
$L__BB61_8:
	cvta.to.global.u64 	%rd6, %rd1;
	add.s64 	%rd8, %rd6, %rd4;
	st.global.f64 	[%rd8], %fd45;
$L__BB61_9:
	ret;

}
	// .globl	vec_normcdf
.visible .entry vec_normcdf(
	.param .u32 vec_normcdf_param_0,
	.param .u64 .ptr .align 1 vec_normcdf_param_1,
	.param .u64 .ptr .align 1 vec_normcdf_param_2
)
{
	.reg .pred 	%p<10>;
	.reg .b32 	%r<28>;
	.reg .b64 	%rd<9>;
	.reg .b64 	%fd<104>;

	ld.param.u32 	%r5, [vec_normcdf_param_0];
	ld.param.u64 	%rd1, [vec_normcdf_param_1];
	ld.param.u64 	%rd2, [vec_normcdf_param_2];
	mov.u32 	%r6, %tid.x;
	mov.u32 	%r7, %ctaid.x;
	mov.u32 	%r8, %ntid.x;
	mov.u32 	%r9, %tid.y;
	mov.u32 	%r10, %ctaid.y;
	mov.u32 	%r11, %ntid.y;
	mad.lo.s32 	%r12, %r10, %r11, %r9;
	mov.u32 	%r13, %nctaid.x;
	mad.lo.s32 	%r14, %r12, %r13, %r7;
	mad.lo.s32 	%r1, %r14, %r8, %r6;
	setp.ge.s32 	%p1, %r1, %r5;
	@%p1 bra 	$L__BB62_7;
	cvta.to.global.u64 	%rd3, %rd2;
	mul.wide.s32 	%rd4, %r1, 8;
	add.s64 	%rd5, %rd3, %rd4;
	ld.global.f64 	%fd10, [%rd5];
	abs.f64 	%fd11, %fd10;
	setp.gt.f64 	%p2, %fd11, 0d4043400000000000;
	mov.f64 	%fd12, 0d4043400000000000;
	copysign.f64 	%fd13, %fd10, %fd12;
	selp.f64 	%fd1, %fd13, %fd10, %p2;
	mov.f64 	%fd14, 0dBFE6A09E667F3BCD;
	mul.rn.f64 	%fd2, %fd1, %fd14;
	neg.f64 	%fd15, %fd2;
	fma.rn.f64 	%fd16, %fd1, 0dBFE6A09E667F3BCD, %fd15;
	fma.rn.f64 	%fd3, %fd1, 0d3C8BDD3413B26456, %fd16;
	add.rn.f64 	%fd4, %fd2, %fd3;
	{
	.reg .b32 %temp; 
	mov.b64 	{%temp, %r2}, %fd4;
	}
	and.b32  	%r3, %r2, 2147483647;
	{
	.reg .b32 %temp; 
	mov.b64 	{%r4, %temp}, %fd4;
	}
	setp.gt.u32 	%p3, %r3, 2146435071;
	@%p3 bra 	$L__BB62_3;
	mov.b64 	%fd20, {%r4, %r3};
	add.f64 	%fd21, %fd20, 0dC010000000000000;
	add.f64 	%fd22, %fd20, 0d4010000000000000;
	rcp.approx.ftz.f64 	%fd23, %fd22;
	neg.f64 	%fd24, %fd22;
	fma.rn.f64 	%fd25, %fd24, %fd23, 0d3FF0000000000000;
	fma.rn.f64 	%fd26, %fd25, %fd25, %fd25;
	fma.rn.f64 	%fd27, %fd26, %fd23, %fd23;
	mul.f64 	%fd28, %fd21, %fd27;
	mov.f64 	%fd29, 0d3FF0000000000000;
	add.rn.f64 	%fd30, %fd28, %fd29;
	fma.rn.f64 	%fd31, %fd30, 0dC010000000000000, %fd20;
	neg.f64 	%fd32, %fd28;
	fma.rn.f64 	%fd33, %fd32, %fd20, %fd31;
	fma.rn.f64 	%fd34, %fd27, %fd33, %fd28;
	fma.rn.f64 	%fd35, %fd34, 0dBDF8774AD4E0BFD7, 0dBE44E1C6FD03D328;
	fma.rn.f64 	%fd36, %fd35, %fd34, 0dBE4330149F7A56B6;
	fma.rn.f64 	%fd37, %fd36, %fd34, 0d3E7BEDDED8376273;
	fma.rn.f64 	%fd38, %fd37, %fd34, 0d3E6F9254C3ABF22B;
	fma.rn.f64 	%fd39, %fd38, %fd34, 0dBEAB9068C2148CF0;
	fma.rn.f64 	%fd40, %fd39, %fd34, 0d3E94C6454DB34009;
	fma.rn.f64 	%fd41, %fd40, %fd34, 0d3ED7F1C378F2311D;
	fma.rn.f64 	%fd42, %fd41, %fd34, 0dBEE78E051C6D5C58;
	fma.rn.f64 	%fd43, %fd42, %fd34, 0dBEF995B4EAD14A90;
	fma.rn.f64 	%fd44, %fd43, %fd34, 0d3F23BE27CF0A29B2;
	fma.rn.f64 	%fd45, %fd44, %fd34, 0dBF2A1DEF3E81672E;
	fma.rn.f64 	%fd46, %fd45, %fd34, 0dBF48D4ABE68C1713;
	fma.rn.f64 	%fd47, %fd46, %fd34, 0d3F749C67210DD6B4;
	fma.rn.f64 	%fd48, %fd47, %fd34, 0dBF9096238568E357;
	fma.rn.f64 	%fd49, %fd48, %fd34, 0d3FA3079EDF8C2DC9;
	fma.rn.f64 	%fd50, %fd49, %fd34, 0dBFB0FB06DFF601FC;
	fma.rn.f64 	%fd51, %fd50, %fd34, 0d3FB7FEE004DFBCDC;
	fma.rn.f64 	%fd52, %fd51, %fd34, 0dBFB9DDB23C3DB8C6;
	fma.rn.f64 	%fd53, %fd52, %fd34, 0d3FB16ECEFCFA5FDA;
	fma.rn.f64 	%fd54, %fd53, %fd34, 0d3F8F7F5DF66FB6D6;
	fma.rn.f64 	%fd55, %fd54, %fd34, 0dBFC1DF1AD154A29D;
	fma.rn.f64 	%fd56, %fd55, %fd34, 0d3FF3BA5916E9FD7F;
	fma.rn.f64 	%fd57, %fd20, 0d4000000000000000, 0d3FF0000000000000;
	rcp.approx.ftz.f64 	%fd58, %fd57;
	neg.f64 	%fd59, %fd57;
	fma.rn.f64 	%fd60, %fd59, %fd58, 0d3FF0000000000000;
	fma.rn.f64 	%fd61, %fd60, %fd60, %fd60;
	fma.rn.f64 	%fd62, %fd61, %fd58, %fd58;
	mul.f64 	%fd63, %fd62, %fd56;
	mul.f64 	%fd64, %fd63, 0dC000000000000000;
	fma.rn.f64 	%fd65, %fd20, %fd64, %fd56;
	neg.f64 	%fd66, %fd63;
	add.rn.f64 	%fd67, %fd65, %fd66;
	fma.rn.f64 	%fd68, %fd67, %fd62, %fd63;
	neg.f64 	%fd69, %fd20;
	mul.f64 	%fd70, %fd20, %fd69;
	fma.rn.f64 	%fd71, %fd70, 0d3FF71547652B82FE, 0d4338000000000000;
	{
	.reg .b32 %temp; 
	mov.b64 	{%r15, %temp}, %fd71;
	}
	mov.f64 	%fd72, 0dC338000000000000;
	add.rn.f64 	%fd73, %fd71, %fd72;
	fma.rn.f64 	%fd74, %fd73, 0dBFE62E42FEFA39EF, %fd70;
	fma.rn.f64 	%fd75, %fd73, 0dBC7ABC9E3B39803F, %fd74;
	fma.rn.f64 	%fd76, %fd75, 0d3E5ADE1569CE2BDF, 0d3E928AF3FCA213EA;
	fma.rn.f64 	%fd77, %fd76, %fd75, 0d3EC71DEE62401315;
	fma.rn.f64 	%fd78, %fd77, %fd75, 0d3EFA01997C89EB71;
	fma.rn.f64 	%fd79, %fd78, %fd75, 0d3F2A01A014761F65;
	fma.rn.f64 	%fd80, %fd79, %fd75, 0d3F56C16C1852B7AF;
	fma.rn.f64 	%fd81, %fd80, %fd75, 0d3F81111111122322;
	fma.rn.f64 	%fd82, %fd81, %fd75, 0d3FA55555555502A1;
	fma.rn.f64 	%fd83, %fd82, %fd75, 0d3FC5555555555511;
	fma.rn.f64 	%fd84, %fd83, %fd75, 0d3FE000000000000B;
	fma.rn.f64 	%fd85, %fd84, %fd75, 0d3FF0000000000000;
	fma.rn.f64 	%fd86, %fd85, %fd75, 0d3FF0000000000000;
	shr.u32 	%r16, %r15, 31;
	add.s32 	%r17, %r15, %r16;
	shr.s32 	%r18, %r17, 1;
	{
	.reg .b32 %temp; 
	mov.b64 	{%r19, %temp}, %fd86;
	}
	{
	.reg .b32 %temp; 
	mov.b64 	{%temp, %r20}, %fd86;
	}
	shl.b32 	%r21, %r18, 20;
	add.s32 	%r22, %r20, %r21;
	mov.b64 	%fd87, {%r19, %r22};
	sub.s32 	%r23, %r15, %r18;
	shl.b32 	%r24, %r23, 20;
	add.s32 	%r25, %r24, 1072693248;
	mov.b32 	%r26, 0;
	mov.b64 	%fd88, {%r26, %r25};
	mul.f64 	%fd89, %fd88, %fd87;
	neg.f64 	%fd90, %fd70;
	fma.rn.f64 	%fd91, %fd69, %fd20, %fd90;
	fma.rn.f64 	%fd92, %fd89, %fd91, %fd89;
	mul.f64 	%fd93, %fd92, %fd68;
	setp.gt.u32 	%p7, %r3, 1077624832;
	selp.f64 	%fd94, 0d0000000000000000, %fd93, %p7;
	setp.lt.s32 	%p8, %r2, 0;
	mov.f64 	%fd95, 0d4000000000000000;
	sub.f64 	%fd96, %fd95, %fd94;
	selp.f64 	%fd103, %fd96, %fd94, %p8;
	bra.uni 	$L__BB62_4;
$L__BB62_3:
	setp.eq.s32 	%p4, %r3, 2146435072;
	setp.eq.s32 	%p5, %r4, 0;
	setp.lt.s32 	%p6, %r2, 0;
	selp.f64 	%fd17, 0d4000000000000000, 0d0000000000000000, %p6;
	add.f64 	%fd18, %fd4, %fd4;
	selp.f64 	%fd19, %fd17, %fd18, %p5;
	selp.f64 	%fd103, %fd19, %fd18, %p4;
$L__BB62_4:
	{
	.reg .b32 %temp; 
	mov.b64 	{%temp, %r27}, %fd1;
	}
	setp.lt.u32 	%p9, %r27, -1074790399;
	@%p9 bra 	$L__BB62_6;
	sub.f64 	%fd97, %fd2, %fd4;
	add.rn.f64 	%fd98, %fd97, %fd3;
	mul.f64 	%fd99, %fd4, 0dC000000000000000;
	mul.f64 	%fd100, %fd99, %fd103;
	fma.rn.f64 	%fd103, %fd100, %fd98, %fd103;
$L__BB62_6:
	mul.f64 	%fd101, %fd103, 0d3FE0000000000000;
	cvta.to.global.u64 	%rd6, %rd1;
	add.s64 	%rd8, %rd6, %rd4;
	st.global.f64 	[%rd8], %fd101;
$L__BB62_7:
	ret;

}
	// .globl	vec_normcdfinv
.visible .entry vec_normcdfinv(
	.param .u32 vec_normcdfinv_param_0,
	.param .u64 .ptr .align 1 vec_normcdfinv_param_1,
	.param .u64 .ptr .align 1 vec_normcdfinv_param_2
)
{
	.reg .pred 	%p<12>;
	.reg .b32 	%r<58>;
	.reg .b32 	%f<2>;
	.reg .b64 	%rd<9>;
	.reg .b64 	%fd<184>;

	ld.param.u32 	%r13, [vec_normcdfinv_param_0];
	ld.param.u64 	%rd1, [vec_normcdfinv_param_1];
	ld.param.u64 	%rd2, [vec_normcdfinv_param_2];
	mov.u32 	%r14, %tid.x;
	mov.u32 	%r15, %ctaid.x;
	mov.u32 	%r16, %ntid.x;
	mov.u32 	%r17, %tid.y;
	mov.u32 	%r18, %ctaid.y;
	mov.u32 	%r19, %ntid.y;
	mad.lo.s32 	%r20, %r18, %r19, %r17;
	mov.u32 	%r21, %nctaid.x;
	mad.lo.s32 	%r22, %r20, %r21, %r15;
	mad.lo.s32 	%r1, %r22, %r16, %r14;
	setp.ge.s32 	%p1, %r1, %r13;
	@%p1 bra 	$L__BB63_15;
	cvta.to.global.u64 	%rd3, %rd2;
	mul.wide.s32 	%rd4, %r1, 8;
	add.s64 	%rd5, %rd3, %rd4;
	ld.global.f64 	%fd19, [%rd5];
	add.f64 	%fd1, %fd19, %fd19;
	neg.f64 	%fd2, %fd1;
	mov.f64 	%fd20, 0d4000000000000000;
	add.rn.f64 	%fd3, %fd20, %fd2;
	setp.ltu.f64 	%p2, %fd1, 0d3F4FA4D2AD8F904D;
	setp.gtu.f64 	%p3, %fd1, 0d3FFFFC0B65AA4E0E;
	or.pred  	%p4, %p2, %p3;
	@%p4 bra 	$L__BB63_3;
	mul.rn.f64 	%fd120, %fd3, %fd1;
	{
	.reg .b32 %temp; 
	mov.b64 	{%temp, %r45}, %fd120;
	}
	{
	.reg .b32 %temp; 
	mov.b64 	{%r46, %temp}, %fd120;
	}
	shr.u32 	%r47, %r45, 20;
	and.b32  	%r48, %r47, 2046;
	add.s32 	%r49, %r48, 2147482626;
	mov.b32 	%r50, 1127219200;
	mov.b64 	%fd121, {%r49, %r50};
	mov.b32 	%r51, -2147483648;
	mov.b64 	%fd122, {%r51, %r50};
	sub.f64 	%fd123, %fd121, %fd122;
	and.b32  	%r52, %r45, -2145386497;
	or.b32  	%r53, %r52, 1071644672;
	mov.b64 	%fd124, {%r46, %r53};
	add.f64 	%fd125, %fd124, 0dBFF0000000000000;
	add.f64 	%fd126, %fd124, 0d3FF0000000000000;
	rcp.approx.ftz.f64 	%fd127, %fd126;
	neg.f64 	%fd128, %fd126;
	fma.rn.f64 	%fd129, %fd128, %fd127, 0d3FF0000000000000;
	fma.rn.f64 	%fd130, %fd129, %fd129, %fd129;
	fma.rn.f64 	%fd131, %fd130, %fd127, %fd127;
	mul.f64 	%fd132, %fd125, %fd131;
	fma.rn.f64 	%fd133, %fd132, 0dC000000000000000, %fd125;
	neg.f64 	%fd134, %fd132;
	fma.rn.f64 	%fd135, %fd134, %fd125, %fd133;
	fma.rn.f64 	%fd136, %fd135, %fd131, %fd132;
	mul.f64 	%fd137, %fd136, %fd136;
	fma.rn.f64 	%fd138, %fd137, 0d3FB5C5C218C775C9, 0d3FA55CF59CDC5D89;
	fma.rn.f64 	%fd139, %fd138, %fd137, 0d3FAEFD18CF6EBB9C;
	fma.rn.f64 	%fd140, %fd139, %fd137, 0d3FB10682EDCB8D1B;
	fma.rn.f64 	%fd141, %fd140, %fd137, 0d3FB3B1DD3AC7FC96;
	fma.rn.f64 	%fd142, %fd141, %fd137, 0d3FB745CB459B54A6;
	fma.rn.f64 	%fd143, %fd142, %fd137, 0d3FBC71C741A0669F;
	fma.rn.f64 	%fd144, %fd143, %fd137, 0d3FC249249209112E;
	fma.rn.f64 	%fd145, %fd144, %fd137, 0d3FC99999999A06C1;
	fma.rn.f64 	%fd146, %fd145, %fd137, 0d3FD5555555555535;
	mul.f64 	%fd147, %fd137, %fd146;
	fma.rn.f64 	%fd148, %fd147, %fd136, %fd136;
	add.f64 	%fd149, %fd148, %fd148;
	fma.rn.f64 	%fd150, %fd123, 0d3FE62E42FEFA39EF, %fd149;
	mov.f64 	%fd151, 0dC009000000000000;
	sub.f64 	%fd152, %fd151, %fd150;
	fma.rn.f64 	%fd153, %fd152, 0dBBB135D2E746E627, 0dBC08DDF93324D327;
	fma.rn.f64 	%fd154, %fd153, %fd152, 0d3C37B83EEF0B7C9F;
	fma.rn.f64 	%fd155, %fd154, %fd152, 0d3C69BA72CD589B91;
	fma.rn.f64 	%fd156, %fd155, %fd152, 0dBCA33689090A6B96;
	fma.rn.f64 	%fd157, %fd156, %fd152, 0d3C782E11898132E0;
	fma.rn.f64 	%fd158, %fd157, %fd152, 0d3CFDE4ACFD9E26BA;
	fma.rn.f64 	%fd159, %fd158, %fd152, 0dBD26D33EED66C487;
	fma.rn.f64 	%fd160, %fd159, %fd152, 0dBD36F2167040D8E2;
	fma.rn.f64 	%fd161, %fd160, %fd152, 0d3D872A22C2D77E20;
	fma.rn.f64 	%fd162, %fd161, %fd152, 0dBDAC8859C4E5C0AF;
	fma.rn.f64 	%fd163, %fd162, %fd152, 0dBDCDC583D118A561;
	fma.rn.f64 	%fd164, %fd163, %fd152, 0d3E120F47CCF46B3C;
	fma.rn.f64 	%fd165, %fd164, %fd152, 0dBE31A9E38DC84D60;
	fma.rn.f64 	%fd166, %fd165, %fd152, 0dBE5F36CD6D3D46A9;
	fma.rn.f64 	%fd167, %fd166, %fd152, 0d3E9C6B4F5D03B787;
	fma.rn.f64 	%fd168, %fd167, %fd152, 0dBEB6E8A5434AE8A2;
	fma.rn.f64 	%fd169, %fd168, %fd152, 0dBEED1D1F7B8736F6;
	fma.rn.f64 	%fd170, %fd169, %fd152, 0d3F2879C2A212F024;
	fma.rn.f64 	%fd171, %fd170, %fd152, 0dBF4845769484FCA8;
	fma.rn.f64 	%fd172, %fd171, %fd152, 0dBF78B6C33114F909;
	fma.rn.f64 	%fd173, %fd172, %fd152, 0d3FCEBD80D9B13E28;
	fma.rn.f64 	%fd174, %fd173, %fd152, 0d3FFA755E7C99AE86;
	fma.rn.f64 	%fd183, %fd174, %fd2, %fd174;
	bra.uni 	$L__BB63_14;
$L__BB63_3:
	{
	.reg .b32 %temp; 
	mov.b64 	{%temp, %r2}, %fd1;
	}
	setp.gt.s32 	%p5, %r2, 1072693247;
	selp.f64 	%fd179, %fd3, %fd1, %p5;
	{
	.reg .b32 %temp; 
	mov.b64 	{%temp, %r54}, %fd179;
	}
	mov.b32 	%f1, %r54;
	setp.ltu.f32 	%p6, %f1, 0f2B2BFF2F;
	@%p6 bra 	$L__BB63_5;
	{
	.reg .b32 %temp; 
	mov.b64 	{%r23, %temp}, %fd179;
	}
	shr.u32 	%r24, %r54, 20;
	and.b32  	%r25, %r24, 2046;
	add.s32 	%r26, %r25, 2147482626;
	mov.b32 	%r27, 1127219200;
	mov.b64 	%fd21, {%r26, %r27};
	mov.b32 	%r28, -2147483648;
	mov.b64 	%fd22, {%r28, %r27};
	sub.f64 	%fd23, %fd21, %fd22;
	and.b32  	%r29, %r54, -2145386497;
	or.b32  	%r30, %r29, 1071644672;
	mov.b64 	%fd24, {%r23, %r30};
	add.f64 	%fd25, %fd24, 0dBFF0000000000000;
	add.f64 	%fd26, %fd24, 0d3FF0000000000000;
	rcp.approx.ftz.f64 	%fd27, %fd26;
	neg.f64 	%fd28, %fd26;
	fma.rn.f64 	%fd29, %fd28, %fd27, 0d3FF0000000000000;
	fma.rn.f64 	%fd30, %fd29, %fd29, %fd29;
	fma.rn.f64 	%fd31, %fd30, %fd27, %fd27;
	mul.f64 	%fd32, %fd25, %fd31;
	fma.rn.f64 	%fd33, %fd32, 0dC000000000000000, %fd25;
	neg.f64 	%fd34, %fd32;
	fma.rn.f64 	%fd35, %fd34, %fd25, %fd33;
	fma.rn.f64 	%fd36, %fd35, %fd31, %fd32;
	mul.f64 	%fd37, %fd36, %fd36;
	fma.rn.f64 	%fd38, %fd37, 0d3FB5C5C218C775C9, 0d3FA55CF59CDC5D89;
	fma.rn.f64 	%fd39, %fd38, %fd37, 0d3FAEFD18CF6EBB9C;
	fma.rn.f64 	%fd40, %fd39, %fd37, 0d3FB10682EDCB8D1B;
	fma.rn.f64 	%fd41, %fd40, %fd37, 0d3FB3B1DD3AC7FC96;
	fma.rn.f64 	%fd42, %fd41, %fd37, 0d3FB745CB459B54A6;
	fma.rn.f64 	%fd43, %fd42, %fd37, 0d3FBC71C741A0669F;
	fma.rn.f64 	%fd44, %fd43, %fd37, 0d3FC249249209112E;
	fma.rn.f64 	%fd45, %fd44, %fd37, 0d3FC99999999A06C1;
	fma.rn.f64 	%fd46, %fd45, %fd37, 0d3FD5555555555535;
	mul.f64 	%fd47, %fd37, %fd46;
	fma.rn.f64 	%fd48, %fd47, %fd36, %fd36;
	add.f64 	%fd49, %fd48, %fd48;
	fma.rn.f64 	%fd50, %fd23, 0d3FE62E42FEFA39EF, %fd49;
	neg.f64 	%fd51, %fd50;
	rsqrt.approx.ftz.f64 	%fd52, %fd51;
	mul.rn.f64 	%fd53, %fd52, %fd52;
	fma.rn.f64 	%fd54, %fd50, %fd53, 0d3FF0000000000000;
	fma.rn.f64 	%fd55, %fd54, 0d3FD8000000000000, 0d3FE0000000000000;
	mul.rn.f64 	%fd56, %fd54, %fd52;
	fma.rn.f64 	%fd57, %fd55, %fd56, %fd52;
	fma.rn.f64 	%fd58, %fd57, 0d3FEBE9222591AFAB, 0d4000A0E7333839AA;
	fma.rn.f64 	%fd59, %fd58, %fd57, 0d4008768CF7E57D5C;
	fma.rn.f64 	%fd60, %fd59, %fd57, 0d400B77E7E28DA583;
	fma.rn.f64 	%fd61, %fd60, %fd57, 0d3FF34F26A4F99CF9;
	fma.rn.f64 	%fd62, %fd61, %fd57, 0d3FC1F674ADB019ED;
	fma.rn.f64 	%fd63, %fd62, %fd57, 0d3F75DDAE9506431D;
	fma.rn.f64 	%fd64, %fd63, %fd57, 0d3F0ADA49AA32489C;
	add.f64 	%fd65, %fd57, 0d4001E90FF51C2197;
	fma.rn.f64 	%fd66, %fd65, %fd57, 0d40111EA3A7CF3820;
	fma.rn.f64 	%fd67, %fd66, %fd57, 0d4011A0E4A4749594;
	fma.rn.f64 	%fd68, %fd67, %fd57, 0d400D4E977D38C14D;
	fma.rn.f64 	%fd69, %fd68, %fd57, 0d3FF37FD567EC0D5F;
	fma.rn.f64 	%fd70, %fd69, %fd57, 0d3FC1FB9D7F676033;
	fma.rn.f64 	%fd71, %fd70, %fd57, 0d3F75DDCDF98946E4;
	fma.rn.f64 	%fd72, %fd71, %fd57, 0d3F0ADA42D79D8DBB;
	mul.f64 	%fd73, %fd57, %fd72;
	div.rn.f64 	%fd182, %fd64, %fd73;
	bra.uni 	$L__BB63_13;
$L__BB63_5:
	{
	.reg .b32 %temp; 
	mov.b64 	{%r55, %temp}, %fd179;
	}
	setp.gt.s32 	%p7, %r54, 1048575;
	mov.b32 	%r56, -1023;
	@%p7 bra 	$L__BB63_7;
	mul.f64 	%fd179, %fd179, 0d4350000000000000;
	{
	.reg .b32 %temp; 
	mov.b64 	{%temp, %r54}, %fd179;
	}
	{
	.reg .b32 %temp; 
	mov.b64 	{%r55, %temp}, %fd179;
	}
	mov.b32 	%r56, -1077;
$L__BB63_7:
	add.s32 	%r33, %r54, -1;
	setp.gt.u32 	%p8, %r33, 2146435070;
	@%p8 bra 	$L__BB63_11;
	shr.u32 	%r36, %r54, 20;
	add.s32 	%r57, %r56, %r36;
	and.b32  	%r37, %r54, 1048575;
	or.b32  	%r38, %r37, 1072693248;
	mov.b64 	%fd180, {%r55, %r38};
	setp.lt.u32 	%p10, %r38, 1073127583;
	@%p10 bra 	$L__BB63_10;
	{
	.reg .b32 %temp; 
	mov.b64 	{%r39, %temp}, %fd180;
	}
	{
	.reg .b32 %temp; 
	mov.b64 	{%temp, %r40}, %fd180;
	}
	add.s32 	%r41, %r40, -1048576;
	mov.b64 	%fd180, {%r39, %r41};
	add.s32 	%r57, %r57, 1;
$L__BB63_10:
	add.f64 	%fd75, %fd180, 0dBFF0000000000000;
	add.f64 	%fd76, %fd180, 0d3FF0000000000000;
	rcp.approx.ftz.f64 	%fd77, %fd76;
	neg.f64 	%fd78, %fd76;
	fma.rn.f64 	%fd79, %fd78, %fd77, 0d3FF0000000000000;
	fma.rn.f64 	%fd80, %fd79, %fd79, %fd79;
	fma.rn.f64 	%fd81, %fd80, %fd77, %fd77;
	mul.f64 	%fd82, %fd75, %fd81;
	fma.rn.f64 	%fd83, %fd75, %fd81, %fd82;
	mul.f64 	%fd84, %fd83, %fd83;
	fma.rn.f64 	%fd85, %fd84, 0d3EB1380B3AE80F1E, 0d3ED0EE258B7A8B04;
	fma.rn.f64 	%fd86, %fd85, %fd84, 0d3EF3B2669F02676F;
	fma.rn.f64 	%fd87, %fd86, %fd84, 0d3F1745CBA9AB0956;
	fma.rn.f64 	%fd88, %fd87, %fd84, 0d3F3C71C72D1B5154;
	fma.rn.f64 	%fd89, %fd88, %fd84, 0d3F624924923BE72D;
	fma.rn.f64 	%fd90, %fd89, %fd84, 0d3F8999999999A3C4;
	fma.rn.f64 	%fd91, %fd90, %fd84, 0d3FB5555555555554;
	sub.f64 	%fd92, %fd75, %fd83;
	add.f64 	%fd93, %fd92, %fd92;
	neg.f64 	%fd94, %fd83;
	fma.rn.f64 	%fd95, %fd94, %fd75, %fd93;
	mul.f64 	%fd96, %fd81, %fd95;
	mul.f64 	%fd97, %fd84, %fd91;
	fma.rn.f64 	%fd98, %fd97, %fd83, %fd96;
	xor.b32  	%r42, %r57, -2147483648;
	mov.b32 	%r43, 1127219200;
	mov.b64 	%fd99, {%r42, %r43};
	mov.b32 	%r44, -2147483648;
	mov.b64 	%fd100, {%r44, %r43};
	sub.f64 	%fd101, %fd99, %fd100;
	fma.rn.f64 	%fd102, %fd101, 0d3FE62E42FEFA39EF, %fd83;
	fma.rn.f64 	%fd103, %fd101, 0dBFE62E42FEFA39EF, %fd102;
	sub.f64 	%fd104, %fd103, %fd83;
	sub.f64 	%fd105, %fd98, %fd104;
	fma.rn.f64 	%fd106, %fd101, 0d3C7ABC9E3B39803F, %fd105;
	add.f64 	%fd181, %fd102, %fd106;
	bra.uni 	$L__BB63_12;
$L__BB63_11:
	fma.rn.f64 	%fd74, %fd179, 0d7FF0000000000000, 0d7FF0000000000000;
	{
	.reg .b32 %temp; 
	mov.b64 	{%temp, %r34}, %fd179;
	}
	and.b32  	%r35, %r34, 2147483647;
	setp.eq.s32 	%p9, %r35, 0;
	selp.f64 	%fd181, 0dFFF0000000000000, %fd74, %p9;
$L__BB63_12:
	neg.f64 	%fd107, %fd181;
	rsqrt.approx.f64 	%fd108, %fd107;
	fma.rn.f64 	%fd109, %fd108, 0d3FE8E2101C71B0BF, 0d3FFA2013964E259C;
	fma.rn.f64 	%fd110, %fd109, %fd108, 0d3FDABFE90921BE68;
	fma.rn.f64 	%fd111, %fd110, %fd108, 0d3F97E41314DE00D4;
	fma.rn.f64 	%fd112, %fd111, %fd108, 0d3F311BD487102E94;
	add.f64 	%fd113, %fd108, 0d3FF59895C30BAA54;
	fma.rn.f64 	%fd114, %fd113, %fd108, 0d3FFAE8E5956A143F;
	fma.rn.f64 	%fd115, %fd114, %fd108, 0d3FDACCE85FF7383D;
	fma.rn.f64 	%fd116, %fd115, %fd108, 0d3F97E43B6CAC34FE;
	fma.rn.f64 	%fd117, %fd116, %fd108, 0d3F311BD08289EB12;
	mul.f64 	%fd118, %fd108, %fd117;
	div.rn.f64 	%fd182, %fd112, %fd118;
$L__BB63_13:
	setp.gt.s32 	%p11, %r2, 1072693247;
	neg.f64 	%fd119, %fd182;
	selp.f64 	%fd183, %fd119, %fd182, %p11;
$L__BB63_14:
	mul.f64 	%fd175, %fd183, 0dBCA21165F626CDD5;
	fma.rn.f64 	%fd176, %fd183, 0dBFF6A09E667F3BCC, %fd175;
	mov.f64 	%fd177, 0d0000000000000000;
	add.rn.f64 	%fd178, %fd176, %fd177;
	cvta.to.global.u64 	%rd6, %rd1;
	add.s64 	%rd8, %rd6, %rd4;
	st.global.f64 	[%rd8], %fd178;
$L__BB63_15:
	ret;

}
	// .globl	vec_rcbrt
.visible .entry vec_rcbrt(
	.param .u32 vec_rcbrt_param_0,
	.param .u64 .ptr .align 1 vec_rcbrt_param_1,
	.param .u64 .ptr .align 1 vec_rcbrt_param_2
)
{
	.reg .pred 	%p<5>;
	.reg .b32 	%r<31>;
	.reg .b32 	%f<7>;
	.reg .b64 	%rd<8>;
	.reg .b64 	%fd<26>;

	ld.param.u32 	%r2, [vec_rcbrt_param_0];
	ld.param.u64 	%rd1, [vec_rcbrt_param_1];
	ld.param.u64 	%rd2, [vec_rcbrt_param_2];
	mov.u32 	%r3, %tid.x;
	mov.u32 	%r4, %ctaid.x;
	mov.u32 	%r5, %ntid.x;
	mov.u32 	%r6, %tid.y;
	mov.u32 	%r7, %ctaid.y;
	mov.u32 	%r8, %ntid.y;
	mad.lo.s32 	%r9, %r7, %r8, %r6;
	mov.u32 	%r10, %nctaid.x;
	mad.lo.s32 	%r11, %r9, %r10, %r4;
	mad.lo.s32 	%r1, %r11, %r5, %r3;
	setp.ge.s32 	%p1, %r1, %r2;
	@%p1 bra 	$L__BB64_2;
	cvta.to.global.u64 	%rd3, %rd2;
	cvta.to.global.u64 	%rd4, %rd1;
	mul.wide.s32 	%rd5, %r1, 8;
	add.s64 	%rd6, %rd3, %rd5;
	ld.global.f64 	%fd1, [%rd6];
	{
	.reg .b32 %temp; 
	mov.b64 	{%r12, %temp}, %fd1;
	}
	{
	.reg .b32 %temp; 
	mov.b64 	{%temp, %r13}, %fd1;
	}
	and.b32  	%r14, %r13, 2147483647;
	setp.lt.u32 	%p2, %r14, 1048576;
	mov.b64 	%fd2, {%r12, %r14};
	mul.f64 	%fd3, %fd2, 0d4350000000000000;
	{
	.reg .b32 %temp; 
	mov.b64 	{%r15, %temp}, %fd3;
	}
	{
	.reg .b32 %temp; 
	mov.b64 	{%temp, %r16}, %fd3;
	}
	selp.b32 	%r17, %r15, %r12, %p2;
	selp.b32 	%r18, %r16, %r14, %p2;
	selp.b32 	%r19, 18, 1048576, %p2;
	shr.u32 	%r20, %r18, 20;
	add.s32 	%r21, %r20, -1022;
	cvt.rn.f32.s32 	%f1, %r21;
	mul.f32 	%f2, %f1, 0f3EAAAAAB;
	cvt.rni.s32.f32 	%r22, %f2;
	mad.lo.s32 	%r23, %r22, -3145728, %r18;
	mov.b64 	%fd4, {%r17, %r23};
	cvt.rn.f32.f64 	%f3, %fd4;
	lg2.approx.ftz.f32 	%f4, %f3;
	mul.f32 	%f5, %f4, 0fBEAAAAAB;
	ex2.approx.ftz.f32 	%f6, %f5;
	cvt.f64.f32 	%fd5, %f6;
	mul.rn.f64 	%fd6, %fd5, %fd5;
	mul.rn.f64 	%fd7, %fd4, %fd5;
	neg.f64 	%fd8, %fd7;
	fma.rn.f64 	%fd9, %fd6, %fd8, 0d3FF0000000000000;
	fma.rn.f64 	%fd10, %fd4, %fd5, %fd8;
	neg.f64 	%fd11, %fd10;
	fma.rn.f64 	%fd12, %fd6, %fd11, %fd9;
	neg.f64 	%fd13, %fd6;
	fma.rn.f64 	%fd14, %fd5, %fd5, %fd13;
	neg.f64 	%fd15, %fd14;
	fma.rn.f64 	%fd16, %fd7, %fd15, %fd12;
	fma.rn.f64 	%fd17, %fd16, 0d3FCC71C71C71C71C, 0d3FD5555555555555;
	mul.rn.f64 	%fd18, %fd16, %fd5;
	fma.rn.f64 	%fd19, %fd17, %fd18, %fd5;
	{
	.reg .b32 %temp; 
	mov.b64 	{%r24, %temp}, %fd19;
	}
	{
	.reg .b32 %temp; 
	mov.b64 	{%temp, %r25}, %fd19;
	}
	sub.s32 	%r26, %r19, %r22;
	shl.b32 	%r27, %r26, 20;
	add.s32 	%r28, %r25, %r27;
	mov.b64 	%fd20, {%r24, %r28};
	add.f64 	%fd21, %fd1, %fd1;
	setp.eq.f64 	%p3, %fd21, %fd1;
	xor.b32  	%r29, %r13, 2146435072;
	mov.b32 	%r30, 0;
	mov.b64 	%fd22, {%r30, %r29};
	setp.nan.f64 	%p4, %fd1, %fd1;
	selp.f64 	%fd23, %fd21, %fd20, %p4;
	selp.f64 	%fd24, %fd22, %fd23, %p3;
	copysign.f64 	%fd25, %fd1, %fd24;
	add.s64 	%rd7, %rd4, %rd5;
	st.global.f64 	[%rd7], %fd25;
$L__BB64_2:
	ret;

}
	// .globl	vec_rint
.visible .entry vec_rint(
	.param .u32 vec_rint_param_0,
	.param .u64 .ptr .align 1 vec_rint_param_1,
	.param .u64 .ptr .align 1 vec_rint_param_2
)
{
	.reg .pred 	%p<2>;
	.reg .b32 	%r<12>;
	.reg .b64 	%rd<8>;
	.reg .b64 	%fd<3>;

	ld.param.u32 	%r2, [vec_rint_param_0];
	ld.param.u64 	%rd1, [vec_rint_param_1];
	ld.param.u64 	%rd2, [vec_rint_param_2];
	mov.u32 	%r3, %tid.x;
	mov.u32 	%r4, %ctaid.x;
	mov.u32 	%r5, %ntid.x;
	mov.u32 	%r6, %tid.y;
	mov.u32 	%r7, %ctaid.y;
	mov.u32 	%r8, %ntid.y;
	mad.lo.s32 	%r9, %r7, %r8, %r6;
	mov.u32 	%r10, %nctaid.x;
	mad.lo.s32 	%r11, %r9, %r10, %r4;
	mad.lo.s32 	%r1, %r11, %r5, %r3;
	setp.ge.s32 	%p1, %r1, %r2;
	@%p1 bra 	$L__BB65_2;
	cvta.to.global.u64 	%rd3, %rd2;
	cvta.to.global.u64 	%rd4, %rd1;
	mul.wide.s32 	%rd5, %r1, 8;
	add.s64 	%rd6, %rd3, %rd5;
	ld.global.f64 	%fd1, [%rd6];
	cvt.rni.f64.f64 	%fd2, %fd1;
	add.s64 	%rd7, %rd4, %rd5;
	st.global.f64 	[%rd7], %fd2;
$L__BB65_2:
	ret;

}
	// .globl	vec_round
.visible .entry vec_round(
	.param .u32 vec_round_param_0,
	.param .u64 .ptr .align 1 vec_round_param_1,
	.param .u64 .ptr .align 1 vec_round_param_2
)
{
	.reg .pred 	%p<2>;
	.reg .b32 	%r<12>;
	.reg .b64 	%rd<8>;
	.reg .b64 	%fd<6>;

	ld.param.u32 	%r2, [vec_round_param_0];
	ld.param.u64 	%rd1, [vec_round_param_1];
	ld.param.u64 	%rd2, [vec_round_param_2];
	mov.u32 	%r3, %tid.x;
	mov.u32 	%r4, %ctaid.x;
	mov.u32 	%r5, %ntid.x;
	mov.u32 	%r6, %tid.y;
	mov.u32 	%r7, %ctaid.y;
	mov.u32 	%r8, %ntid.y;
	mad.lo.s32 	%r9, %r7, %r8, %r6;
	mov.u32 	%r10, %nctaid.x;
	mad.lo.s32 	%r11, %r9, %r10, %r4;
	mad.lo.s32 	%r1, %r11, %r5, %r3;
	setp.ge.s32 	%p1, %r1, %r2;
	@%p1 bra 	$L__BB66_2;
	cvta.to.global.u64 	%rd3, %rd2;
	cvta.to.global.u64 	%rd4, %rd1;
	mul.wide.s32 	%rd5, %r1, 8;
	add.s64 	%rd6, %rd3, %rd5;
	ld.global.f64 	%fd1, [%rd6];
	mov.f64 	%fd2, 0d3FE0000000000000;
	copysign.f64 	%fd3, %fd1, %fd2;
	add.rz.f64 	%fd4, %fd1, %fd3;
	cvt.rzi.f64.f64 	%fd5, %fd4;
	add.s64 	%rd7, %rd4, %rd5;
	st.global.f64 	[%rd7], %fd5;
$L__BB66_2:
	ret;

}
	// .globl	vec_rsqrt
.visible .entry vec_rsqrt(
	.param .u32 vec_rsqrt_param_0,
	.param .u64 .ptr .align 1 vec_rsqrt_param_1,
	.param .u64 .ptr .align 1 vec_rsqrt_param_2
)
{
	.reg .pred 	%p<2>;
	.reg .b32 	%r<12>;
	.reg .b64 	%rd<8>;
	.reg .b64 	%fd<3>;

	ld.param.u32 	%r2, [vec_rsqrt_param_0];
	ld.param.u64 	%rd1, [vec_rsqrt_param_1];
	ld.param.u64 	%rd2, [vec_rsqrt_param_2];
	mov.u32 	%r3, %tid.x;
	mov.u32 	%r4, %ctaid.x;
	mov.u32 	%r5, %ntid.x;
	mov.u32 	%r6, %tid.y;
	mov.u32 	%r7, %ctaid.y;
	mov.u32 	%r8, %ntid.y;
	mad.lo.s32 	%r9, %r7, %r8, %r6;
	mov.u32 	%r10, %nctaid.x;
	mad.lo.s32 	%r11, %r9, %r10, %r4;
	mad.lo.s32 	%r1, %r11, %r5, %r3;
	setp.ge.s32 	%p1, %r1, %r2;
	@%p1 bra 	$L__BB67_2;
	cvta.to.global.u64 	%rd3, %rd2;
	cvta.to.global.u64 	%rd4, %rd1;
	mul.wide.s32 	%rd5, %r1, 8;
	add.s64 	%rd6, %rd3, %rd5;
	ld.global.f64 	%fd1, [%rd6];
	rsqrt.approx.f64 	%fd2, %fd1;
	add.s64 	%rd7, %rd4, %rd5;
	st.global.f64 	[%rd7], %fd2;
$L__BB67_2:
	ret;

}
	// .globl	vec_sin
.visible .entry vec_sin(
	.param .u32 vec_sin_param_0,
	.param .u64 .ptr .align 1 vec_sin_param_1,
	.param .u64 .ptr .align 1 vec_sin_param_2
)
{
	.reg .pred 	%p<6>;
	.reg .b32 	%r<21>;
	.reg .b64 	%rd<13>;
	.reg .b64 	%fd<34>;

	ld.param.u32 	%r5, [vec_sin_param_0];
	ld.param.u64 	%rd1, [vec_sin_param_1];
	ld.param.u64 	%rd2, [vec_sin_param_2];
	mov.u32 	%r6, %tid.x;
	mov.u32 	%r7, %ctaid.x;
	mov.u32 	%r8, %ntid.x;
	mov.u32 	%r9, %tid.y;
	mov.u32 	%r10, %ctaid.y;
	mov.u32 	%r11, %ntid.y;
	mad.lo.s32 	%r12, %r10, %r11, %r9;
	mov.u32 	%r13, %nctaid.x;
	mad.lo.s32 	%r14, %r12, %r13, %r7;
	mad.lo.s32 	%r1, %r14, %r8, %r6;
	setp.ge.s32 	%p1, %r1, %r5;
	@%p1 bra 	$L__BB68_6;
	cvta.to.global.u64 	%rd3, %rd2;
	mul.wide.s32 	%rd4, %r1, 8;
	add.s64 	%rd5, %rd3, %rd4;
	ld.global.f64 	%fd1, [%rd5];
	abs.f64 	%fd2, %fd1;
	setp.neu.f64 	%p2, %fd2, 0d7FF0000000000000;
	@%p2 bra 	$L__BB68_3;
	mov.f64 	%fd12, 0d0000000000000000;
	mul.rn.f64 	%fd33, %fd1, %fd12;
	mov.b32 	%r20, 0;
	bra.uni 	$L__BB68_5;
$L__BB68_3:
	mul.f64 	%fd7, %fd1, 0d3FE45F306DC9C883;
	cvt.rni.s32.f64 	%r20, %fd7;
	cvt.rn.f64.s32 	%fd8, %r20;
	fma.rn.f64 	%fd9, %fd8, 0dBFF921FB54442D18, %fd1;
	fma.rn.f64 	%fd10, %fd8, 0dBC91A62633145C00, %fd9;
	fma.rn.f64 	%fd33, %fd8, 0dB97B839A252049C0, %fd10;
	setp.ltu.f64 	%p3, %fd2, 0d41E0000000000000;
	@%p3 bra 	$L__BB68_5;
	{ // callseq 19, 0
	.param .b64 param0;
	st.param.f64 	[param0], %fd1;
	.param .align 16 .b8 retval0[16];
	call.uni (retval0), 
	__internal_trig_reduction_slowpathd, 
	(
	param0
	);
	ld.param.f64 	%fd33, [retval0];
	ld.param.b32 	%r20, [retval0+8];
	} // callseq 19
$L__BB68_5:
	shl.b32 	%r17, %r20, 6;
	cvt.u64.u32 	%rd6, %r17;
	and.b64  	%rd7, %rd6, 64;
	mov.u64 	%rd8, __cudart_sin_cos_coeffs;
	add.s64 	%rd9, %rd8, %rd7;
	mul.rn.f64 	%fd13, %fd33, %fd33;
	and.b32  	%r18, %r20, 1;
	setp.eq.b32 	%p4, %r18, 1;
	selp.f64 	%fd14, 0dBDA8FF8320FD8164, 0d3DE5DB65F9785EBA, %p4;
	ld.global.nc.v2.f64 	{%fd15, %fd16}, [%rd9];
	fma.rn.f64 	%fd17, %fd14, %fd13, %fd15;
	fma.rn.f64 	%fd18, %fd17, %fd13, %fd16;
	ld.global.nc.v2.f64 	{%fd19, %fd20}, [%rd9+16];
	fma.rn.f64 	%fd21, %fd18, %fd13, %fd19;
	fma.rn.f64 	%fd22, %fd21, %fd13, %fd20;
	ld.global.nc.v2.f64 	{%fd23, %fd24}, [%rd9+32];
	fma.rn.f64 	%fd25, %fd22, %fd13, %fd23;
	fma.rn.f64 	%fd26, %fd25, %fd13, %fd24;
	fma.rn.f64 	%fd27, %fd26, %fd33, %fd33;
	fma.rn.f64 	%fd28, %fd26, %fd13, 0d3FF0000000000000;
	selp.f64 	%fd29, %fd28, %fd27, %p4;
	and.b32  	%r19, %r20, 2;
	setp.eq.s32 	%p5, %r19, 0;
	mov.f64 	%fd30, 0d0000000000000000;
	sub.f64 	%fd31, %fd30, %fd29;
	selp.f64 	%fd32, %fd29, %fd31, %p5;
	cvta.to.global.u64 	%rd10, %rd1;
	add.s64 	%rd12, %rd10, %rd4;
	st.global.f64 	[%rd12], %fd32;
$L__BB68_6:
	ret;

}
	// .globl	vec_sinh
.visible .entry vec_sinh(
	.param .u32 vec_sinh_param_0,
	.param .u64 .ptr .align 1 vec_sinh_param_1,
	.param .u64 .ptr .align 1 vec_sinh_param_2
)
{
	.reg .pred 	%p<7>;
	.reg .b32 	%r<25>;
	.reg .b64 	%rd<9>;
	.reg .b64 	%fd<44>;

	ld.param.u32 	%r2, [vec_sinh_param_0];
	ld.param.u64 	%rd1, [vec_sinh_param_1];
	ld.param.u64 	%rd2, [vec_sinh_param_2];
	mov.u32 	%r3, %tid.x;
	mov.u32 	%r4, %ctaid.x;
	mov.u32 	%r5, %ntid.x;
	mov.u32 	%r6, %tid.y;
	mov.u32 	%r7, %ctaid.y;
	mov.u32 	%r8, %ntid.y;
	mad.lo.s32 	%r9, %r7, %r8, %r6;
	mov.u32 	%r10, %nctaid.x;
	mad.lo.s32 	%r11, %r9, %r10, %r4;
	mad.lo.s32 	%r1, %r11, %r5, %r3;
	setp.ge.s32 	%p1, %r1, %r2;
	@%p1 bra 	$L__BB69_5;
	cvta.to.global.u64 	%rd3, %rd2;
	mul.wide.s32 	%rd4, %r1, 8;
	add.s64 	%rd5, %rd3, %rd4;
	ld.global.f64 	%fd1, [%rd5];
	{
	.reg .b32 %temp; 
	mov.b64 	{%temp, %r12}, %fd1;
	}
	and.b32  	%r13, %r12, 2147483647;
	{
	.reg .b32 %temp; 
	mov.b64 	{%r14, %temp}, %fd1;
	}
	mov.b64 	%fd2, {%r14, %r13};
	setp.gt.u32 	%p2, %r13, 1072693247;
	@%p2 bra 	$L__BB69_3;
	mul.f64 	%fd34, %fd2, %fd2;
	fma.rn.f64 	%fd35, %fd34, 0d3D6B4C75AB274C53, 0d3DE611A561D87DEF;
	fma.rn.f64 	%fd36, %fd35, %fd34, 0d3E5AE64671B18F5C;
	fma.rn.f64 	%fd37, %fd36, %fd34, 0d3EC71DE3A465B1E4;
	fma.rn.f64 	%fd38, %fd37, %fd34, 0d3F2A01A01A02899D;
	fma.rn.f64 	%fd39, %fd38, %fd34, 0d3F811111111110A6;
	fma.rn.f64 	%fd40, %fd39, %fd34, 0d3FC5555555555556;
	mul.f64 	%fd41, %fd34, %fd40;
	fma.rn.f64 	%fd43, %fd41, %fd2, %fd2;
	bra.uni 	$L__BB69_4;
$L__BB69_3:
	{
	.reg .b32 %temp; 
	mov.b64 	{%temp, %r15}, %fd2;
	}
	fma.rn.f64 	%fd6, %fd2, 0d3FF71547652B82FE, 0d4338000000000000;
	{
	.reg .b32 %temp; 
	mov.b64 	{%r16, %temp}, %fd6;
	}
	add.s32 	%r17, %r16, -1;
	mov.f64 	%fd7, 0dC338000000000000;
	add.rn.f64 	%fd8, %fd6, %fd7;
	fma.rn.f64 	%fd9, %fd8, 0dBFE62E42FEFA39EF, %fd2;
	fma.rn.f64 	%fd10, %fd8, 0dBC7ABC9E3B39803F, %fd9;
	shl.b32 	%r18, %r15, 1;
	setp.lt.u32 	%p3, %r18, 2142496327;
	selp.f64 	%fd11, %fd2, %fd10, %p3;
	selp.b32 	%r19, 0, %r17, %p3;
	fma.rn.f64 	%fd12, %fd11, 0d3E21F4076ACD15B6, 0d3E5AF86D8EBD13CD;
	fma.rn.f64 	%fd13, %fd12, %fd11, 0d3E927E5092BA033D;
	fma.rn.f64 	%fd14, %fd13, %fd11, 0d3EC71DDE6C5F9DA1;
	fma.rn.f64 	%fd15, %fd14, %fd11, 0d3EFA01A018D034E6;
	fma.rn.f64 	%fd16, %fd15, %fd11, 0d3F2A01A01B3B6940;
	fma.rn.f64 	%fd17, %fd16, %fd11, 0d3F56C16C16C1B5DD;
	fma.rn.f64 	%fd18, %fd17, %fd11, 0d3F8111111110F74D;
	fma.rn.f64 	%fd19, %fd18, %fd11, 0d3FA555555555554D;
	fma.rn.f64 	%fd20, %fd19, %fd11, 0d3FC5555555555557;
	fma.rn.f64 	%fd21, %fd20, %fd11, 0d3FE0000000000000;
	mul.f64 	%fd22, %fd11, %fd21;
	fma.rn.f64 	%fd23, %fd22, %fd11, %fd11;
	setp.eq.s32 	%p4, %r19, 1024;
	shl.b32 	%r20, %r19, 20;
	add.s32 	%r21, %r20, 1072693248;
	selp.b32 	%r22, 2145386496, %r21, %p4;
	mov.b32 	%r23, 0;
	mov.b64 	%fd24, {%r23, %r22};
	mov.b32 	%r24, 1071644672;
	mov.b64 	%fd25, {%r23, %r24};
	sub.f64 	%fd26, %fd24, %fd25;
	fma.rn.f64 	%fd27, %fd23, %fd24, %fd26;
	add.f64 	%fd28, %fd27, %fd27;
	selp.f64 	%fd29, %fd28, %fd27, %p4;
	setp.eq.s32 	%p5, %r18, 0;
	selp.f64 	%fd30, %fd2, %fd29, %p5;
	fma.rn.f64 	%fd31, %fd30, 0d4000000000000000, 0d3FF0000000000000;
	div.rn.f64 	%fd32, %fd30, %fd31;
	add.f64 	%fd33, %fd30, %fd32;
	setp.ge.f64 	%p6, %fd2, 0d408633CE8FB9F87E;
	selp.f64 	%fd43, 0d7FF0000000000000, %fd33, %p6;
$L__BB69_4:
	copysign.f64 	%fd42, %fd1, %fd43;
	cvta.to.global.u64 	%rd6, %rd1;
	add.s64 	%rd8, %rd6, %rd4;
	st.global.f64 	[%rd8], %fd42;
$L__BB69_5:
	ret;

}
	// .globl	vec_sinpi
.visible .entry vec_sinpi(
	.param .u32 vec_sinpi_param_0,
	.param .u64 .ptr .align 1 vec_sinpi_param_1,
	.param .u64 .ptr .align 1 vec_sinpi_param_2
)
{
	.reg .pred 	%p<5>;
	.reg .b32 	%r<17>;
	.reg .b64 	%rd<14>;
	.reg .b64 	%fd<30>;

	ld.param.u32 	%r2, [vec_sinpi_param_0];
	ld.param.u64 	%rd1, [vec_sinpi_param_1];
	ld.param.u64 	%rd2, [vec_sinpi_param_2];
	mov.u32 	%r3, %tid.x;
	mov.u32 	%r4, %ctaid.x;
	mov.u32 	%r5, %ntid.x;
	mov.u32 	%r6, %tid.y;
	mov.u32 	%r7, %ctaid.y;
	mov.u32 	%r8, %ntid.y;
	mad.lo.s32 	%r9, %r7, %r8, %r6;
	mov.u32 	%r10, %nctaid.x;
	mad.lo.s32 	%r11, %r9, %r10, %r4;
	mad.lo.s32 	%r1, %r11, %r5, %r3;
	setp.ge.s32 	%p1, %r1, %r2;
	@%p1 bra 	$L__BB70_2;
	cvta.to.global.u64 	%rd3, %rd2;
	cvta.to.global.u64 	%rd4, %rd1;
	mul.wide.s32 	%rd5, %r1, 8;
	add.s64 	%rd6, %rd3, %rd5;
	ld.global.f64 	%fd1, [%rd6];
	{
	.reg .b32 %temp; 
	mov.b64 	{%r12, %temp}, %fd1;
	}
	{
	.reg .b32 %temp; 
	mov.b64 	{%temp, %r13}, %fd1;
	}
	add.s32 	%r14, %r13, 1048576;
	mov.b64 	%fd2, {%r12, %r14};
	cvt.rni.f64.f64 	%fd3, %fd2;
	cvt.rzi.s64.f64 	%rd7, %fd3;
	cvt.u32.u64 	%r15, %rd7;
	fma.rn.f64 	%fd4, %fd3, 0dBFE0000000000000, %fd1;
	mul.f64 	%fd5, %fd4, 0d3CA1A62633145C07;
	fma.rn.f64 	%fd6, %fd4, 0d400921FB54442D18, %fd5;
	shl.b64 	%rd8, %rd7, 6;
	and.b64  	%rd9, %rd8, 64;
	mov.u64 	%rd10, __cudart_sin_cos_coeffs;
	add.s64 	%rd11, %rd10, %rd9;
	mul.rn.f64 	%fd7, %fd6, %fd6;
	and.b64  	%rd12, %rd7, 1;
	setp.eq.b64 	%p2, %rd12, 1;
	selp.f64 	%fd8, 0dBDA8FF8320FD8164, 0d3DE5DB65F9785EBA, %p2;
	ld.global.nc.v2.f64 	{%fd9, %fd10}, [%rd11];
	fma.rn.f64 	%fd11, %fd8, %fd7, %fd9;
	fma.rn.f64 	%fd12, %fd11, %fd7, %fd10;
	ld.global.nc.v2.f64 	{%fd13, %fd14}, [%rd11+16];
	fma.rn.f64 	%fd15, %fd12, %fd7, %fd13;
	fma.rn.f64 	%fd16, %fd15, %fd7, %fd14;
	ld.global.nc.v2.f64 	{%fd17, %fd18}, [%rd11+32];
	fma.rn.f64 	%fd19, %fd16, %fd7, %fd17;
	fma.rn.f64 	%fd20, %fd19, %fd7, %fd18;
	fma.rn.f64 	%fd21, %fd20, %fd6, %fd6;
	fma.rn.f64 	%fd22, %fd20, %fd7, 0d3FF0000000000000;
	selp.f64 	%fd23, %fd22, %fd21, %p2;
	and.b32  	%r16, %r15, 2;
	setp.eq.s32 	%p3, %r16, 0;
	mov.f64 	%fd24, 0d0000000000000000;
	sub.f64 	%fd25, %fd24, %fd23;
	selp.f64 	%fd26, %fd23, %fd25, %p3;
	cvt.rzi.f64.f64 	%fd27, %fd1;
	setp.eq.f64 	%p4, %fd1, %fd27;
	mul.rn.f64 	%fd28, %fd1, %fd24;
	selp.f64 	%fd29, %fd28, %fd26, %p4;
	add.s64 	%rd13, %rd4, %rd5;
	st.global.f64 	[%rd13], %fd29;
$L__BB70_2:
	ret;

}
	// .globl	vec_sqrt
.visible .entry vec_sqrt(
	.param .u32 vec_sqrt_param_0,
	.param .u64 .ptr .align 1 vec_sqrt_param_1,
	.param .u64 .ptr .align 1 vec_sqrt_param_2
)
{
	.reg .pred 	%p<2>;
	.reg .b32 	%r<12>;
	.reg .b64 	%rd<8>;
	.reg .b64 	%fd<3>;

	ld.param.u32 	%r2, [vec_sqrt_param_0];
	ld.param.u64 	%rd1, [vec_sqrt_param_1];
	ld.param.u64 	%rd2, [vec_sqrt_param_2];
	mov.u32 	%r3, %tid.x;
	mov.u32 	%r4, %ctaid.x;
	mov.u32 	%r5, %ntid.x;
	mov.u32 	%r6, %tid.y;
	mov.u32 	%r7, %ctaid.y;
	mov.u32 	%r8, %ntid.y;
	mad.lo.s32 	%r9, %r7, %r8, %r6;
	mov.u32 	%r10, %nctaid.x;
	mad.lo.s32 	%r11, %r9, %r10, %r4;
	mad.lo.s32 	%r1, %r11, %r5, %r3;
	setp.ge.s32 	%p1, %r1, %r2;
	@%p1 bra 	$L__BB71_2;
	cvta.to.global.u64 	%rd3, %rd2;
	cvta.to.global.u64 	%rd4, %rd1;
	mul.wide.s32 	%rd5, %r1, 8;
	add.s64 	%rd6, %rd3, %rd5;
	ld.global.f64 	%fd1, [%rd6];
	sqrt.rn.f64 	%fd2, %fd1;
	add.s64 	%rd7, %rd4, %rd5;
	st.global.f64 	[%rd7], %fd2;
$L__BB71_2:
	ret;

}
	// .globl	vec_tan
.visible .entry vec_tan(
	.param .u32 vec_tan_param_0,
	.param .u64 .ptr .align 1 vec_tan_param_1,
	.param .u64 .ptr .align 1 vec_tan_param_2
)
{
	.reg .pred 	%p<9>;
	.reg .b32 	%r<18>;
	.reg .b64 	%rd<9>;
	.reg .b64 	%fd<47>;

	ld.param.u32 	%r5, [vec_tan_param_0];
	ld.param.u64 	%rd1, [vec_tan_param_1];
	ld.param.u64 	%rd2, [vec_tan_param_2];
	mov.u32 	%r6, %tid.x;
	mov.u32 	%r7, %ctaid.x;
	mov.u32 	%r8, %ntid.x;
	mov.u32 	%r9, %tid.y;
	mov.u32 	%r10, %ctaid.y;
	mov.u32 	%r11, %ntid.y;
	mad.lo.s32 	%r12, %r10, %r11, %r9;
	mov.u32 	%r13, %nctaid.x;
	mad.lo.s32 	%r14, %r12, %r13, %r7;
	mad.lo.s32 	%r1, %r14, %r8, %r6;
	setp.ge.s32 	%p3, %r1, %r5;
	@%p3 bra 	$L__BB72_9;
	cvta.to.global.u64 	%rd3, %rd2;
	mul.wide.s32 	%rd4, %r1, 8;
	add.s64 	%rd5, %rd3, %rd4;
	ld.global.f64 	%fd1, [%rd5];
	abs.f64 	%fd2, %fd1;
	setp.neu.f64 	%p4, %fd2, 0d7FF0000000000000;
	@%p4 bra 	$L__BB72_3;
	mov.f64 	%fd17, 0d0000000000000000;
	mul.rn.f64 	%fd45, %fd1, %fd17;
	mov.pred 	%p8, -1;
	bra.uni 	$L__BB72_6;
$L__BB72_3:
	mul.f64 	%fd12, %fd1, 0d3FE45F306DC9C883;
	cvt.rni.s32.f64 	%r17, %fd12;
	cvt.rn.f64.s32 	%fd13, %r17;
	fma.rn.f64 	%fd14, %fd13, 0dBFF921FB54442D18, %fd1;
	fma.rn.f64 	%fd15, %fd13, 0dBC91A62633145C00, %fd14;
	fma.rn.f64 	%fd45, %fd13, 0dB97B839A252049C0, %fd15;
	setp.ltu.f64 	%p5, %fd2, 0d41E0000000000000;
	@%p5 bra 	$L__BB72_5;
	{ // callseq 20, 0
	.param .b64 param0;
	st.param.f64 	[param0], %fd1;
	.param .align 16 .b8 retval0[16];
	call.uni (retval0), 
	__internal_trig_reduction_slowpathd, 
	(
	param0
	);
	ld.param.f64 	%fd45, [retval0];
	ld.param.b32 	%r17, [retval0+8];
	} // callseq 20
$L__BB72_5:
	and.b32  	%r16, %r17, 1;
	setp.eq.b32 	%p6, %r16, 1;
	not.pred 	%p8, %p6;
$L__BB72_6:
	mul.f64 	%fd18, %fd45, %fd45;
	fma.rn.f64 	%fd19, %fd18, 0d3EE48DAC2799BCB9, 0dBEF9757C5B27EBB1;
	fma.rn.f64 	%fd20, %fd19, %fd18, 0d3F0980E90FD91E04;
	fma.rn.f64 	%fd21, %fd20, %fd18, 0dBEFAE2B0417D7E1D;
	fma.rn.f64 	%fd22, %fd21, %fd18, 0d3F119F5341BFBA57;
	fma.rn.f64 	%fd23, %fd22, %fd18, 0d3F15E791A00F6919;
	fma.rn.f64 	%fd24, %fd23, %fd18, 0d3F2FF2E7FADEC73A;
	fma.rn.f64 	%fd25, %fd24, %fd18, 0d3F434BC1B206DA62;
	fma.rn.f64 	%fd26, %fd25, %fd18, 0d3F57DB18EF2F83F9;
	fma.rn.f64 	%fd27, %fd26, %fd18, 0d3F6D6D2E7AE49FBC;
	fma.rn.f64 	%fd28, %fd27, %fd18, 0d3F8226E3A816A776;
	fma.rn.f64 	%fd29, %fd28, %fd18, 0d3F9664F485D25660;
	fma.rn.f64 	%fd30, %fd29, %fd18, 0d3FABA1BA1BABF31D;
	fma.rn.f64 	%fd31, %fd30, %fd18, 0d3FC11111111105D2;
	fma.rn.f64 	%fd32, %fd31, %fd18, 0d3FD555555555555E;
	mul.f64 	%fd8, %fd18, %fd32;
	fma.rn.f64 	%fd46, %fd8, %fd45, %fd45;
	@%p8 bra 	$L__BB72_8;
	sub.f64 	%fd33, %fd46, %fd45;
	neg.f64 	%fd34, %fd33;
	fma.rn.f64 	%fd35, %fd8, %fd45, %fd34;
	rcp.approx.ftz.f64 	%fd36, %fd46;
	neg.f64 	%fd37, %fd46;
	fma.rn.f64 	%fd38, %fd37, %fd36, 0d3FF0000000000000;
	fma.rn.f64 	%fd39, %fd38, %fd38, %fd38;
	fma.rn.f64 	%fd40, %fd39, %fd36, %fd36;
	neg.f64 	%fd41, %fd40;
	fma.rn.f64 	%fd42, %fd46, %fd41, 0d3FF0000000000000;
	fma.rn.f64 	%fd43, %fd41, %fd35, %fd42;
	fma.rn.f64 	%fd46, %fd43, %fd41, %fd41;
$L__BB72_8:
	cvta.to.global.u64 	%rd6, %rd1;
	add.s64 	%rd8, %rd6, %rd4;
	st.global.f64 	[%rd8], %fd46;
$L__BB72_9:
	ret;

}
	// .globl	vec_tanh
.visible .entry vec_tanh(
	.param .u32 vec_tanh_param_0,
	.param .u64 .ptr .align 1 vec_tanh_param_1,
	.param .u64 .ptr .align 1 vec_tanh_param_2
)
{
	.reg .pred 	%p<4>;
	.reg .b32 	%r<15>;
	.reg .b32 	%f<5>;
	.reg .b64 	%rd<9>;
	.reg .b64 	%fd<47>;

	ld.param.u32 	%r3, [vec_tanh_param_0];
	ld.param.u64 	%rd1, [vec_tanh_param_1];
	ld.param.u64 	%rd2, [vec_tanh_param_2];
	mov.u32 	%r4, %tid.x;
	mov.u32 	%r5, %ctaid.x;
	mov.u32 	%r6, %ntid.x;
	mov.u32 	%r7, %tid.y;
	mov.u32 	%r8, %ctaid.y;
	mov.u32 	%r9, %ntid.y;
	mad.lo.s32 	%r10, %r8, %r9, %r7;
	mov.u32 	%r11, %nctaid.x;
	mad.lo.s32 	%r12, %r10, %r11, %r5;
	mad.lo.s32 	%r1, %r12, %r6, %r4;
	setp.ge.s32 	%p1, %r1, %r3;
	@%p1 bra 	$L__BB73_5;
	cvta.to.global.u64 	%rd3, %rd2;
	mul.wide.s32 	%rd4, %r1, 8;
	add.s64 	%rd5, %rd3, %rd4;
	ld.global.f64 	%fd1, [%rd5];
	{
	.reg .b32 %temp; 
	mov.b64 	{%temp, %r13}, %fd1;
	}
	and.b32  	%r2, %r13, 2147483647;
	{
	.reg .b32 %temp; 
	mov.b64 	{%r14, %temp}, %fd1;
	}
	mov.b64 	%fd2, {%r14, %r2};
	setp.ltu.f64 	%p2, %fd2, 0d3FE4F92224DD2F1A;
	@%p2 bra 	$L__BB73_3;
	add.f64 	%fd6, %fd2, %fd2;
	cvt.rn.f32.f64 	%f1, %fd6;
	mul.f32 	%f2, %f1, 0f3FB8AA3B;
	cvt.rni.f32.f32 	%f3, %f2;
	cvt.f64.f32 	%fd7, %f3;
	fma.rn.f64 	%fd8, %fd7, 0dBFE62E42FEFA39EF, %fd6;
	fma.rn.f64 	%fd9, %fd8, 0d3E5AE904A4741B81, 0d3E928A27F89B6999;
	fma.rn.f64 	%fd10, %fd9, %fd8, 0d3EC71DE715FF7E07;
	fma.rn.f64 	%fd11, %fd10, %fd8, 0d3EFA019A6B0AC45A;
	fma.rn.f64 	%fd12, %fd11, %fd8, 0d3F2A01A017EED94F;
	fma.rn.f64 	%fd13, %fd12, %fd8, 0d3F56C16C17F2A71B;
	fma.rn.f64 	%fd14, %fd13, %fd8, 0d3F811111111173C4;
	fma.rn.f64 	%fd15, %fd14, %fd8, 0d3FA555555555211A;
	fma.rn.f64 	%fd16, %fd15, %fd8, 0d3FC5555555555540;
	fma.rn.f64 	%fd17, %fd16, %fd8, 0d3FE0000000000005;
	mul.f64 	%fd18, %fd8, %fd17;
	fma.rn.f64 	%fd19, %fd18, %fd8, %fd8;
	ex2.approx.ftz.f32 	%f4, %f3;
	cvt.f64.f32 	%fd20, %f4;
	mov.f64 	%fd21, 0d3FF0000000000000;
	sub.f64 	%fd22, %fd21, %fd20;
	neg.f64 	%fd23, %fd19;
	fma.rn.f64 	%fd24, %fd23, %fd20, %fd22;
	mov.f64 	%fd25, 0d4000000000000000;
	sub.f64 	%fd26, %fd25, %fd24;
	rcp.approx.ftz.f64 	%fd27, %fd26;
	neg.f64 	%fd28, %fd26;
	fma.rn.f64 	%fd29, %fd28, %fd27, 0d3FF0000000000000;
	fma.rn.f64 	%fd30, %fd29, %fd29, %fd29;
	fma.rn.f64 	%fd31, %fd30, %fd27, %fd27;
	fma.rn.f64 	%fd32, %fd31, 0dC000000000000000, 0d3FF0000000000000;
	setp.gt.u32 	%p3, %r2, 1077088193;
	selp.f64 	%fd33, 0d3FF0000000000000, %fd32, %p3;
	copysign.f64 	%fd46, %fd1, %fd33;
	bra.uni 	$L__BB73_4;
$L__BB73_3:
	mul.f64 	%fd34, %fd1, %fd1;
	fma.rn.f64 	%fd35, %fd34, 0dBEF0BC46E2F5E964, 0d3F14359F420AFC3D;
	fma.rn.f64 	%fd36, %fd35, %fd34, 0dBF2DF9F0728C5D84;
	fma.rn.f64 	%fd37, %fd36, %fd34, 0d3F4337D1CEC4F033;
	fma.rn.f64 	%fd38, %fd37, %fd34, 0dBF57D6E9674335B3;
	fma.rn.f64 	%fd39, %fd38, %fd34, 0d3F6D6D000D7AAD3D;
	fma.rn.f64 	%fd40, %fd39, %fd34, 0dBF8226E1F3CF1EF5;
	fma.rn.f64 	%fd41, %fd40, %fd34, 0d3F9664F47EC0C8CF;
	fma.rn.f64 	%fd42, %fd41, %fd34, 0dBFABA1BA1B80AB40;
	fma.rn.f64 	%fd43, %fd42, %fd34, 0d3FC111111110FA4A;
	fma.rn.f64 	%fd44, %fd43, %fd34, 0dBFD5555555555550;
	fma.rn.f64 	%fd45, %fd44, %fd34, 0d0000000000000000;
	fma.rn.f64 	%fd46, %fd45, %fd1, %fd1;
$L__BB73_4:
	cvta.to.global.u64 	%rd6, %rd1;
	add.s64 	%rd8, %rd6, %rd4;
	st.global.f64 	[%rd8], %fd46;
$L__BB73_5:
	ret;

}
	// .globl	vec_tgamma
.visible .entry vec_tgamma(
	.param .u32 vec_tgamma_param_0,
	.param .u64 .ptr .align 1 vec_tgamma_param_1,
	.param .u64 .ptr .align 1 vec_tgamma_param_2
)
{
	.reg .pred 	%p<28>;
	.reg .b32 	%r<75>;
	.reg .b32 	%f<4>;
	.reg .b64 	%rd<15>;
	.reg .b64 	%fd<292>;

	ld.param.u32 	%r21, [vec_tgamma_param_0];
	ld.param.u64 	%rd1, [vec_tgamma_param_1];
	ld.param.u64 	%rd2, [vec_tgamma_param_2];
	mov.u32 	%r22, %tid.x;
	mov.u32 	%r23, %ctaid.x;
	mov.u32 	%r24, %ntid.x;
	mov.u32 	%r25, %tid.y;
	mov.u32 	%r26, %ctaid.y;
	mov.u32 	%r27, %ntid.y;
	mad.lo.s32 	%r28, %r26, %r27, %r25;
	mov.u32 	%r29, %nctaid.x;
	mad.lo.s32 	%r30, %r28, %r29, %r23;
	mad.lo.s32 	%r1, %r30, %r24, %r22;
	setp.ge.s32 	%p1, %r1, %r21;
	@%p1 bra 	$L__BB74_24;
	cvta.to.global.u64 	%rd3, %rd2;
	mul.wide.s32 	%rd4, %r1, 8;
	add.s64 	%rd5, %rd3, %rd4;
	ld.global.f64 	%fd1, [%rd5];
	{
	.reg .b32 %temp; 
	mov.b64 	{%temp, %r2}, %fd1;
	}
	mov.b32 	%f1, %r2;
	setp.ltu.f64 	%p2, %fd1, 0d0000000000000000;
	@%p2 bra 	$L__BB74_12;
	setp.geu.f32 	%p3, %f1, 0f40100000;
	@%p3 bra 	$L__BB74_4;
	setp.ge.f32 	%p10, %f1, 0f400C0000;
	add.f64 	%fd144, %fd1, 0dBFF0000000000000;
	selp.f64 	%fd145, %fd144, 0d3FF0000000000000, %p10;
	selp.f64 	%fd146, %fd144, %fd1, %p10;
	setp.ge.f32 	%p11, %f1, 0f40040000;
	neg.f64 	%fd147, %fd145;
	fma.rn.f64 	%fd148, %fd146, %fd145, %fd147;
	add.f64 	%fd149, %fd146, 0dBFF0000000000000;
	selp.f64 	%fd150, %fd148, %fd145, %p11;
	selp.f64 	%fd151, %fd149, %fd146, %p11;
	setp.ge.f32 	%p12, %f1, 0f3FF80000;
	neg.f64 	%fd152, %fd150;
	fma.rn.f64 	%fd153, %fd151, %fd150, %fd152;
	add.f64 	%fd154, %fd151, 0dBFF0000000000000;
	selp.f64 	%fd155, %fd153, %fd150, %p12;
	selp.f64 	%fd156, %fd154, %fd151, %p12;
	setp.ge.f32 	%p13, %f1, 0f3FE00000;
	add.f64 	%fd157, %fd156, 0dBFF0000000000000;
	selp.f64 	%fd158, %fd157, %fd156, %p13;
	fma.rn.f64 	%fd159, %fd158, 0d3E381B4960FCF5C9, 0dBE8AF7049AE8A594;
	fma.rn.f64 	%fd160, %fd159, %fd158, 0d3EB301D46D4B22F5;
	fma.rn.f64 	%fd161, %fd160, %fd158, 0dBEB50272AEED0FC4;
	fma.rn.f64 	%fd162, %fd161, %fd158, 0dBEF51CE1A40516F8;
	fma.rn.f64 	%fd163, %fd162, %fd158, 0d3F20C8AA7419084C;
	fma.rn.f64 	%fd164, %fd163, %fd158, 0dBF2C3650196BAD8A;
	fma.rn.f64 	%fd165, %fd164, %fd158, 0dBF531711365A3E26;
	fma.rn.f64 	%fd166, %fd165, %fd158, 0d3F7D919C52A7DF35;
	fma.rn.f64 	%fd167, %fd166, %fd158, 0dBF83B4AF28386F4D;
	fma.rn.f64 	%fd168, %fd167, %fd158, 0dBFA59AF103C37B4D;
	fma.rn.f64 	%fd169, %fd168, %fd158, 0d3FC5512320B439EF;
	fma.rn.f64 	%fd170, %fd169, %fd158, 0dBFA5815E8FA26F4F;
	fma.rn.f64 	%fd171, %fd170, %fd158, 0dBFE4FCF4026AFA2B;
	fma.rn.f64 	%fd172, %fd171, %fd158, 0d3FE2788CFC6FB619;
	fma.rn.f64 	%fd173, %fd172, %fd158, 0d3FF0000000000000;
	mul.f64 	%fd174, %fd1, %fd173;
	selp.f64 	%fd175, %fd173, %fd174, %p13;
	div.rn.f64 	%fd291, %fd155, %fd175;
	bra.uni 	$L__BB74_23;
$L__BB74_4:
	{
	.reg .b32 %temp; 
	mov.b64 	{%r70, %temp}, %fd1;
	}
	shr.u32 	%r72, %r2, 20;
	setp.gt.u32 	%p4, %r2, 1048575;
	@%p4 bra 	$L__BB74_6;
	mul.f64 	%fd23, %fd1, 0d4350000000000000;
	{
	.reg .b32 %temp; 
	mov.b64 	{%temp, %r2}, %fd23;
	}
	{
	.reg .b32 %temp; 
	mov.b64 	{%r70, %temp}, %fd23;
	}
	shr.u32 	%r31, %r2, 20;
	add.s32 	%r72, %r31, -54;
$L__BB74_6:
	add.s32 	%r73, %r72, -1023;
	and.b32  	%r32, %r2, -2146435073;
	or.b32  	%r33, %r32, 1072693248;
	mov.b64 	%fd288, {%r70, %r33};
	setp.lt.u32 	%p5, %r33, 1073127583;
	@%p5 bra 	$L__BB74_8;
	{
	.reg .b32 %temp; 
	mov.b64 	{%r34, %temp}, %fd288;
	}
	{
	.reg .b32 %temp; 
	mov.b64 	{%temp, %r35}, %fd288;
	}
	add.s32 	%r36, %r35, -1048576;
	mov.b64 	%fd288, {%r34, %r36};
	add.s32 	%r73, %r72, -1022;
$L__BB74_8:
	add.f64 	%fd24, %fd288, 0dBFF0000000000000;
	add.f64 	%fd25, %fd288, 0d3FF0000000000000;
	rcp.approx.ftz.f64 	%fd26, %fd25;
	neg.f64 	%fd27, %fd25;
	fma.rn.f64 	%fd28, %fd27, %fd26, 0d3FF0000000000000;
	fma.rn.f64 	%fd29, %fd28, %fd28, %fd28;
	fma.rn.f64 	%fd30, %fd29, %fd26, %fd26;
	mul.f64 	%fd31, %fd24, %fd30;
	fma.rn.f64 	%fd32, %fd24, %fd30, %fd31;
	mul.f64 	%fd33, %fd32, %fd32;
	fma.rn.f64 	%fd34, %fd33, 0d3EB0F5FF7D2CAFE2, 0d3ED0F5D241AD3B5A;
	fma.rn.f64 	%fd35, %fd34, %fd33, 0d3EF3B20A75488A3F;
	fma.rn.f64 	%fd36, %fd35, %fd33, 0d3F1745CDE4FAECD5;
	fma.rn.f64 	%fd37, %fd36, %fd33, 0d3F3C71C7258A578B;
	fma.rn.f64 	%fd38, %fd37, %fd33, 0d3F6249249242B910;
	fma.rn.f64 	%fd39, %fd38, %fd33, 0d3F89999999999DFB;
	sub.f64 	%fd40, %fd24, %fd32;
	add.f64 	%fd41, %fd40, %fd40;
	neg.f64 	%fd42, %fd32;
	fma.rn.f64 	%fd43, %fd42, %fd24, %fd41;
	mul.f64 	%fd44, %fd30, %fd43;
	fma.rn.f64 	%fd45, %fd33, %fd39, 0d3FB5555555555555;
	mov.f64 	%fd46, 0d3FB5555555555555;
	sub.f64 	%fd47, %fd46, %fd45;
	fma.rn.f64 	%fd48, %fd33, %fd39, %fd47;
	add.f64 	%fd49, %fd48, 0dBC46A4CB00B9E7B0;
	add.f64 	%fd50, %fd45, %fd49;
	sub.f64 	%fd51, %fd45, %fd50;
	add.f64 	%fd52, %fd49, %fd51;
	mul.rn.f64 	%fd53, %fd32, %fd32;
	neg.f64 	%fd54, %fd53;
	fma.rn.f64 	%fd55, %fd32, %fd32, %fd54;
	{
	.reg .b32 %temp; 
	mov.b64 	{%r37, %temp}, %fd44;
	}
	{
	.reg .b32 %temp; 
	mov.b64 	{%temp, %r38}, %fd44;
	}
	add.s32 	%r39, %r38, 1048576;
	mov.b64 	%fd56, {%r37, %r39};
	fma.rn.f64 	%fd57, %fd32, %fd56, %fd55;
	mul.rn.f64 	%fd58, %fd53, %fd32;
	neg.f64 	%fd59, %fd58;
	fma.rn.f64 	%fd60, %fd53, %fd32, %fd59;
	fma.rn.f64 	%fd61, %fd53, %fd44, %fd60;
	fma.rn.f64 	%fd62, %fd57, %fd32, %fd61;
	mul.rn.f64 	%fd63, %fd50, %fd58;
	neg.f64 	%fd64, %fd63;
	fma.rn.f64 	%fd65, %fd50, %fd58, %fd64;
	fma.rn.f64 	%fd66, %fd50, %fd62, %fd65;
	fma.rn.f64 	%fd67, %fd52, %fd58, %fd66;
	add.f64 	%fd68, %fd63, %fd67;
	sub.f64 	%fd69, %fd63, %fd68;
	add.f64 	%fd70, %fd67, %fd69;
	add.f64 	%fd71, %fd32, %fd68;
	sub.f64 	%fd72, %fd32, %fd71;
	add.f64 	%fd73, %fd68, %fd72;
	add.f64 	%fd74, %fd70, %fd73;
	add.f64 	%fd75, %fd44, %fd74;
	add.f64 	%fd76, %fd71, %fd75;
	sub.f64 	%fd77, %fd71, %fd76;
	add.f64 	%fd78, %fd75, %fd77;
	xor.b32  	%r40, %r73, -2147483648;
	mov.b32 	%r41, 1127219200;
	mov.b64 	%fd79, {%r40, %r41};
	mov.b32 	%r42, -2147483648;
	mov.b64 	%fd80, {%r42, %r41};
	sub.f64 	%fd81, %fd79, %fd80;
	fma.rn.f64 	%fd82, %fd81, 0d3FE62E42FEFA39EF, %fd76;
	fma.rn.f64 	%fd83, %fd81, 0dBFE62E42FEFA39EF, %fd82;
	sub.f64 	%fd84, %fd83, %fd76;
	sub.f64 	%fd85, %fd78, %fd84;
	fma.rn.f64 	%fd86, %fd81, 0d3C7ABC9E3B39803F, %fd85;
	add.f64 	%fd87, %fd82, %fd86;
	sub.f64 	%fd88, %fd82, %fd87;
	add.f64 	%fd89, %fd86, %fd88;
	add.f64 	%fd90, %fd1, 0dBFE0000000000000;
	mul.rn.f64 	%fd91, %fd87, %fd90;
	neg.f64 	%fd92, %fd91;
	fma.rn.f64 	%fd93, %fd87, %fd90, %fd92;
	fma.rn.f64 	%fd94, %fd89, %fd90, %fd93;
	add.f64 	%fd95, %fd91, %fd94;
	sub.f64 	%fd96, %fd91, %fd95;
	add.f64 	%fd97, %fd94, %fd96;
	sub.f64 	%fd98, %fd95, %fd1;
	sub.f64 	%fd99, %fd95, %fd98;
	sub.f64 	%fd100, %fd99, %fd1;
	add.f64 	%fd101, %fd97, %fd100;
	add.f64 	%fd6, %fd98, %fd101;
	sub.f64 	%fd102, %fd98, %fd6;
	add.f64 	%fd7, %fd101, %fd102;
	fma.rn.f64 	%fd103, %fd6, 0d3FF71547652B82FE, 0d4338000000000000;
	{
	.reg .b32 %temp; 
	mov.b64 	{%r14, %temp}, %fd103;
	}
	mov.f64 	%fd104, 0dC338000000000000;
	add.rn.f64 	%fd105, %fd103, %fd104;
	fma.rn.f64 	%fd106, %fd105, 0dBFE62E42FEFA39EF, %fd6;
	fma.rn.f64 	%fd107, %fd105, 0dBC7ABC9E3B39803F, %fd106;
	fma.rn.f64 	%fd108, %fd107, 0d3E5ADE1569CE2BDF, 0d3E928AF3FCA213EA;
	fma.rn.f64 	%fd109, %fd108, %fd107, 0d3EC71DEE62401315;
	fma.rn.f64 	%fd110, %fd109, %fd107, 0d3EFA01997C89EB71;
	fma.rn.f64 	%fd111, %fd110, %fd107, 0d3F2A01A014761F65;
	fma.rn.f64 	%fd112, %fd111, %fd107, 0d3F56C16C1852B7AF;
	fma.rn.f64 	%fd113, %fd112, %fd107, 0d3F81111111122322;
	fma.rn.f64 	%fd114, %fd113, %fd107, 0d3FA55555555502A1;
	fma.rn.f64 	%fd115, %fd114, %fd107, 0d3FC5555555555511;
	fma.rn.f64 	%fd116, %fd115, %fd107, 0d3FE000000000000B;
	fma.rn.f64 	%fd117, %fd116, %fd107, 0d3FF0000000000000;
	fma.rn.f64 	%fd118, %fd117, %fd107, 0d3FF0000000000000;
	{
	.reg .b32 %temp; 
	mov.b64 	{%r15, %temp}, %fd118;
	}
	{
	.reg .b32 %temp; 
	mov.b64 	{%temp, %r16}, %fd118;
	}
	shl.b32 	%r43, %r14, 20;
	add.s32 	%r44, %r43, %r16;
	mov.b64 	%fd289, {%r15, %r44};
	{
	.reg .b32 %temp; 
	mov.b64 	{%temp, %r45}, %fd6;
	}
	mov.b32 	%f3, %r45;
	abs.f32 	%f2, %f3;
	setp.lt.f32 	%p6, %f2, 0f4086232B;
	@%p6 bra 	$L__BB74_11;
	setp.lt.f64 	%p7, %fd6, 0d0000000000000000;
	add.f64 	%fd119, %fd6, 0d7FF0000000000000;
	selp.f64 	%fd289, 0d0000000000000000, %fd119, %p7;
	setp.geu.f32 	%p8, %f2, 0f40874800;
	@%p8 bra 	$L__BB74_11;
	shr.u32 	%r46, %r14, 31;
	add.s32 	%r47, %r14, %r46;
	shr.s32 	%r48, %r47, 1;
	shl.b32 	%r49, %r48, 20;
	add.s32 	%r50, %r16, %r49;
	mov.b64 	%fd120, {%r15, %r50};
	sub.s32 	%r51, %r14, %r48;
	shl.b32 	%r52, %r51, 20;
	add.s32 	%r53, %r52, 1072693248;
	mov.b32 	%r54, 0;
	mov.b64 	%fd121, {%r54, %r53};
	mul.f64 	%fd289, %fd121, %fd120;
$L__BB74_11:
	fma.rn.f64 	%fd122, %fd7, %fd289, %fd289;
	mul.f64 	%fd123, %fd122, 0dBCAA6A0D6F814637;
	fma.rn.f64 	%fd124, %fd122, 0d40040D931FF62706, %fd123;
	rcp.approx.ftz.f64 	%fd125, %fd1;
	neg.f64 	%fd126, %fd1;
	fma.rn.f64 	%fd127, %fd126, %fd125, 0d3FF0000000000000;
	fma.rn.f64 	%fd128, %fd127, %fd127, %fd127;
	fma.rn.f64 	%fd129, %fd128, %fd125, %fd125;
	fma.rn.f64 	%fd130, %fd129, 0dBF64BEE47C38A637, 0d3F73C25DA81303D5;
	fma.rn.f64 	%fd131, %fd130, %fd129, 0dBF6B7C37A96CFC72;
	fma.rn.f64 	%fd132, %fd131, %fd129, 0d3F35A85ABDE1E324;
	fma.rn.f64 	%fd133, %fd132, %fd129, 0d3F4A8B28F07B3F05;
	fma.rn.f64 	%fd134, %fd133, %fd129, 0dBF0A15D1D45A282F;
	fma.rn.f64 	%fd135, %fd134, %fd129, 0dBF4367D3468CB5BE;
	fma.rn.f64 	%fd136, %fd135, %fd129, 0d3F12471B0E9F1005;
	fma.rn.f64 	%fd137, %fd136, %fd129, 0d3F49B1004744D5C4;
	fma.rn.f64 	%fd138, %fd137, %fd129, 0dBF2E13CE69AB4B7F;
	fma.rn.f64 	%fd139, %fd138, %fd129, 0dBF65F7268ECF8A01;
	fma.rn.f64 	%fd140, %fd139, %fd129, 0d3F6C71C71C71ACE0;
	fma.rn.f64 	%fd141, %fd140, %fd129, 0d3FB5555555555556;
	mul.f64 	%fd142, %fd129, %fd141;
	fma.rn.f64 	%fd143, %fd142, %fd124, %fd124;
	setp.ge.f64 	%p9, %fd1, 0d406573FAE561F648;
	selp.f64 	%fd291, 0d7FF0000000000000, %fd143, %p9;
	bra.uni 	$L__BB74_23;
$L__BB74_12:
	setp.geu.f64 	%p14, %fd1, 0d0000000000000000;
	@%p14 bra 	$L__BB74_22;
	cvt.rzi.f64.f64 	%fd177, %fd1;
	setp.eq.f64 	%p15, %fd1, %fd177;
	mov.f64 	%fd291, 0dFFF8000000000000;
	@%p15 bra 	$L__BB74_23;
	setp.leu.f32 	%p16, %f1, 0fC0100000;
	@%p16 bra 	$L__BB74_16;
	setp.le.f32 	%p24, %f1, 0fC00C0000;
	fma.rn.f64 	%fd256, %fd1, %fd1, %fd1;
	add.f64 	%fd257, %fd1, 0d3FF0000000000000;
	selp.f64 	%fd258, %fd256, %fd1, %p24;
	selp.f64 	%fd259, %fd257, %fd1, %p24;
	setp.le.f32 	%p25, %f1, 0fC0040000;
	fma.rn.f64 	%fd260, %fd259, %fd258, %fd258;
	add.f64 	%fd261, %fd259, 0d3FF0000000000000;
	selp.f64 	%fd262, %fd260, %fd258, %p25;
	selp.f64 	%fd263, %fd261, %fd259, %p25;
	setp.le.f32 	%p26, %f1, 0fBFF80000;
	fma.rn.f64 	%fd264, %fd263, %fd262, %fd262;
	add.f64 	%fd265, %fd263, 0d3FF0000000000000;
	selp.f64 	%fd266, %fd264, %fd262, %p26;
	selp.f64 	%fd267, %fd265, %fd263, %p26;
	setp.le.f32 	%p27, %f1, 0fBFE00000;
	fma.rn.f64 	%fd268, %fd267, %fd266, %fd266;
	add.f64 	%fd269, %fd267, 0d3FF0000000000000;
	selp.f64 	%fd270, %fd268, %fd266, %p27;
	selp.f64 	%fd271, %fd269, %fd267, %p27;
	fma.rn.f64 	%fd272, %fd271, 0d3E381B4960FCF5C9, 0dBE8AF7049AE8A594;
	fma.rn.f64 	%fd273, %fd272, %fd271, 0d3EB301D46D4B22F5;
	fma.rn.f64 	%fd274, %fd273, %fd271, 0dBEB50272AEED0FC4;
	fma.rn.f64 	%fd275, %fd274, %fd271, 0dBEF51CE1A40516F8;
	fma.rn.f64 	%fd276, %fd275, %fd271, 0d3F20C8AA7419084C;
	fma.rn.f64 	%fd277, %fd276, %fd271, 0dBF2C3650196BAD8A;
	fma.rn.f64 	%fd278, %fd277, %fd271, 0dBF531711365A3E26;
	fma.rn.f64 	%fd279, %fd278, %fd271, 0d3F7D919C52A7DF35;
	fma.rn.f64 	%fd280, %fd279, %fd271, 0dBF83B4AF28386F4D;
	fma.rn.f64 	%fd281, %fd280, %fd271, 0dBFA59AF103C37B4D;
	fma.rn.f64 	%fd282, %fd281, %fd271, 0d3FC5512320B439EF;
	fma.rn.f64 	%fd283, %fd282, %fd271, 0dBFA5815E8FA26F4F;
	fma.rn.f64 	%fd284, %fd283, %fd271, 0dBFE4FCF4026AFA2B;
	fma.rn.f64 	%fd285, %fd284, %fd271, 0d3FE2788CFC6FB619;
	fma.rn.f64 	%fd286, %fd285, %fd271, 0d3FF0000000000000;
	mul.f64 	%fd287, %fd270, %fd286;
	rcp.rn.f64 	%fd291, %fd287;
	bra.uni 	$L__BB74_23;
$L__BB74_16:
	setp.leu.f32 	%p17, %f1, 0fC0672000;
	@%p17 bra 	$L__BB74_21;
	{
	.reg .b32 %temp; 
	mov.b64 	{%r55, %temp}, %fd1;
	}
	add.s32 	%r56, %r2, 1048576;
	mov.b64 	%fd183, {%r55, %r56};
	cvt.rni.f64.f64 	%fd184, %fd183;
	cvt.rzi.s64.f64 	%rd6, %fd184;
	cvt.u32.u64 	%r57, %rd6;
	fma.rn.f64 	%fd185, %fd184, 0dBFE0000000000000, %fd1;
	mul.f64 	%fd186, %fd185, 0d3CA1A62633145C07;
	fma.rn.f64 	%fd187, %fd185, 0d400921FB54442D18, %fd186;
	shl.b64 	%rd7, %rd6, 6;
	and.b64  	%rd8, %rd7, 64;
	mov.u64 	%rd9, __cudart_sin_cos_coeffs;
	add.s64 	%rd10, %rd9, %rd8;
	mul.rn.f64 	%fd188, %fd187, %fd187;
	and.b64  	%rd11, %rd6, 1;
	setp.eq.b64 	%p19, %rd11, 1;
	selp.f64 	%fd189, 0dBDA8FF8320FD8164, 0d3DE5DB65F9785EBA, %p19;
	ld.global.nc.v2.f64 	{%fd190, %fd191}, [%rd10];
	fma.rn.f64 	%fd192, %fd189, %fd188, %fd190;
	fma.rn.f64 	%fd193, %fd192, %fd188, %fd191;
	ld.global.nc.v2.f64 	{%fd194, %fd195}, [%rd10+16];
	fma.rn.f64 	%fd196, %fd193, %fd188, %fd194;
	fma.rn.f64 	%fd197, %fd196, %fd188, %fd195;
	ld.global.nc.v2.f64 	{%fd198, %fd199}, [%rd10+32];
	fma.rn.f64 	%fd200, %fd197, %fd188, %fd198;
	fma.rn.f64 	%fd201, %fd200, %fd188, %fd199;
	fma.rn.f64 	%fd202, %fd201, %fd187, %fd187;
	fma.rn.f64 	%fd203, %fd201, %fd188, 0d3FF0000000000000;
	selp.f64 	%fd204, %fd203, %fd202, %p19;
	and.b32  	%r58, %r57, 2;
	setp.eq.s32 	%p20, %r58, 0;
	mov.f64 	%fd205, 0d0000000000000000;
	sub.f64 	%fd206, %fd205, %fd204;
	selp.f64 	%fd207, %fd204, %fd206, %p20;
	abs.f64 	%fd14, %fd1;
	rcp.approx.ftz.f64 	%fd208, %fd14;
	neg.f64 	%fd209, %fd14;
	fma.rn.f64 	%fd210, %fd209, %fd208, 0d3FF0000000000000;
	fma.rn.f64 	%fd211, %fd210, %fd210, %fd210;
	fma.rn.f64 	%fd212, %fd211, %fd208, %fd208;
	fma.rn.f64 	%fd213, %fd212, 0dBF64BEE47C38A637, 0d3F73C25DA81303D5;
	fma.rn.f64 	%fd214, %fd213, %fd212, 0dBF6B7C37A96CFC72;
	fma.rn.f64 	%fd215, %fd214, %fd212, 0d3F35A85ABDE1E324;
	fma.rn.f64 	%fd216, %fd215, %fd212, 0d3F4A8B28F07B3F05;
	fma.rn.f64 	%fd217, %fd216, %fd212, 0dBF0A15D1D45A282F;
	fma.rn.f64 	%fd218, %fd217, %fd212, 0dBF4367D3468CB5BE;
	fma.rn.f64 	%fd219, %fd218, %fd212, 0d3F12471B0E9F1005;
	fma.rn.f64 	%fd220, %fd219, %fd212, 0d3F49B1004744D5C4;
	fma.rn.f64 	%fd221, %fd220, %fd212, 0dBF2E13CE69AB4B7F;
	fma.rn.f64 	%fd222, %fd221, %fd212, 0dBF65F7268ECF8A01;
	fma.rn.f64 	%fd223, %fd222, %fd212, 0d3F6C71C71C71ACE0;
	fma.rn.f64 	%fd224, %fd223, %fd212, 0d3FB5555555555556;
	mul.f64 	%fd225, %fd212, %fd224;
	fma.rn.f64 	%fd15, %fd225, %fd207, %fd207;
	fma.rn.f64 	%fd226, %fd14, 0d3FF71547652B82FE, 0d4338000000000000;
	{
	.reg .b32 %temp; 
	mov.b64 	{%r17, %temp}, %fd226;
	}
	mov.f64 	%fd227, 0dC338000000000000;
	add.rn.f64 	%fd228, %fd226, %fd227;
	fma.rn.f64 	%fd229, %fd228, 0dBFE62E42FEFA39EF, %fd14;
	fma.rn.f64 	%fd230, %fd228, 0dBC7ABC9E3B39803F, %fd229;
	fma.rn.f64 	%fd231, %fd230, 0d3E5ADE1569CE2BDF, 0d3E928AF3FCA213EA;
	fma.rn.f64 	%fd232, %fd231, %fd230, 0d3EC71DEE62401315;
	fma.rn.f64 	%fd233, %fd232, %fd230, 0d3EFA01997C89EB71;
	fma.rn.f64 	%fd234, %fd233, %fd230, 0d3F2A01A014761F65;
	fma.rn.f64 	%fd235, %fd234, %fd230, 0d3F56C16C1852B7AF;
	fma.rn.f64 	%fd236, %fd235, %fd230, 0d3F81111111122322;
	fma.rn.f64 	%fd237, %fd236, %fd230, 0d3FA55555555502A1;
	fma.rn.f64 	%fd238, %fd237, %fd230, 0d3FC5555555555511;
	fma.rn.f64 	%fd239, %fd238, %fd230, 0d3FE000000000000B;
	fma.rn.f64 	%fd240, %fd239, %fd230, 0d3FF0000000000000;
	fma.rn.f64 	%fd290, %fd240, %fd230, 0d3FF0000000000000;
	abs.s32 	%r59, %r17;
	setp.gt.s32 	%p21, %r59, 1022;
	@%p21 bra 	$L__BB74_19;
	shl.b32 	%r65, %r17, 20;
	add.s32 	%r74, %r65, 1072693248;
	bra.uni 	$L__BB74_20;
$L__BB74_19:
	add.s32 	%r60, %r17, 2046;
	shl.b32 	%r61, %r60, 19;
	and.b32  	%r62, %r61, -1048576;
	shl.b32 	%r63, %r60, 20;
	sub.s32 	%r74, %r63, %r62;
	mov.b32 	%r64, 0;
	mov.b64 	%fd241, {%r64, %r62};
	mul.f64 	%fd290, %fd241, %fd290;
$L__BB74_20:
	mov.b32 	%r66, 0;
	mov.b64 	%fd242, {%r66, %r74};
	mul.f64 	%fd243, %fd290, %fd242;
	mul.f64 	%fd244, %fd243, 0dBC9A6A0D6F814637;
	fma.rn.f64 	%fd245, %fd243, 0d3FF40D931FF62706, %fd244;
	mul.f64 	%fd246, %fd14, %fd15;
	div.rn.f64 	%fd247, %fd245, %fd246;
	add.f64 	%fd248, %fd14, 0dBFE0000000000000;
	setp.gtu.f32 	%p22, %f1, 0fC061E400;
	{
	.reg .b32 %temp; 
	mov.b64 	{%r67, %temp}, %fd248;
	}
	{
	.reg .b32 %temp; 
	mov.b64 	{%temp, %r68}, %fd248;
	}
	add.s32 	%r69, %r68, -1048576;
	mov.b64 	%fd249, {%r67, %r69};
	selp.f64 	%fd250, %fd248, %fd249, %p22;
	neg.f64 	%fd251, %fd250;
	{ // callseq 21, 0
	.param .b64 param0;
	st.param.f64 	[param0], %fd14;
	.param .b64 param1;
	st.param.f64 	[param1], %fd251;
	.param .b64 retval0;
	call.uni (retval0), 
	__internal_accurate_pow, 
	(
	param0, 
	param1
	);
	ld.param.f64 	%fd252, [retval0];
	} // callseq 21
	setp.le.f32 	%p23, %f1, 0fC061E400;
	mul.f64 	%fd254, %fd252, %fd247;
	selp.f64 	%fd255, %fd254, %fd247, %p23;
	mul.f64 	%fd291, %fd252, %fd255;
	bra.uni 	$L__BB74_23;
$L__BB74_21:
	cvt.rmi.f64.f64 	%fd178, %fd1;
	mul.f64 	%fd179, %fd178, 0d3FE0000000000000;
	cvt.rmi.f64.f64 	%fd180, %fd179;
	add.f64 	%fd181, %fd180, %fd180;
	sub.f64 	%fd182, %fd178, %fd181;
	setp.eq.f64 	%p18, %fd182, 0d3FF0000000000000;
	selp.f64 	%fd291, 0d8000000000000000, 0d0000000000000000, %p18;
	bra.uni 	$L__BB74_23;
$L__BB74_22:
	add.f64 	%fd291, %fd1, %fd1;
$L__BB74_23:
	cvta.to.global.u64 	%rd12, %rd1;
	add.s64 	%rd14, %rd12, %rd4;
	st.global.f64 	[%rd14], %fd291;
$L__BB74_24:
	ret;

}
	// .globl	vec_trunc
.visible .entry vec_trunc(
	.param .u32 vec_trunc_param_0,
	.param .u64 .ptr .align 1 vec_trunc_param_1,
	.param .u64 .ptr .align 1 vec_trunc_param_2
)
{
	.reg .pred 	%p<2>;
	.reg .b32 	%r<12>;
	.reg .b64 	%rd<8>;
	.reg .b64 	%fd<3>;

	ld.param.u32 	%r2, [vec_trunc_param_0];
	ld.param.u64 	%rd1, [vec_trunc_param_1];
	ld.param.u64 	%rd2, [vec_trunc_param_2];
	mov.u32 	%r3, %tid.x;
	mov.u32 	%r4, %ctaid.x;
	mov.u32 	%r5, %ntid.x;
	mov.u32 	%r6, %tid.y;
	mov.u32 	%r7, %ctaid.y;
	mov.u32 	%r8, %ntid.y;
	mad.lo.s32 	%r9, %r7, %r8, %r6;
	mov.u32 	%r10, %nctaid.x;
	mad.lo.s32 	%r11, %r9, %r10, %r4;
	mad.lo.s32 	%r1, %r11, %r5, %r3;
	setp.ge.s32 	%p1, %r1, %r2;
	@%p1 bra 	$L__BB75_2;
	cvta.to.global.u64 	%rd3, %rd2;
	cvta.to.global.u64 	%rd4, %rd1;
	mul.wide.s32 	%rd5, %r1, 8;
	add.s64 	%rd6, %rd3, %rd5;
	ld.global.f64 	%fd1, [%rd6];
	cvt.rzi.f64.f64 	%fd2, %fd1;
	add.s64 	%rd7, %rd4, %rd5;
	st.global.f64 	[%rd7], %fd2;
$L__BB75_2:
	ret;

}
	// .globl	vec_y0
.visible .entry vec_y0(
	.param .u32 vec_y0_param_0,
	.param .u64 .ptr .align 1 vec_y0_param_1,
	.param .u64 .ptr .align 1 vec_y0_param_2
)
{
	.reg .pred 	%p<25>;
	.reg .b32 	%r<76>;
	.reg .b64 	%rd<17>;
	.reg .b64 	%fd<341>;

	ld.param.u32 	%r28, [vec_y0_param_0];
	ld.param.u64 	%rd1, [vec_y0_param_1];
	ld.param.u64 	%rd2, [vec_y0_param_2];
	mov.u32 	%r29, %tid.x;
	mov.u32 	%r30, %ctaid.x;
	mov.u32 	%r31, %ntid.x;
	mov.u32 	%r32, %tid.y;
	mov.u32 	%r33, %ctaid.y;
	mov.u32 	%r34, %ntid.y;
	mad.lo.s32 	%r35, %r33, %r34, %r32;
	mov.u32 	%r36, %nctaid.x;
	mad.lo.s32 	%r37, %r35, %r36, %r30;
	mad.lo.s32 	%r1, %r37, %r31, %r29;
	setp.ge.s32 	%p1, %r1, %r28;
	@%p1 bra 	$L__BB76_40;
	cvta.to.global.u64 	%rd3, %rd2;
	mul.wide.s32 	%rd4, %r1, 8;
	add.s64 	%rd5, %rd3, %rd4;
	ld.global.f64 	%fd1, [%rd5];
	abs.f64 	%fd2, %fd1;
	setp.gtu.f64 	%p2, %fd2, 0d3FE97F4A8F9D3F28;
	@%p2 bra 	$L__BB76_24;
	mul.f64 	%fd47, %fd1, %fd1;
	fma.rn.f64 	%fd48, %fd47, 0d3C8EFBD0A1B77C65, 0dBD13098C51C18514;
	fma.rn.f64 	%fd49, %fd48, %fd47, 0d3D923102D2F5F2F5;
	fma.rn.f64 	%fd50, %fd49, %fd47, 0dBE0A5F2DEE7D526E;
	fma.rn.f64 	%fd51, %fd50, %fd47, 0d3E7BB77E758B38AF;
	fma.rn.f64 	%fd52, %fd51, %fd47, 0dBEE3D1A206EC4F36;
	fma.rn.f64 	%fd53, %fd52, %fd47, 0d3F4183DCD3ED6294;
	fma.rn.f64 	%fd54, %fd53, %fd47, 0dBF903921CF04F123;
	fma.rn.f64 	%fd55, %fd54, %fd47, 0d3FC5DB69D7753176;
	add.f64 	%fd56, %fd47, 0dBFDBA96740000000;
	add.f64 	%fd57, %fd56, 0d3E15A30C80000000;
	mul.f64 	%fd3, %fd57, %fd55;
	{
	.reg .b32 %temp; 
	mov.b64 	{%temp, %r66}, %fd2;
	}
	{
	.reg .b32 %temp; 
	mov.b64 	{%r67, %temp}, %fd2;
	}
	setp.gt.s32 	%p3, %r66, 1048575;
	mov.b32 	%r68, -1023;
	mov.f64 	%fd330, %fd2;
	@%p3 bra 	$L__BB76_4;
	mul.f64 	%fd330, %fd2, 0d4350000000000000;
	{
	.reg .b32 %temp; 
	mov.b64 	{%temp, %r66}, %fd330;
	}
	{
	.reg .b32 %temp; 
	mov.b64 	{%r67, %temp}, %fd330;
	}
	mov.b32 	%r68, -1077;
$L__BB76_4:
	add.s32 	%r40, %r66, -1;
	setp.gt.u32 	%p4, %r40, 2146435070;
	@%p4 bra 	$L__BB76_8;
	shr.u32 	%r43, %r66, 20;
	add.s32 	%r69, %r68, %r43;
	and.b32  	%r44, %r66, 1048575;
	or.b32  	%r45, %r44, 1072693248;
	mov.b64 	%fd331, {%r67, %r45};
	setp.lt.u32 	%p6, %r45, 1073127583;
	@%p6 bra 	$L__BB76_7;
	{
	.reg .b32 %temp; 
	mov.b64 	{%r46, %temp}, %fd331;
	}
	{
	.reg .b32 %temp; 
	mov.b64 	{%temp, %r47}, %fd331;
	}
	add.s32 	%r48, %r47, -1048576;
	mov.b64 	%fd331, {%r46, %r48};
	add.s32 	%r69, %r69, 1;
$L__BB76_7:
	add.f64 	%fd59, %fd331, 0dBFF0000000000000;
	add.f64 	%fd60, %fd331, 0d3FF0000000000000;
	rcp.approx.ftz.f64 	%fd61, %fd60;
	neg.f64 	%fd62, %fd60;
	fma.rn.f64 	%fd63, %fd62, %fd61, 0d3FF0000000000000;
	fma.rn.f64 	%fd64, %fd63, %fd63, %fd63;
	fma.rn.f64 	%fd65, %fd64, %fd61, %fd61;
	mul.f64 	%fd66, %fd59, %fd65;
	fma.rn.f64 	%fd67, %fd59, %fd65, %fd66;
	mul.f64 	%fd68, %fd67, %fd67;
	fma.rn.f64 	%fd69, %fd68, 0d3EB1380B3AE80F1E, 0d3ED0EE258B7A8B04;
	fma.rn.f64 	%fd70, %fd69, %fd68, 0d3EF3B2669F02676F;
	fma.rn.f64 	%fd71, %fd70, %fd68, 0d3F1745CBA9AB0956;
	fma.rn.f64 	%fd72, %fd71, %fd68, 0d3F3C71C72D1B5154;
	fma.rn.f64 	%fd73, %fd72, %fd68, 0d3F624924923BE72D;
	fma.rn.f64 	%fd74, %fd73, %fd68, 0d3F8999999999A3C4;
	fma.rn.f64 	%fd75, %fd74, %fd68, 0d3FB5555555555554;
	sub.f64 	%fd76, %fd59, %fd67;
	add.f64 	%fd77, %fd76, %fd76;
	neg.f64 	%fd78, %fd67;
	fma.rn.f64 	%fd79, %fd78, %fd59, %fd77;
	mul.f64 	%fd80, %fd65, %fd79;
	mul.f64 	%fd81, %fd68, %fd75;
	fma.rn.f64 	%fd82, %fd81, %fd67, %fd80;
	xor.b32  	%r49, %r69, -2147483648;
	mov.b32 	%r50, 1127219200;
	mov.b64 	%fd83, {%r49, %r50};
	mov.b32 	%r51, -2147483648;
	mov.b64 	%fd84, {%r51, %r50};
	sub.f64 	%fd85, %fd83, %fd84;
	fma.rn.f64 	%fd86, %fd85, 0d3FE62E42FEFA39EF, %fd67;
	fma.rn.f64 	%fd87, %fd85, 0dBFE62E42FEFA39EF, %fd86;
	sub.f64 	%fd88, %fd87, %fd67;
	sub.f64 	%fd89, %fd82, %fd88;
	fma.rn.f64 	%fd90, %fd85, 0d3C7ABC9E3B39803F, %fd89;
	add.f64 	%fd332, %fd86, %fd90;
	bra.uni 	$L__BB76_9;
$L__BB76_8:
	fma.rn.f64 	%fd58, %fd330, 0d7FF0000000000000, 0d7FF0000000000000;
	{
	.reg .b32 %temp; 
	mov.b64 	{%temp, %r41}, %fd330;
	}
	and.b32  	%r42, %r41, 2147483647;
	setp.eq.s32 	%p5, %r42, 0;
	selp.f64 	%fd332, 0dFFF0000000000000, %fd58, %p5;
$L__BB76_9:
	setp.gtu.f64 	%p7, %fd2, 0d400FB319F277BBE5;
	@%p7 bra 	$L__BB76_11;
	add.f64 	%fd91, %fd2, 0dC0033D152E971B40;
	add.f64 	%fd92, %fd91, 0d3CA0F539D7DA258E;
	fma.rn.f64 	%fd93, %fd92, 0dBCC0D18564C48C61, 0dBCFCF8F9A8C294BC;
	fma.rn.f64 	%fd94, %fd93, %fd92, 0d3D3FAB983CAE498B;
	fma.rn.f64 	%fd95, %fd94, %fd92, 0d3D7CD7C018579B88;
	fma.rn.f64 	%fd96, %fd95, %fd92, 0dBDBBDD2342D64FDD;
	fma.rn.f64 	%fd97, %fd96, %fd92, 0dBDF5C2D9416B1E2B;
	fma.rn.f64 	%fd98, %fd97, %fd92, 0d3E32951D73174DD5;
	fma.rn.f64 	%fd99, %fd98, %fd92, 0d3E67FF99802CAEB5;
	fma.rn.f64 	%fd100, %fd99, %fd92, 0dBEA1CCE305C4C9F7;
	fma.rn.f64 	%fd101, %fd100, %fd92, 0dBED232C77E29E1BB;
	fma.rn.f64 	%fd102, %fd101, %fd92, 0d3F06ED3B9F0EF757;
	fma.rn.f64 	%fd103, %fd102, %fd92, 0d3F315382BA096A62;
	fma.rn.f64 	%fd104, %fd103, %fd92, 0dBF61F992590D1AE4;
	fma.rn.f64 	%fd105, %fd104, %fd92, 0dBF81BB1CBE1A465F;
	fma.rn.f64 	%fd106, %fd105, %fd92, 0d3FACFAE864368D84;
	fma.rn.f64 	%fd107, %fd106, %fd92, 0d3FBBA1DEEA0294A3;
	fma.rn.f64 	%fd108, %fd107, %fd92, 0dBFE09CDB36551280;
	mul.f64 	%fd336, %fd92, %fd108;
	bra.uni 	$L__BB76_23;
$L__BB76_11:
	setp.gtu.f64 	%p8, %fd2, 0d401C58FD1A62F5EC;
	@%p8 bra 	$L__BB76_13;
	add.f64 	%fd109, %fd2, 0dC016148F5B2C2E45;
	add.f64 	%fd110, %fd109, 0dBC975054CD60A517;
	fma.rn.f64 	%fd111, %fd110, 0d3CBCB0A8F126B343, 0d3CF83FD1F333EB61;
	fma.rn.f64 	%fd112, %fd111, %fd110, 0dBD4100E33E3FB413;
	fma.rn.f64 	%fd113, %fd112, %fd110, 0dBD7846076D004627;
	fma.rn.f64 	%fd114, %fd113, %fd110, 0d3DBE2F1D4F90720D;
	fma.rn.f64 	%fd115, %fd114, %fd110, 0d3DF1D03B1E4A119B;
	fma.rn.f64 	%fd116, %fd115, %fd110, 0dBE341D72B1B3BCE9;
	fma.rn.f64 	%fd117, %fd116, %fd110, 0dBE62DA37CE2A9EF8;
	fma.rn.f64 	%fd118, %fd117, %fd110, 0d3EA32E6D9974F763;
	fma.rn.f64 	%fd119, %fd118, %fd110, 0d3ECAD77D744A1879;
	fma.rn.f64 	%fd120, %fd119, %fd110, 0dBF0863F481A37337;
	fma.rn.f64 	%fd121, %fd120, %fd110, 0dBF26F641F418F0F4;
	fma.rn.f64 	%fd122, %fd121, %fd110, 0d3F627E31FE9A969E;
	fma.rn.f64 	%fd123, %fd122, %fd110, 0d3F72F7FFE9025628;
	fma.rn.f64 	%fd124, %fd123, %fd110, 0dBFAB2150CB41E8BF;
	fma.rn.f64 	%fd125, %fd124, %fd110, 0dBF9F8F72E7A848DE;
	fma.rn.f64 	%fd126, %fd125, %fd110, 0d3FD5C6E60A097823;
	mul.f64 	%fd336, %fd110, %fd126;
	bra.uni 	$L__BB76_23;
$L__BB76_13:
	setp.gtu.f64 	%p9, %fd2, 0d402471FCB6A7A8C0;
	@%p9 bra 	$L__BB76_15;
	add.f64 	%fd127, %fd2, 0dC0214EB56CCCDECA;
	add.f64 	%fd128, %fd127, 0d3CB51970714C7C25;
	fma.rn.f64 	%fd129, %fd128, 0dBCBDB7FFCF659E24, 0dBCF4B3A71AAAC629;
	fma.rn.f64 	%fd130, %fd129, %fd128, 0d3D417EC150ECDCE7;
	fma.rn.f64 	%fd131, %fd130, %fd128, 0d3D7438F5EA1D10B2;
	fma.rn.f64 	%fd132, %fd131, %fd128, 0dBDBEDAE7EC2C9E87;
	fma.rn.f64 	%fd133, %fd132, %fd128, 0dBDECADD2C4B91F58;
	fma.rn.f64 	%fd134, %fd133, %fd128, 0d3E34582C8EE12204;
	fma.rn.f64 	%fd135, %fd134, %fd128, 0d3E5CEDA451DD20F8;
	fma.rn.f64 	%fd136, %fd135, %fd128, 0dBEA30E8CC3165E2F;
	fma.rn.f64 	%fd137, %fd136, %fd128, 0dBEC3324842BB1A2E;
	fma.rn.f64 	%fd138, %fd137, %fd128, 0d3F07800BC54FBDDB;
	fma.rn.f64 	%fd139, %fd138, %fd128, 0d3F1D79605276949A;
	fma.rn.f64 	%fd140, %fd139, %fd128, 0dBF60E0D60385A629;
	fma.rn.f64 	%fd141, %fd140, %fd128, 0dBF648E63600D82F3;
	fma.rn.f64 	%fd142, %fd141, %fd128, 0d3FA68B984EC6493A;
	fma.rn.f64 	%fd143, %fd142, %fd128, 0d3F900F7FCF183E0B;
	fma.rn.f64 	%fd144, %fd143, %fd128, 0dBFD15F7977A772D4;
	mul.f64 	%fd336, %fd128, %fd144;
	bra.uni 	$L__BB76_23;
$L__BB76_15:
	rcp.approx.ftz.f64 	%fd145, %fd2;
	neg.f64 	%fd146, %fd2;
	fma.rn.f64 	%fd147, %fd146, %fd145, 0d3FF0000000000000;
	fma.rn.f64 	%fd148, %fd147, %fd147, %fd147;
	fma.rn.f64 	%fd149, %fd148, %fd145, %fd145;
	mul.f64 	%fd150, %fd149, %fd149;
	fma.rn.f64 	%fd151, %fd150, 0dC0D115CB8C11A9DC, 0d409927467A655012;
	fma.rn.f64 	%fd152, %fd151, %fd150, 0dC05751787E247BD4;
	fma.rn.f64 	%fd153, %fd152, %fd150, 0d401704C4E5FC36B2;
	fma.rn.f64 	%fd154, %fd153, %fd150, 0dBFE15B747A2FD531;
	fma.rn.f64 	%fd155, %fd154, %fd150, 0d3FBA7FEACF6CB79B;
	fma.rn.f64 	%fd156, %fd155, %fd150, 0dBFAFFFFFEDDCF548;
	fma.rn.f64 	%fd157, %fd156, %fd150, 0d3FEFFFFFFFFFC9E5;
	fma.rn.f64 	%fd158, %fd150, 0dC14602FE1C34685E, 0d410ECD4523B12B84;
	fma.rn.f64 	%fd159, %fd158, %fd150, 0dC0C7A2FC1972F05A;
	fma.rn.f64 	%fd160, %fd159, %fd150, 0d407EBA131F7E5BEB;
	fma.rn.f64 	%fd161, %fd160, %fd150, 0dC0373B92E6E7CC7D;
	fma.rn.f64 	%fd162, %fd161, %fd150, 0d3FFA31BEE63A2F08;
	fma.rn.f64 	%fd163, %fd162, %fd150, 0dBFCAD320104D5D05;
	fma.rn.f64 	%fd164, %fd163, %fd150, 0d3FB0AAAA9C76D07E;
	fma.rn.f64 	%fd165, %fd164, %fd150, 0dBFBFFFFFFFFDACEC;
	fma.rn.f64 	%fd15, %fd165, %fd149, %fd2;
	rsqrt.approx.f64 	%fd166, %fd2;
	mul.f64 	%fd167, %fd166, 0d3FE9884533D43651;
	mul.f64 	%fd16, %fd167, %fd157;
	mul.f64 	%fd168, %fd15, 0d3FE45F306DC9C883;
	cvt.rni.s32.f64 	%r70, %fd168;
	cvt.rn.f64.s32 	%fd169, %r70;
	fma.rn.f64 	%fd170, %fd169, 0dBFF921FB54442D18, %fd15;
	fma.rn.f64 	%fd171, %fd169, 0dBC91A62633145C00, %fd170;
	fma.rn.f64 	%fd333, %fd169, 0dB97B839A252049C0, %fd171;
	abs.f64 	%fd172, %fd15;
	setp.ltu.f64 	%p10, %fd172, 0d41E0000000000000;
	@%p10 bra 	$L__BB76_17;
	{ // callseq 22, 0
	.param .b64 param0;
	st.param.f64 	[param0], %fd15;
	.param .align 16 .b8 retval0[16];
	call.uni (retval0), 
	__internal_trig_reduction_slowpathd, 
	(
	param0
	);
	ld.param.f64 	%fd333, [retval0];
	ld.param.b32 	%r70, [retval0+8];
	} // callseq 22
$L__BB76_17:
	and.b32  	%r53, %r70, 3;
	cvt.rn.f64.u32 	%fd174, %r53;
	add.f64 	%fd175, %fd333, 0dBFE921FB54442D18;
	fma.rn.f64 	%fd20, %fd174, 0d3FF921FB54442D18, %fd175;
	abs.f64 	%fd21, %fd20;
	setp.neu.f64 	%p11, %fd21, 0d7FF0000000000000;
	@%p11 bra 	$L__BB76_19;
	mov.f64 	%fd181, 0d0000000000000000;
	mul.rn.f64 	%fd335, %fd20, %fd181;
	mov.b32 	%r72, 1;
	bra.uni 	$L__BB76_22;
$L__BB76_19:
	mul.f64 	%fd176, %fd20, 0d3FE45F306DC9C883;
	cvt.rni.s32.f64 	%r71, %fd176;
	cvt.rn.f64.s32 	%fd177, %r71;
	fma.rn.f64 	%fd178, %fd177, 0dBFF921FB54442D18, %fd20;
	fma.rn.f64 	%fd179, %fd177, 0dBC91A62633145C00, %fd178;
	fma.rn.f64 	%fd335, %fd177, 0dB97B839A252049C0, %fd179;
	setp.ltu.f64 	%p12, %fd21, 0d41E0000000000000;
	@%p12 bra 	$L__BB76_21;
	{ // callseq 23, 0
	.param .b64 param0;
	st.param.f64 	[param0], %fd20;
	.param .align 16 .b8 retval0[16];
	call.uni (retval0), 
	__internal_trig_reduction_slowpathd, 
	(
	param0
	);
	ld.param.f64 	%fd335, [retval0];
	ld.param.b32 	%r71, [retval0+8];
	} // callseq 23
$L__BB76_21:
	add.s32 	%r72, %r71, 1;
$L__BB76_22:
	shl.b32 	%r56, %r72, 6;
	cvt.u64.u32 	%rd6, %r56;
	and.b64  	%rd7, %rd6, 64;
	mov.u64 	%rd8, __cudart_sin_cos_coeffs;
	add.s64 	%rd9, %rd8, %rd7;
	mul.rn.f64 	%fd182, %fd335, %fd335;
	and.b32  	%r57, %r72, 1;
	setp.eq.b32 	%p13, %r57, 1;
	selp.f64 	%fd183, 0dBDA8FF8320FD8164, 0d3DE5DB65F9785EBA, %p13;
	ld.global.nc.v2.f64 	{%fd184, %fd185}, [%rd9];
	fma.rn.f64 	%fd186, %fd183, %fd182, %fd184;
	fma.rn.f64 	%fd187, %fd186, %fd182, %fd185;
	ld.global.nc.v2.f64 	{%fd188, %fd189}, [%rd9+16];
	fma.rn.f64 	%fd190, %fd187, %fd182, %fd188;
	fma.rn.f64 	%fd191, %fd190, %fd182, %fd189;
	ld.global.nc.v2.f64 	{%fd192, %fd193}, [%rd9+32];
	fma.rn.f64 	%fd194, %fd191, %fd182, %fd192;
	fma.rn.f64 	%fd195, %fd194, %fd182, %fd193;
	fma.rn.f64 	%fd196, %fd195, %fd335, %fd335;
	fma.rn.f64 	%fd197, %fd195, %fd182, 0d3FF0000000000000;
	selp.f64 	%fd198, %fd197, %fd196, %p13;
	and.b32  	%r58, %r72, 2;
	setp.eq.s32 	%p14, %r58, 0;
	mov.f64 	%fd199, 0d0000000000000000;
	sub.f64 	%fd200, %fd199, %fd198;
	selp.f64 	%fd201, %fd198, %fd200, %p14;
	mul.f64 	%fd336, %fd16, %fd201;
$L__BB76_23:
	mul.f64 	%fd202, %fd332, 0d3FE45F306DC9C883;
	fma.rn.f64 	%fd340, %fd202, %fd336, %fd3;
	bra.uni 	$L__BB76_39;
$L__BB76_24:
	setp.gtu.f64 	%p15, %fd2, 0d4000347C4AB37B18;
	@%p15 bra 	$L__BB76_26;
	add.f64 	%fd203, %fd2, 0dBFEC982EB8D417EA;
	add.f64 	%fd204, %fd203, 0dBC7EA9D270347F83;
	fma.rn.f64 	%fd205, %fd204, 0dBF01630132D75FC3, 0d3F3D054B05D3C52D;
	fma.rn.f64 	%fd206, %fd205, %fd204, 0dBF66DAC0B314B2E5;
	fma.rn.f64 	%fd207, %fd206, %fd204, 0d3F86A5D1DE76263F;
	fma.rn.f64 	%fd208, %fd207, %fd204, 0dBF9FD16652824592;
	fma.rn.f64 	%fd209, %fd208, %fd204, 0d3FB0F69A9CC79FBD;
	fma.rn.f64 	%fd210, %fd209, %fd204, 0dBFBCCE40EF15583E;
	fma.rn.f64 	%fd211, %fd210, %fd204, 0d3FC446B11780E4FC;
	fma.rn.f64 	%fd212, %fd211, %fd204, 0dBFC89AE7E19621F7;
	fma.rn.f64 	%fd213, %fd212, %fd204, 0d3FCACBA1B38EF7B8;
	fma.rn.f64 	%fd214, %fd213, %fd204, 0dBFCB4166A03BBFA5;
	fma.rn.f64 	%fd215, %fd214, %fd204, 0d3FCACCA4D5D4889A;
	fma.rn.f64 	%fd216, %fd215, %fd204, 0dBFCA1455932B9392;
	fma.rn.f64 	%fd217, %fd216, %fd204, 0d3FC96D8DB8D844EC;
	fma.rn.f64 	%fd218, %fd217, %fd204, 0dBFC8F7FB77522EDF;
	fma.rn.f64 	%fd219, %fd218, %fd204, 0d3FC8C0926ABC9AB0;
	fma.rn.f64 	%fd220, %fd219, %fd204, 0dBFC8D35B8FEA468C;
	fma.rn.f64 	%fd221, %fd220, %fd204, 0d3FC9424B8A0C8F94;
	fma.rn.f64 	%fd222, %fd221, %fd204, 0dBFCA396A7F3403EF;
	fma.rn.f64 	%fd223, %fd222, %fd204, 0d3FCC068086C37055;
	fma.rn.f64 	%fd224, %fd223, %fd204, 0dBFCCF18E6A4C5C4E;
	fma.rn.f64 	%fd225, %fd224, %fd204, 0d3FCC3B1338AF4239;
	fma.rn.f64 	%fd226, %fd225, %fd204, 0dBFDF7E38A46D70DB;
	fma.rn.f64 	%fd227, %fd226, %fd204, 0d3FEC24371844B88A;
	mul.f64 	%fd340, %fd204, %fd227;
	bra.uni 	$L__BB76_39;
$L__BB76_26:
	setp.gtu.f64 	%p16, %fd2, 0d40161663B5D9A628;
	@%p16 bra 	$L__BB76_28;
	add.f64 	%fd228, %fd2, 0dC00FA9534D98569C;
	add.f64 	%fd229, %fd228, 0d3C9F06AE7804384E;
	fma.rn.f64 	%fd230, %fd229, 0dBCDAEA62AC8BDA68, 0dBCD2434958151AC7;
	fma.rn.f64 	%fd231, %fd230, %fd229, 0d3D11C24A40D33FE1;
	fma.rn.f64 	%fd232, %fd231, %fd229, 0d3D237CD62FA08CA4;
	fma.rn.f64 	%fd233, %fd232, %fd229, 0dBD43902E0298C52A;
	fma.rn.f64 	%fd234, %fd233, %fd229, 0dBD1DDAAD11CAB40F;
	fma.rn.f64 	%fd235, %fd234, %fd229, 0dBD5209D9F06D7DE4;
	fma.rn.f64 	%fd236, %fd235, %fd229, 0d3D8BB9F464468E1A;
	fma.rn.f64 	%fd237, %fd236, %fd229, 0dBDA8F67B07D1B440;
	fma.rn.f64 	%fd238, %fd237, %fd229, 0d3DC7C8D60F9EAECF;
	fma.rn.f64 	%fd239, %fd238, %fd229, 0dBDE9703405B49A8D;
	fma.rn.f64 	%fd240, %fd239, %fd229, 0d3E0A6B64E76417E4;
	fma.rn.f64 	%fd241, %fd240, %fd229, 0dBE2F6B5AFB2F1359;
	fma.rn.f64 	%fd242, %fd241, %fd229, 0d3E54526B71C21EC1;
	fma.rn.f64 	%fd243, %fd242, %fd229, 0dBE5776DBCBBC8E1D;
	fma.rn.f64 	%fd244, %fd243, %fd229, 0dBE93B211FC2DF90E;
	fma.rn.f64 	%fd245, %fd244, %fd229, 0dBED486372E8562DC;
	fma.rn.f64 	%fd246, %fd245, %fd229, 0d3F0AB2C1FBC3A254;
	fma.rn.f64 	%fd247, %fd246, %fd229, 0d3F299827653353B8;
	fma.rn.f64 	%fd248, %fd247, %fd229, 0dBF61E32BC4ED7084;
	fma.rn.f64 	%fd249, %fd248, %fd229, 0dBF7C116FDC599A09;
	fma.rn.f64 	%fd250, %fd249, %fd229, 0d3FADF6D59BF50C77;
	fma.rn.f64 	%fd251, %fd250, %fd229, 0d3FAA09C92903680B;
	fma.rn.f64 	%fd252, %fd251, %fd229, 0dBFD9C34256A12A0B;
	mul.f64 	%fd340, %fd229, %fd252;
	bra.uni 	$L__BB76_39;
$L__BB76_28:
	setp.gtu.f64 	%p17, %fd2, 0d40214EF30C0C06ED;
	@%p17 bra 	$L__BB76_30;
	add.f64 	%fd253, %fd2, 0dC01C581DC4E72103;
	add.f64 	%fd254, %fd253, 0d3C99774A495F56CF;
	fma.rn.f64 	%fd255, %fd254, 0d3CF1CB3ABA718B8E, 0dBD3F443BB4F53D75;
	fma.rn.f64 	%fd256, %fd255, %fd254, 0dBD770F737BD6A786;
	fma.rn.f64 	%fd257, %fd256, %fd254, 0d3DBF0E9A20459E14;
	fma.rn.f64 	%fd258, %fd257, %fd254, 0d3DEFA6B137D5E108;
	fma.rn.f64 	%fd259, %fd258, %fd254, 0dBE344296729FB7FA;
	fma.rn.f64 	%fd260, %fd259, %fd254, 0dBE60A2813A80DFAA;
	fma.rn.f64 	%fd261, %fd260, %fd254, 0d3EA34AA737A83EB4;
	fma.rn.f64 	%fd262, %fd261, %fd254, 0d3EC6A9227332D03C;
	fma.rn.f64 	%fd263, %fd262, %fd254, 0dBF08177E4F93C81E;
	fma.rn.f64 	%fd264, %fd263, %fd254, 0dBF226DD71E391775;
	fma.rn.f64 	%fd265, %fd264, %fd254, 0d3F61D35E85FD7B22;
	fma.rn.f64 	%fd266, %fd265, %fd254, 0d3F6B2F14A955285C;
	fma.rn.f64 	%fd267, %fd266, %fd254, 0dBFA8969C64CBF388;
	fma.rn.f64 	%fd268, %fd267, %fd254, 0dBF95AEF611FC4D5A;
	fma.rn.f64 	%fd269, %fd268, %fd254, 0d3FD334CCA0697A5A;
	mul.f64 	%fd340, %fd254, %fd269;
	bra.uni 	$L__BB76_39;
$L__BB76_30:
	setp.eq.f64 	%p18, %fd2, 0d7FF0000000000000;
	mov.f64 	%fd340, 0d0000000000000000;
	@%p18 bra 	$L__BB76_39;
	rcp.approx.ftz.f64 	%fd271, %fd2;
	neg.f64 	%fd272, %fd2;
	fma.rn.f64 	%fd273, %fd272, %fd271, 0d3FF0000000000000;
	fma.rn.f64 	%fd274, %fd273, %fd273, %fd273;
	fma.rn.f64 	%fd275, %fd274, %fd271, %fd271;
	mul.f64 	%fd276, %fd275, %fd275;
	fma.rn.f64 	%fd277, %fd276, 0dC0C5E91E6AC3AD03, 0d4093F56A049CDDE7;
	fma.rn.f64 	%fd278, %fd277, %fd276, 0dC05572D39DFB8433;
	fma.rn.f64 	%fd279, %fd278, %fd276, 0d4016A6041CAA59E5;
	fma.rn.f64 	%fd280, %fd279, %fd276, 0dBFE155E3A0493880;
	fma.rn.f64 	%fd281, %fd280, %fd276, 0d3FBA7FB92F417F7F;
	fma.rn.f64 	%fd282, %fd281, %fd276, 0dBFAFFFFFB12E32F5;
	fma.rn.f64 	%fd283, %fd282, %fd276, 0d3FEFFFFFFFFECED5;
	fma.rn.f64 	%fd284, %fd276, 0d418A86A64BE101DC, 0dC15709C79AAC5813;
	fma.rn.f64 	%fd285, %fd284, %fd276, 0d41142A31C980A287;
	fma.rn.f64 	%fd286, %fd285, %fd276, 0dC0C9CBE68930485D;
	fma.rn.f64 	%fd287, %fd286, %fd276, 0d407F583E14E8A4E8;
	fma.rn.f64 	%fd288, %fd287, %fd276, 0dC0374A629C650680;
	fma.rn.f64 	%fd289, %fd288, %fd276, 0d3FFA32A7AF17FAE9;
	fma.rn.f64 	%fd290, %fd289, %fd276, 0dBFCAD32497785CD6;
	fma.rn.f64 	%fd291, %fd290, %fd276, 0d3FB0AAAA9FB75F7B;
	fma.rn.f64 	%fd292, %fd291, %fd276, 0dBFBFFFFFFFFE320F;
	fma.rn.f64 	%fd33, %fd292, %fd275, %fd2;
	rsqrt.approx.f64 	%fd293, %fd2;
	mul.f64 	%fd294, %fd293, 0d3FE9884533D43651;
	mul.f64 	%fd34, %fd294, %fd283;
	mul.f64 	%fd295, %fd33, 0d3FE45F306DC9C883;
	cvt.rni.s32.f64 	%r73, %fd295;
	cvt.rn.f64.s32 	%fd296, %r73;
	fma.rn.f64 	%fd297, %fd296, 0dBFF921FB54442D18, %fd33;
	fma.rn.f64 	%fd298, %fd296, 0dBC91A62633145C00, %fd297;
	fma.rn.f64 	%fd337, %fd296, 0dB97B839A252049C0, %fd298;
	abs.f64 	%fd299, %fd33;
	setp.ltu.f64 	%p19, %fd299, 0d41E0000000000000;
	@%p19 bra 	$L__BB76_33;
	{ // callseq 24, 0
	.param .b64 param0;
	st.param.f64 	[param0], %fd33;
	.param .align 16 .b8 retval0[16];
	call.uni (retval0), 
	__internal_trig_reduction_slowpathd, 
	(
	param0
	);
	ld.param.f64 	%fd337, [retval0];
	ld.param.b32 	%r73, [retval0+8];
	} // callseq 24
$L__BB76_33:
	and.b32  	%r60, %r73, 3;
	cvt.rn.f64.u32 	%fd301, %r60;
	add.f64 	%fd302, %fd337, 0dC002D97C7F3321D2;
	fma.rn.f64 	%fd38, %fd301, 0d3FF921FB54442D18, %fd302;
	abs.f64 	%fd39, %fd38;
	setp.neu.f64 	%p20, %fd39, 0d7FF0000000000000;
	@%p20 bra 	$L__BB76_35;
	mov.f64 	%fd308, 0d0000000000000000;
	mul.rn.f64 	%fd339, %fd38, %fd308;
	mov.b32 	%r75, 1;
	bra.uni 	$L__BB76_38;
$L__BB76_35:
	mul.f64 	%fd303, %fd38, 0d3FE45F306DC9C883;
	cvt.rni.s32.f64 	%r74, %fd303;
	cvt.rn.f64.s32 	%fd304, %r74;
	fma.rn.f64 	%fd305, %fd304, 0dBFF921FB54442D18, %fd38;
	fma.rn.f64 	%fd306, %fd304, 0dBC91A62633145C00, %fd305;
	fma.rn.f64 	%fd339, %fd304, 0dB97B839A252049C0, %fd306;
	setp.ltu.f64 	%p21, %fd39, 0d41E0000000000000;
	@%p21 bra 	$L__BB76_37;
	{ // callseq 25, 0
	.param .b64 param0;
	st.param.f64 	[param0], %fd38;
	.param .align 16 .b8 retval0[16];
	call.uni (retval0), 
	__internal_trig_reduction_slowpathd, 
	(
	param0
	);
	ld.param.f64 	%fd339, [retval0];
	ld.param.b32 	%r74, [retval0+8];
	} // callseq 25
$L__BB76_37:
	add.s32 	%r75, %r74, 1;
$L__BB76_38:
	shl.b32 	%r63, %r75, 6;
	cvt.u64.u32 	%rd10, %r63;
	and.b64  	%rd11, %rd10, 64;
	mov.u64 	%rd12, __cudart_sin_cos_coeffs;
	add.s64 	%rd13, %rd12, %rd11;
	mul.rn.f64 	%fd309, %fd339, %fd339;
	and.b32  	%r64, %r75, 1;
	setp.eq.b32 	%p22, %r64, 1;
	selp.f64 	%fd310, 0dBDA8FF8320FD8164, 0d3DE5DB65F9785EBA, %p22;
	ld.global.nc.v2.f64 	{%fd311, %fd312}, [%rd13];
	fma.rn.f64 	%fd313, %fd310, %fd309, %fd311;
	fma.rn.f64 	%fd314, %fd313, %fd309, %fd312;
	ld.global.nc.v2.f64 	{%fd315, %fd316}, [%rd13+16];
	fma.rn.f64 	%fd317, %fd314, %fd309, %fd315;
	fma.rn.f64 	%fd318, %fd317, %fd309, %fd316;
	ld.global.nc.v2.f64 	{%fd319, %fd320}, [%rd13+32];
	fma.rn.f64 	%fd321, %fd318, %fd309, %fd319;
	fma.rn.f64 	%fd322, %fd321, %fd309, %fd320;
	fma.rn.f64 	%fd323, %fd322, %fd339, %fd339;
	fma.rn.f64 	%fd324, %fd322, %fd309, 0d3FF0000000000000;
	selp.f64 	%fd325, %fd324, %fd323, %p22;
	and.b32  	%r65, %r75, 2;
	setp.eq.s32 	%p23, %r65, 0;
	mov.f64 	%fd326, 0d0000000000000000;
	sub.f64 	%fd327, %fd326, %fd325;
	selp.f64 	%fd328, %fd325, %fd327, %p23;
	mul.f64 	%fd340, %fd34, %fd328;
$L__BB76_39:
	setp.lt.f64 	%p24, %fd1, 0d0000000000000000;
	selp.f64 	%fd329, 0dFFF8000000000000, %fd340, %p24;
	cvta.to.global.u64 	%rd14, %rd1;
	add.s64 	%rd16, %rd14, %rd4;
	st.global.f64 	[%rd16], %fd329;
$L__BB76_40:
	ret;

}
	// .globl	vec_y1
.visible .entry vec_y1(
	.param .u32 vec_y1_param_0,
	.param .u64 .ptr .align 1 vec_y1_param_1,
	.param .u64 .ptr .align 1 vec_y1_param_2
)
{
	.reg .pred 	%p<28>;
	.reg .b32 	%r<76>;
	.reg .b64 	%rd<17>;
	.reg .b64 	%fd<338>;

	ld.param.u32 	%r28, [vec_y1_param_0];
	ld.param.u64 	%rd1, [vec_y1_param_1];
	ld.param.u64 	%rd2, [vec_y1_param_2];
	mov.u32 	%r29, %tid.x;
	mov.u32 	%r30, %ctaid.x;
	mov.u32 	%r31, %ntid.x;
	mov.u32 	%r32, %tid.y;
	mov.u32 	%r33, %ctaid.y;
	mov.u32 	%r34, %ntid.y;
	mad.lo.s32 	%r35, %r33, %r34, %r32;
	mov.u32 	%r36, %nctaid.x;
	mad.lo.s32 	%r37, %r35, %r36, %r30;
	mad.lo.s32 	%r1, %r37, %r31, %r29;
	setp.ge.s32 	%p1, %r1, %r28;
	@%p1 bra 	$L__BB77_42;
	cvta.to.global.u64 	%rd3, %rd2;
	mul.wide.s32 	%rd4, %r1, 8;
	add.s64 	%rd5, %rd3, %rd4;
	ld.global.f64 	%fd1, [%rd5];
	abs.f64 	%fd2, %fd1;
	setp.geu.f64 	%p2, %fd2, 0d000730D67819E8D2;
	@%p2 bra 	$L__BB77_3;
	mov.f64 	%fd324, 0dBFE45F306DC9C883;
	div.rn.f64 	%fd337, %fd324, %fd2;
	bra.uni 	$L__BB77_41;
$L__BB77_3:
	setp.gtu.f64 	%p3, %fd2, 0d3FF4C6F208132576;
	@%p3 bra 	$L__BB77_26;
	setp.gtu.f64 	%p4, %fd2, 0d400353AABAD7B784;
	@%p4 bra 	$L__BB77_6;
	fma.rn.f64 	%fd47, %fd2, 0d3D020E4ADCDE2AD3, 0dBD4DD167A0DC3F55;
	fma.rn.f64 	%fd48, %fd47, %fd2, 0d3D5503F5A491E487;
	fma.rn.f64 	%fd49, %fd48, %fd2, 0d3DC1F29940C2403A;
	fma.rn.f64 	%fd50, %fd49, %fd2, 0d3D84CF9302EACDEF;
	fma.rn.f64 	%fd51, %fd50, %fd2, 0dBE384A53DBBCA436;
	fma.rn.f64 	%fd52, %fd51, %fd2, 0d3D9779BEE4F63BCC;
	fma.rn.f64 	%fd53, %fd52, %fd2, 0d3EA6C160E414F3F0;
	fma.rn.f64 	%fd54, %fd53, %fd2, 0d3D8F3D2F12430699;
	fma.rn.f64 	%fd55, %fd54, %fd2, 0dBF0C71C72C0CED04;
	fma.rn.f64 	%fd56, %fd55, %fd2, 0d3D659BCA506F1128;
	fma.rn.f64 	%fd57, %fd56, %fd2, 0d3F65555555506982;
	fma.rn.f64 	%fd58, %fd57, %fd2, 0d3D15BA0B425F1BFB;
	fma.rn.f64 	%fd59, %fd58, %fd2, 0dBFB0000000000065;
	fma.rn.f64 	%fd60, %fd59, %fd2, 0d3C8729A7253FB679;
	fma.rn.f64 	%fd61, %fd60, %fd2, 0d3FE0000000000000;
	mul.f64 	%fd330, %fd2, %fd61;
	bra.uni 	$L__BB77_18;
$L__BB77_6:
	setp.gtu.f64 	%p5, %fd2, 0d4015B1D0574614EA;
	@%p5 bra 	$L__BB77_8;
	add.f64 	%fd62, %fd2, 0dC00EA75575AF6F09;
	add.f64 	%fd63, %fd62, 0d3CA60155A9D1B256;
	fma.rn.f64 	%fd64, %fd63, 0dBCF8D3CDBB60175E, 0d3D41011A1DF02DAD;
	fma.rn.f64 	%fd65, %fd64, %fd63, 0d3D76013AC1E5E222;
	fma.rn.f64 	%fd66, %fd65, %fd63, 0dBDBEC315D96D5F03;
	fma.rn.f64 	%fd67, %fd66, %fd63, 0dBDF03BE1B4B57207;
	fma.rn.f64 	%fd68, %fd67, %fd63, 0d3E345695F8B660F7;
	fma.rn.f64 	%fd69, %fd68, %fd63, 0d3E617069FCFCFFF4;
	fma.rn.f64 	%fd70, %fd69, %fd63, 0dBEA33825C36745EB;
	fma.rn.f64 	%fd71, %fd70, %fd63, 0dBEC9799D4F90931B;
	fma.rn.f64 	%fd72, %fd71, %fd63, 0d3F083A06E2F7DF13;
	fma.rn.f64 	%fd73, %fd72, %fd63, 0d3F26E4C2D53A7CF6;
	fma.rn.f64 	%fd74, %fd73, %fd63, 0dBF624B3409957B1C;
	fma.rn.f64 	%fd75, %fd74, %fd63, 0dBF7537544C3325DF;
	fma.rn.f64 	%fd76, %fd75, %fd63, 0d3FAB589D1DA138E2;
	fma.rn.f64 	%fd77, %fd76, %fd63, 0d3FAAE8A39F51AD13;
	fma.rn.f64 	%fd78, %fd77, %fd63, 0dBFD9C6CF582CBF7F;
	mul.f64 	%fd330, %fd63, %fd78;
	bra.uni 	$L__BB77_18;
$L__BB77_8:
	setp.gtu.f64 	%p6, %fd2, 0d40213065E54C1AA9;
	@%p6 bra 	$L__BB77_10;
	add.f64 	%fd79, %fd2, 0dC01C0FF5F3B47250;
	add.f64 	%fd80, %fd79, 0d3C9B226D9D243827;
	fma.rn.f64 	%fd81, %fd80, 0d3CF3EB867515FAD6, 0dBD40E8363DB649A9;
	fma.rn.f64 	%fd82, %fd81, %fd80, 0dBD73B7DD4A6608FB;
	fma.rn.f64 	%fd83, %fd82, %fd80, 0d3DBEC5E01482C750;
	fma.rn.f64 	%fd84, %fd83, %fd80, 0d3DEC62BB9E882103;
	fma.rn.f64 	%fd85, %fd84, %fd80, 0dBE34462EED732A23;
	fma.rn.f64 	%fd86, %fd85, %fd80, 0dBE5D48DCAD7DC59B;
	fma.rn.f64 	%fd87, %fd86, %fd80, 0d3EA3026DF29167E9;
	fma.rn.f64 	%fd88, %fd87, %fd80, 0d3EC4255B0119666C;
	fma.rn.f64 	%fd89, %fd88, %fd80, 0dBF0796A751B32693;
	fma.rn.f64 	%fd90, %fd89, %fd80, 0dBF207358BBDBA284;
	fma.rn.f64 	%fd91, %fd90, %fd80, 0d3F613FBC7D6927B1;
	fma.rn.f64 	%fd92, %fd91, %fd80, 0d3F69A4B292E3DD75;
	fma.rn.f64 	%fd93, %fd92, %fd80, 0dBFA80C83BDEEE4FB;
	fma.rn.f64 	%fd94, %fd93, %fd80, 0dBF95E70DC60362BF;
	fma.rn.f64 	%fd95, %fd94, %fd80, 0d3FD33518B3874E8A;
	mul.f64 	%fd330, %fd80, %fd95;
	bra.uni 	$L__BB77_18;
$L__BB77_10:
	rcp.approx.ftz.f64 	%fd96, %fd2;
	neg.f64 	%fd97, %fd2;
	fma.rn.f64 	%fd98, %fd97, %fd96, 0d3FF0000000000000;
	fma.rn.f64 	%fd99, %fd98, %fd98, %fd98;
	fma.rn.f64 	%fd100, %fd99, %fd96, %fd96;
	mul.f64 	%fd101, %fd100, %fd100;
	fma.rn.f64 	%fd102, %fd101, 0d40CD02EA3F2F6751, 0dC099C06322A3F8BE;
	fma.rn.f64 	%fd103, %fd102, %fd101, 0d405B89354DA77324;
	fma.rn.f64 	%fd104, %fd103, %fd101, 0dC01E352294653188;
	fma.rn.f64 	%fd105, %fd104, %fd101, 0d3FE9BC7DB16BD7A7;
	fma.rn.f64 	%fd106, %fd105, %fd101, 0dBFC8BFE1C3A4F741;
	fma.rn.f64 	%fd107, %fd106, %fd101, 0d3FC7FFFFF0D00BE2;
	fma.rn.f64 	%fd7, %fd107, %fd101, 0d3FF00000000068CC;
	fma.rn.f64 	%fd108, %fd101, 0dC18DA26B212FDC9A, 0d415A30AC6857BEE0;
	fma.rn.f64 	%fd109, %fd108, %fd101, 0dC11764222AD7C910;
	fma.rn.f64 	%fd110, %fd109, %fd101, 0d40CEB02E0C306857;
	fma.rn.f64 	%fd111, %fd110, %fd101, 0dC08351859FA2B23B;
	fma.rn.f64 	%fd112, %fd111, %fd101, 0d403E65A07AF51F42;
	fma.rn.f64 	%fd113, %fd112, %fd101, 0dC002F2B817F77A57;
	fma.rn.f64 	%fd114, %fd113, %fd101, 0d3FD7BCC34DA069FD;
	fma.rn.f64 	%fd115, %fd114, %fd101, 0dBFC4FFFFF8A44463;
	fma.rn.f64 	%fd116, %fd115, %fd101, 0d3FD7FFFFFFFF5CD7;
	fma.rn.f64 	%fd8, %fd116, %fd100, %fd2;
	mul.f64 	%fd117, %fd8, 0d3FE45F306DC9C883;
	cvt.rni.s32.f64 	%r66, %fd117;
	cvt.rn.f64.s32 	%fd118, %r66;
	fma.rn.f64 	%fd119, %fd118, 0dBFF921FB54442D18, %fd8;
	fma.rn.f64 	%fd120, %fd118, 0dBC91A62633145C00, %fd119;
	fma.rn.f64 	%fd327, %fd118, 0dB97B839A252049C0, %fd120;
	abs.f64 	%fd121, %fd8;
	setp.ltu.f64 	%p7, %fd121, 0d41E0000000000000;
	@%p7 bra 	$L__BB77_12;
	{ // callseq 26, 0
	.param .b64 param0;
	st.param.f64 	[param0], %fd8;
	.param .align 16 .b8 retval0[16];
	call.uni (retval0), 
	__internal_trig_reduction_slowpathd, 
	(
	param0
	);
	ld.param.f64 	%fd327, [retval0];
	ld.param.b32 	%r66, [retval0+8];
	} // callseq 26
$L__BB77_12:
	and.b32  	%r39, %r66, 3;
	cvt.rn.f64.u32 	%fd123, %r39;
	add.f64 	%fd124, %fd327, 0dC002D97C7F3321D2;
	fma.rn.f64 	%fd12, %fd123, 0d3FF921FB54442D18, %fd124;
	abs.f64 	%fd13, %fd12;
	setp.neu.f64 	%p8, %fd13, 0d7FF0000000000000;
	@%p8 bra 	$L__BB77_14;
	mov.f64 	%fd130, 0d0000000000000000;
	mul.rn.f64 	%fd329, %fd12, %fd130;
	mov.b32 	%r68, 1;
	bra.uni 	$L__BB77_17;
$L__BB77_14:
	mul.f64 	%fd125, %fd12, 0d3FE45F306DC9C883;
	cvt.rni.s32.f64 	%r67, %fd125;
	cvt.rn.f64.s32 	%fd126, %r67;
	fma.rn.f64 	%fd127, %fd126, 0dBFF921FB54442D18, %fd12;
	fma.rn.f64 	%fd128, %fd126, 0dBC91A62633145C00, %fd127;
	fma.rn.f64 	%fd329, %fd126, 0dB97B839A252049C0, %fd128;
	setp.ltu.f64 	%p9, %fd13, 0d41E0000000000000;
	@%p9 bra 	$L__BB77_16;
	{ // callseq 27, 0
	.param .b64 param0;
	st.param.f64 	[param0], %fd12;
	.param .align 16 .b8 retval0[16];
	call.uni (retval0), 
	__internal_trig_reduction_slowpathd, 
	(
	param0
	);
	ld.param.f64 	%fd329, [retval0];
	ld.param.b32 	%r67, [retval0+8];
	} // callseq 27
$L__BB77_16:
	add.s32 	%r68, %r67, 1;
$L__BB77_17:
	shl.b32 	%r42, %r68, 6;
	cvt.u64.u32 	%rd6, %r42;
	and.b64  	%rd7, %rd6, 64;
	mov.u64 	%rd8, __cudart_sin_cos_coeffs;
	add.s64 	%rd9, %rd8, %rd7;
	mul.rn.f64 	%fd131, %fd329, %fd329;
	and.b32  	%r43, %r68, 1;
	setp.eq.b32 	%p10, %r43, 1;
	selp.f64 	%fd132, 0dBDA8FF8320FD8164, 0d3DE5DB65F9785EBA, %p10;
	ld.global.nc.v2.f64 	{%fd133, %fd134}, [%rd9];
	fma.rn.f64 	%fd135, %fd132, %fd131, %fd133;
	fma.rn.f64 	%fd136, %fd135, %fd131, %fd134;
	ld.global.nc.v2.f64 	{%fd137, %fd138}, [%rd9+16];
	fma.rn.f64 	%fd139, %fd136, %fd131, %fd137;
	fma.rn.f64 	%fd140, %fd139, %fd131, %fd138;
	ld.global.nc.v2.f64 	{%fd141, %fd142}, [%rd9+32];
	fma.rn.f64 	%fd143, %fd140, %fd131, %fd141;
	fma.rn.f64 	%fd144, %fd143, %fd131, %fd142;
	fma.rn.f64 	%fd145, %fd144, %fd329, %fd329;
	fma.rn.f64 	%fd146, %fd144, %fd131, 0d3FF0000000000000;
	selp.f64 	%fd147, %fd146, %fd145, %p10;
	and.b32  	%r44, %r68, 2;
	setp.eq.s32 	%p11, %r44, 0;
	mov.f64 	%fd148, 0d0000000000000000;
	sub.f64 	%fd149, %fd148, %fd147;
	selp.f64 	%fd150, %fd147, %fd149, %p11;
	rsqrt.approx.f64 	%fd151, %fd2;
	mul.f64 	%fd152, %fd151, 0d3FE9884533D43651;
	mul.f64 	%fd153, %fd152, %fd7;
	mul.f64 	%fd330, %fd153, %fd150;
$L__BB77_18:
	{
	.reg .b32 %temp; 
	mov.b64 	{%temp, %r69}, %fd2;
	}
	{
	.reg .b32 %temp; 
	mov.b64 	{%r70, %temp}, %fd2;
	}
	setp.gt.s32 	%p12, %r69, 1048575;
	mov.b32 	%r71, -1023;
	mov.f64 	%fd331, %fd2;
	@%p12 bra 	$L__BB77_20;
	mul.f64 	%fd331, %fd2, 0d4350000000000000;
	{
	.reg .b32 %temp; 
	mov.b64 	{%temp, %r69}, %fd331;
	}
	{
	.reg .b32 %temp; 
	mov.b64 	{%r70, %temp}, %fd331;
	}
	mov.b32 	%r71, -1077;
$L__BB77_20:
	add.s32 	%r47, %r69, -1;
	setp.gt.u32 	%p13, %r47, 2146435070;
	@%p13 bra 	$L__BB77_24;
	shr.u32 	%r50, %r69, 20;
	add.s32 	%r72, %r71, %r50;
	and.b32  	%r51, %r69, 1048575;
	or.b32  	%r52, %r51, 1072693248;
	mov.b64 	%fd332, {%r70, %r52};
	setp.lt.u32 	%p15, %r52, 1073127583;
	@%p15 bra 	$L__BB77_23;
	{
	.reg .b32 %temp; 
	mov.b64 	{%r53, %temp}, %fd332;
	}
	{
	.reg .b32 %temp; 
	mov.b64 	{%temp, %r54}, %fd332;
	}
	add.s32 	%r55, %r54, -1048576;
	mov.b64 	%fd332, {%r53, %r55};
	add.s32 	%r72, %r72, 1;
$L__BB77_23:
	add.f64 	%fd155, %fd332, 0dBFF0000000000000;
	add.f64 	%fd156, %fd332, 0d3FF0000000000000;
	rcp.approx.ftz.f64 	%fd157, %fd156;
	neg.f64 	%fd158, %fd156;
	fma.rn.f64 	%fd159, %fd158, %fd157, 0d3FF0000000000000;
	fma.rn.f64 	%fd160, %fd159, %fd159, %fd159;
	fma.rn.f64 	%fd161, %fd160, %fd157, %fd157;
	mul.f64 	%fd162, %fd155, %fd161;
	fma.rn.f64 	%fd163, %fd155, %fd161, %fd162;
	mul.f64 	%fd164, %fd163, %fd163;
	fma.rn.f64 	%fd165, %fd164, 0d3EB1380B3AE80F1E, 0d3ED0EE258B7A8B04;
	fma.rn.f64 	%fd166, %fd165, %fd164, 0d3EF3B2669F02676F;
	fma.rn.f64 	%fd167, %fd166, %fd164, 0d3F1745CBA9AB0956;
	fma.rn.f64 	%fd168, %fd167, %fd164, 0d3F3C71C72D1B5154;
	fma.rn.f64 	%fd169, %fd168, %fd164, 0d3F624924923BE72D;
	fma.rn.f64 	%fd170, %fd169, %fd164, 0d3F8999999999A3C4;
	fma.rn.f64 	%fd171, %fd170, %fd164, 0d3FB5555555555554;
	sub.f64 	%fd172, %fd155, %fd163;
	add.f64 	%fd173, %fd172, %fd172;
	neg.f64 	%fd174, %fd163;
	fma.rn.f64 	%fd175, %fd174, %fd155, %fd173;
	mul.f64 	%fd176, %fd161, %fd175;
	mul.f64 	%fd177, %fd164, %fd171;
	fma.rn.f64 	%fd178, %fd177, %fd163, %fd176;
	xor.b32  	%r56, %r72, -2147483648;
	mov.b32 	%r57, 1127219200;
	mov.b64 	%fd179, {%r56, %r57};
	mov.b32 	%r58, -2147483648;
	mov.b64 	%fd180, {%r58, %r57};
	sub.f64 	%fd181, %fd179, %fd180;
	fma.rn.f64 	%fd182, %fd181, 0d3FE62E42FEFA39EF, %fd163;
	fma.rn.f64 	%fd183, %fd181, 0dBFE62E42FEFA39EF, %fd182;
	sub.f64 	%fd184, %fd183, %fd163;
	sub.f64 	%fd185, %fd178, %fd184;
	fma.rn.f64 	%fd186, %fd181, 0d3C7ABC9E3B39803F, %fd185;
	add.f64 	%fd333, %fd182, %fd186;
	bra.uni 	$L__BB77_25;
$L__BB77_24:
	fma.rn.f64 	%fd154, %fd331, 0d7FF0000000000000, 0d7FF0000000000000;
	{
	.reg .b32 %temp; 
	mov.b64 	{%temp, %r48}, %fd331;
	}
	and.b32  	%r49, %r48, 2147483647;
	setp.eq.s32 	%p14, %r49, 0;
	selp.f64 	%fd333, 0dFFF0000000000000, %fd154, %p14;
$L__BB77_25:
	mul.f64 	%fd187, %fd1, %fd1;
	mul.f64 	%fd188, %fd2, 0d3FE0000000000000;
	setp.lt.f64 	%p16, %fd2, 0d39B4484BFEEBC2A0;
	selp.f64 	%fd189, %fd188, %fd330, %p16;
	rcp.rn.f64 	%fd190, %fd2;
	neg.f64 	%fd191, %fd190;
	fma.rn.f64 	%fd192, %fd189, %fd333, %fd191;
	mul.f64 	%fd193, %fd192, 0d3FE45F306DC9C883;
	fma.rn.f64 	%fd194, %fd187, 0d3D5249F90687428C, 0dBDCF0B5B1FB7B95E;
	fma.rn.f64 	%fd195, %fd194, %fd187, 0d3E432E589311FA14;
	fma.rn.f64 	%fd196, %fd195, %fd187, 0dBEB0A780AA4A92E9;
	fma.rn.f64 	%fd197, %fd196, %fd187, 0d3F12C7DBFFCAEC2B;
	fma.rn.f64 	%fd198, %fd197, %fd187, 0dBF6835B97894BA4A;
	fma.rn.f64 	%fd199, %fd198, %fd187, 0d3FABD3975C75B4A3;
	fma.rn.f64 	%fd200, %fd199, %fd187, 0dBFC91866143CBC8A;
	fma.rn.f64 	%fd337, %fd2, %fd200, %fd193;
	bra.uni 	$L__BB77_41;
$L__BB77_26:
	setp.gtu.f64 	%p17, %fd2, 0d4009B510EC2ADC83;
	@%p17 bra 	$L__BB77_28;
	add.f64 	%fd201, %fd2, 0dC00193BED4DFF243;
	add.f64 	%fd202, %fd201, 0d3C8BD1E50D219BFD;
	fma.rn.f64 	%fd203, %fd202, 0dBE2B87B0BE2AA150, 0d3E4833AAE4D8B975;
	fma.rn.f64 	%fd204, %fd203, %fd202, 0dBE44E279B423E68F;
	fma.rn.f64 	%fd205, %fd204, %fd202, 0d3E129DC6A747EB4F;
	fma.rn.f64 	%fd206, %fd205, %fd202, 0dBE61D15534496CD8;
	fma.rn.f64 	%fd207, %fd206, %fd202, 0d3E7EEC8D48FECE00;
	fma.rn.f64 	%fd208, %fd207, %fd202, 0dBE8D1180AF70A134;
	fma.rn.f64 	%fd209, %fd208, %fd202, 0d3E9C8386A0EA1388;
	fma.rn.f64 	%fd210, %fd209, %fd202, 0dBEB01A014E7F3250;
	fma.rn.f64 	%fd211, %fd210, %fd202, 0d3EC1FB752010A320;
	fma.rn.f64 	%fd212, %fd211, %fd202, 0dBED3AA0AFF4E332B;
	fma.rn.f64 	%fd213, %fd212, %fd202, 0d3EE584A6C77F6700;
	fma.rn.f64 	%fd214, %fd213, %fd202, 0dBEF794C520FC2EBB;
	fma.rn.f64 	%fd215, %fd214, %fd202, 0d3F09D18D2D35CC71;
	fma.rn.f64 	%fd216, %fd215, %fd202, 0dBF1C3FB7315C4599;
	fma.rn.f64 	%fd217, %fd216, %fd202, 0d3F2EEA7ADECCE927;
	fma.rn.f64 	%fd218, %fd217, %fd202, 0dBF40B2D85257446F;
	fma.rn.f64 	%fd219, %fd218, %fd202, 0d3F517AB4B1FE5D5B;
	fma.rn.f64 	%fd220, %fd219, %fd202, 0dBF65429DC6516C0D;
	fma.rn.f64 	%fd221, %fd220, %fd202, 0d3F7E671C7D0B090B;
	fma.rn.f64 	%fd222, %fd221, %fd202, 0dBF73A6DEC36FB27C;
	fma.rn.f64 	%fd223, %fd222, %fd202, 0dBFA0D2AF4E931FD1;
	fma.rn.f64 	%fd224, %fd223, %fd202, 0dBFBE56F82217B964;
	fma.rn.f64 	%fd225, %fd224, %fd202, 0d3FE0AA48442F014B;
	mul.f64 	%fd337, %fd202, %fd225;
	bra.uni 	$L__BB77_41;
$L__BB77_28:
	setp.gtu.f64 	%p18, %fd2, 0d401C0D26D5A541CB;
	@%p18 bra 	$L__BB77_30;
	add.f64 	%fd226, %fd2, 0dC015B7FE4E87B02E;
	add.f64 	%fd227, %fd226, 0dBCBDFE7BAC228E8C;
	fma.rn.f64 	%fd228, %fd227, 0d3CBA3C76069F1D8C, 0d3CC69A30996793E2;
	fma.rn.f64 	%fd229, %fd228, %fd227, 0dBCDDD8432FE756E7;
	fma.rn.f64 	%fd230, %fd229, %fd227, 0dBD143158EEE220F7;
	fma.rn.f64 	%fd231, %fd230, %fd227, 0d3D28D44491230F5A;
	fma.rn.f64 	%fd232, %fd231, %fd227, 0dBD438842EAF4EDBC;
	fma.rn.f64 	%fd233, %fd232, %fd227, 0d3D74958DAFBFAF5A;
	fma.rn.f64 	%fd234, %fd233, %fd227, 0dBD9449A60E664848;
	fma.rn.f64 	%fd235, %fd234, %fd227, 0d3D838BC8CD594A76;
	fma.rn.f64 	%fd236, %fd235, %fd227, 0dBDFA798002141323;
	fma.rn.f64 	%fd237, %fd236, %fd227, 0d3E380B4198956AAA;
	fma.rn.f64 	%fd238, %fd237, %fd227, 0d3E5B62B5F21BACD4;
	fma.rn.f64 	%fd239, %fd238, %fd227, 0dBEA255E729FB6AAE;
	fma.rn.f64 	%fd240, %fd239, %fd227, 0dBEC80618F6BAE5AA;
	fma.rn.f64 	%fd241, %fd240, %fd227, 0d3F085B940F8E8D36;
	fma.rn.f64 	%fd242, %fd241, %fd227, 0d3F2337C7E10E14E8;
	fma.rn.f64 	%fd243, %fd242, %fd227, 0dBF61BE6DB99332CA;
	fma.rn.f64 	%fd244, %fd243, %fd227, 0dBF710A329E2BE9B8;
	fma.rn.f64 	%fd245, %fd244, %fd227, 0d3FAA15D92DFE3FCF;
	fma.rn.f64 	%fd246, %fd245, %fd227, 0d3FA00B9F8571C9BE;
	fma.rn.f64 	%fd247, %fd246, %fd227, 0dBFD5C7C556F0C19A;
	mul.f64 	%fd337, %fd227, %fd247;
	bra.uni 	$L__BB77_41;
$L__BB77_30:
	setp.gtu.f64 	%p19, %fd2, 0d4022585C739ACDDD;
	@%p19 bra 	$L__BB77_32;
	add.f64 	%fd248, %fd2, 0dC0213127AE6169B4;
	add.f64 	%fd249, %fd248, 0dBCB479CC068D9046;
	fma.rn.f64 	%fd250, %fd249, 0d3CB09CCC22945996, 0dBD43515F67644276;
	fma.rn.f64 	%fd251, %fd250, %fd249, 0dBD72C5B978E9F5C7;
	fma.rn.f64 	%fd252, %fd251, %fd249, 0d3DBEC1151613913C;
	fma.rn.f64 	%fd253, %fd252, %fd249, 0d3DE9E38D13C4A824;
	fma.rn.f64 	%fd254, %fd253, %fd249, 0dBE341E75E1088EB5;
	fma.rn.f64 	%fd255, %fd254, %fd249, 0dBE5A384EBB13CFE1;
	fma.rn.f64 	%fd256, %fd255, %fd249, 0d3EA2BECB27F8C8F8;
	fma.rn.f64 	%fd257, %fd256, %fd249, 0d3EC176E72B989FD8;
	fma.rn.f64 	%fd258, %fd257, %fd249, 0dBF06F7BAB102F822;
	fma.rn.f64 	%fd259, %fd258, %fd249, 0dBF1B50D7E1D278E1;
	fma.rn.f64 	%fd260, %fd259, %fd249, 0d3F607A678D60004F;
	fma.rn.f64 	%fd261, %fd260, %fd249, 0d3F63CED2A2E69115;
	fma.rn.f64 	%fd262, %fd261, %fd249, 0dBFA6395DFE49FCD4;
	fma.rn.f64 	%fd263, %fd262, %fd249, 0dBF902B3933CF21B1;
	fma.rn.f64 	%fd264, %fd263, %fd249, 0d3FD15F993FCEAB5C;
	mul.f64 	%fd337, %fd249, %fd264;
	bra.uni 	$L__BB77_41;
$L__BB77_32:
	setp.eq.f64 	%p20, %fd2, 0d7FF0000000000000;
	mov.f64 	%fd337, 0d0000000000000000;
	@%p20 bra 	$L__BB77_41;
	rcp.approx.ftz.f64 	%fd266, %fd2;
	neg.f64 	%fd267, %fd2;
	fma.rn.f64 	%fd268, %fd267, %fd266, 0d3FF0000000000000;
	fma.rn.f64 	%fd269, %fd268, %fd268, %fd268;
	fma.rn.f64 	%fd270, %fd269, %fd266, %fd266;
	mul.f64 	%fd271, %fd270, %fd270;
	fma.rn.f64 	%fd272, %fd271, 0d40D13DB326ECEBFE, 0dC09C26E89385D5B1;
	fma.rn.f64 	%fd273, %fd272, %fd271, 0d405C6AB923C6F55E;
	fma.rn.f64 	%fd274, %fd273, %fd271, 0dC01E61EAF3BD2FA1;
	fma.rn.f64 	%fd275, %fd274, %fd271, 0d3FE9BF15D9B97DD1;
	fma.rn.f64 	%fd276, %fd275, %fd271, 0dBFC8BFECF93D7D19;
	fma.rn.f64 	%fd277, %fd276, %fd271, 0d3FC7FFFFF756AA6C;
	fma.rn.f64 	%fd278, %fd277, %fd271, 0d3FF0000000003646;
	fma.rn.f64 	%fd279, %fd271, 0dC1943281A050209C, 0d416024E99BA46E7B;
	fma.rn.f64 	%fd280, %fd279, %fd271, 0dC11A6875D7DFBD65;
	fma.rn.f64 	%fd281, %fd280, %fd271, 0d40D032C041790233;
	fma.rn.f64 	%fd282, %fd281, %fd271, 0dC0839F895BC22946;
	fma.rn.f64 	%fd283, %fd282, %fd271, 0d403E77CC78ECD2D8;
	fma.rn.f64 	%fd284, %fd283, %fd271, 0dC002F368D0117BE9;
	fma.rn.f64 	%fd285, %fd284, %fd271, 0d3FD7BCC786009A25;
	fma.rn.f64 	%fd286, %fd285, %fd271, 0dBFC4FFFFFC51BC7A;
	fma.rn.f64 	%fd287, %fd286, %fd271, 0d3FD7FFFFFFFFB5EA;
	fma.rn.f64 	%fd33, %fd287, %fd270, %fd2;
	rsqrt.approx.f64 	%fd288, %fd2;
	mul.f64 	%fd289, %fd288, 0d3FE9884533D43651;
	mul.f64 	%fd34, %fd289, %fd278;
	mul.f64 	%fd290, %fd33, 0d3FE45F306DC9C883;
	cvt.rni.s32.f64 	%r73, %fd290;
	cvt.rn.f64.s32 	%fd291, %r73;
	fma.rn.f64 	%fd292, %fd291, 0dBFF921FB54442D18, %fd33;
	fma.rn.f64 	%fd293, %fd291, 0dBC91A62633145C00, %fd292;
	fma.rn.f64 	%fd334, %fd291, 0dB97B839A252049C0, %fd293;
	abs.f64 	%fd294, %fd33;
	setp.ltu.f64 	%p21, %fd294, 0d41E0000000000000;
	@%p21 bra 	$L__BB77_35;
	{ // callseq 28, 0
	.param .b64 param0;
	st.param.f64 	[param0], %fd33;
	.param .align 16 .b8 retval0[16];
	call.uni (retval0), 
	__internal_trig_reduction_slowpathd, 
	(
	param0
	);
	ld.param.f64 	%fd334, [retval0];
	ld.param.b32 	%r73, [retval0+8];
	} // callseq 28
$L__BB77_35:
	and.b32  	%r60, %r73, 3;
	cvt.rn.f64.u32 	%fd296, %r60;
	add.f64 	%fd297, %fd334, 0dC00F6A7A2955385E;
	fma.rn.f64 	%fd38, %fd296, 0d3FF921FB54442D18, %fd297;
	abs.f64 	%fd39, %fd38;
	setp.neu.f64 	%p22, %fd39, 0d7FF0000000000000;
	@%p22 bra 	$L__BB77_37;
	mov.f64 	%fd303, 0d0000000000000000;
	mul.rn.f64 	%fd336, %fd38, %fd303;
	mov.b32 	%r75, 1;
	bra.uni 	$L__BB77_40;
$L__BB77_37:
	mul.f64 	%fd298, %fd38, 0d3FE45F306DC9C883;
	cvt.rni.s32.f64 	%r74, %fd298;
	cvt.rn.f64.s32 	%fd299, %r74;
	fma.rn.f64 	%fd300, %fd299, 0dBFF921FB54442D18, %fd38;
	fma.rn.f64 	%fd301, %fd299, 0dBC91A62633145C00, %fd300;
	fma.rn.f64 	%fd336, %fd299, 0dB97B839A252049C0, %fd301;
	setp.ltu.f64 	%p23, %fd39, 0d41E0000000000000;
	@%p23 bra 	$L__BB77_39;
	{ // callseq 29, 0
	.param .b64 param0;
	st.param.f64 	[param0], %fd38;
	.param .align 16 .b8 retval0[16];
	call.uni (retval0), 
	__internal_trig_reduction_slowpathd, 
	(
	param0
	);
	ld.param.f64 	%fd336, [retval0];
	ld.param.b32 	%r74, [retval0+8];
	} // callseq 29
$L__BB77_39:
	add.s32 	%r75, %r74, 1;
$L__BB77_40:
	shl.b32 	%r63, %r75, 6;
	cvt.u64.u32 	%rd10, %r63;
	and.b64  	%rd11, %rd10, 64;
	mov.u64 	%rd12, __cudart_sin_cos_coeffs;
	add.s64 	%rd13, %rd12, %rd11;
	mul.rn.f64 	%fd304, %fd336, %fd336;
	and.b32  	%r64, %r75, 1;
	setp.eq.b32 	%p24, %r64, 1;
	selp.f64 	%fd305, 0dBDA8FF8320FD8164, 0d3DE5DB65F9785EBA, %p24;
	ld.global.nc.v2.f64 	{%fd306, %fd307}, [%rd13];
	fma.rn.f64 	%fd308, %fd305, %fd304, %fd306;
	fma.rn.f64 	%fd309, %fd308, %fd304, %fd307;
	ld.global.nc.v2.f64 	{%fd310, %fd311}, [%rd13+16];
	fma.rn.f64 	%fd312, %fd309, %fd304, %fd310;
	fma.rn.f64 	%fd313, %fd312, %fd304, %fd311;
	ld.global.nc.v2.f64 	{%fd314, %fd315}, [%rd13+32];
	fma.rn.f64 	%fd316, %fd313, %fd304, %fd314;
	fma.rn.f64 	%fd317, %fd316, %fd304, %fd315;
	fma.rn.f64 	%fd318, %fd317, %fd336, %fd336;
	fma.rn.f64 	%fd319, %fd317, %fd304, 0d3FF0000000000000;
	selp.f64 	%fd320, %fd319, %fd318, %p24;
	and.b32  	%r65, %r75, 2;
	setp.eq.s32 	%p25, %r65, 0;
	mov.f64 	%fd321, 0d0000000000000000;
	sub.f64 	%fd322, %fd321, %fd320;
	selp.f64 	%fd323, %fd320, %fd322, %p25;
	mul.f64 	%fd337, %fd34, %fd323;
$L__BB77_41:
	setp.gtu.f64 	%p26, %fd1, 0d0000000000000000;
	setp.eq.f64 	%p27, %fd1, 0d0000000000000000;
	selp.f64 	%fd325, 0dFFF0000000000000, 0dFFF8000000000000, %p27;
	selp.f64 	%fd326, %fd337, %fd325, %p26;
	cvta.to.global.u64 	%rd14, %rd1;
	add.s64 	%rd16, %rd14, %rd4;
	st.global.f64 	[%rd16], %fd326;
$L__BB77_42:
	ret;

}
	// .globl	vec_copysign
.visible .entry vec_copysign(
	.param .u32 vec_copysign_param_0,
	.param .u64 .ptr .align 1 vec_copysign_param_1,
	.param .u64 .ptr .align 1 vec_copysign_param_2,
	.param .u64 .ptr .align 1 vec_copysign_param_3
)
{
	.reg .pred 	%p<2>;
	.reg .b32 	%r<12>;
	.reg .b64 	%rd<11>;
	.reg .b64 	%fd<4>;

	ld.param.u32 	%r2, [vec_copysign_param_0];
	ld.param.u64 	%rd1, [vec_copysign_param_1];
	ld.param.u64 	%rd2, [vec_copysign_param_2];
	ld.param.u64 	%rd3, [vec_copysign_param_3];
	mov.u32 	%r3, %tid.x;
	mov.u32 	%r4, %ctaid.x;
	mov.u32 	%r5, %ntid.x;
	mov.u32 	%r6, %tid.y;
	mov.u32 	%r7, %ctaid.y;
	mov.u32 	%r8, %ntid.y;
	mad.lo.s32 	%r9, %r7, %r8, %r6;
	mov.u32 	%r10, %nctaid.x;
	mad.lo.s32 	%r11, %r9, %r10, %r4;
	mad.lo.s32 	%r1, %r11, %r5, %r3;
	setp.ge.s32 	%p1, %r1, %r2;
	@%p1 bra 	$L__BB78_2;
	cvta.to.global.u64 	%rd4, %rd2;
	cvta.to.global.u64 	%rd5, %rd3;
	cvta.to.global.u64 	%rd6, %rd1;
	mul.wide.s32 	%rd7, %r1, 8;
	add.s64 	%rd8, %rd4, %rd7;
	ld.global.f64 	%fd1, [%rd8];
	add.s64 	%rd9, %rd5, %rd7;
	ld.global.f64 	%fd2, [%rd9];
	copysign.f64 	%fd3, %fd2, %fd1;
	add.s64 	%rd10, %rd6, %rd7;
	st.global.f64 	[%rd10], %fd3;
$L__BB78_2:
	ret;

}
	// .globl	vec_fdim
.visible .entry vec_fdim(
	.param .u32 vec_fdim_param_0,
	.param .u64 .ptr .align 1 vec_fdim_param_1,
	.param .u64 .ptr .align 1 vec_fdim_param_2,
	.param .u64 .ptr .align 1 vec_fdim_param_3
)
{
	.reg .pred 	%p<3>;
	.reg .b32 	%r<12>;
	.reg .b64 	%rd<11>;
	.reg .b64 	%fd<5>;

	ld.param.u32 	%r2, [vec_fdim_param_0];
	ld.param.u64 	%rd1, [vec_fdim_param_1];
	ld.param.u64 	%rd2, [vec_fdim_param_2];
	ld.param.u64 	%rd3, [vec_fdim_param_3];
	mov.u32 	%r3, %tid.x;
	mov.u32 	%r4, %ctaid.x;
	mov.u32 	%r5, %ntid.x;
	mov.u32 	%r6, %tid.y;
	mov.u32 	%r7, %ctaid.y;
	mov.u32 	%r8, %ntid.y;
	mad.lo.s32 	%r9, %r7, %r8, %r6;
	mov.u32 	%r10, %nctaid.x;
	mad.lo.s32 	%r11, %r9, %r10, %r4;
	mad.lo.s32 	%r1, %r11, %r5, %r3;
	setp.ge.s32 	%p1, %r1, %r2;
	@%p1 bra 	$L__BB79_2;
	cvta.to.global.u64 	%rd4, %rd2;
	cvta.to.global.u64 	%rd5, %rd3;
	cvta.to.global.u64 	%rd6, %rd1;
	mul.wide.s32 	%rd7, %r1, 8;
	add.s64 	%rd8, %rd4, %rd7;
	ld.global.f64 	%fd1, [%rd8];
	add.s64 	%rd9, %rd5, %rd7;
	ld.global.f64 	%fd2, [%rd9];
	sub.rn.f64 	%fd3, %fd1, %fd2;
	setp.le.f64 	%p2, %fd1, %fd2;
	selp.f64 	%fd4, 0d0000000000000000, %fd3, %p2;
	add.s64 	%rd10, %rd6, %rd7;
	st.global.f64 	[%rd10], %fd4;
$L__BB79_2:
	ret;

}
	// .globl	vec_fdivide
.visible .entry vec_fdivide(
	.param .u32 vec_fdivide_param_0,
	.param .u64 .ptr .align 1 vec_fdivide_param_1,
	.param .u64 .ptr .align 1 vec_fdivide_param_2,
	.param .u64 .ptr .align 1 vec_fdivide_param_3
)
{
	.reg .pred 	%p<2>;
	.reg .b32 	%r<12>;
	.reg .b64 	%rd<11>;
	.reg .b64 	%fd<4>;

	ld.param.u32 	%r2, [vec_fdivide_param_0];
	ld.param.u64 	%rd1, [vec_fdivide_param_1];
	ld.param.u64 	%rd2, [vec_fdivide_param_2];
	ld.param.u64 	%rd3, [vec_fdivide_param_3];
	mov.u32 	%r3, %tid.x;
	mov.u32 	%r4, %ctaid.x;
	mov.u32 	%r5, %ntid.x;
	mov.u32 	%r6, %tid.y;
	mov.u32 	%r7, %ctaid.y;
	mov.u32 	%r8, %ntid.y;
	mad.lo.s32 	%r9, %r7, %r8, %r6;
	mov.u32 	%r10, %nctaid.x;
	mad.lo.s32 	%r11, %r9, %r10, %r4;
	mad.lo.s32 	%r1, %r11, %r5, %r3;
	setp.ge.s32 	%p1, %r1, %r2;
	@%p1 bra 	$L__BB80_2;
	cvta.to.global.u64 	%rd4, %rd2;
	cvta.to.global.u64 	%rd5, %rd3;
	cvta.to.global.u64 	%rd6, %rd1;
	mul.wide.s32 	%rd7, %r1, 8;
	add.s64 	%rd8, %rd4, %rd7;
	ld.global.f64 	%fd1, [%rd8];
	add.s64 	%rd9, %rd5, %rd7;
	ld.global.f64 	%fd2, [%rd9];
	div.rn.f64 	%fd3, %fd1, %fd2;
	add.s64 	%rd10, %rd6, %rd7;
	st.global.f64 	[%rd10], %fd3;
$L__BB80_2:
	ret;

}
	// .globl	vec_fmax
.visible .entry vec_fmax(
	.param .u32 vec_fmax_param_0,
	.param .u64 .ptr .align 1 vec_fmax_param_1,
	.param .u64 .ptr .align 1 vec_fmax_param_2,
	.param .u64 .ptr .align 1 vec_fmax_param_3
)
{
	.reg .pred 	%p<2>;
	.reg .b32 	%r<12>;
	.reg .b64 	%rd<11>;
	.reg .b64 	%fd<4>;

	ld.param.u32 	%r2, [vec_fmax_param_0];
	ld.param.u64 	%rd1, [vec_fmax_param_1];
	ld.param.u64 	%rd2, [vec_fmax_param_2];
	ld.param.u64 	%rd3, [vec_fmax_param_3];
	mov.u32 	%r3, %tid.x;
	mov.u32 	%r4, %ctaid.x;
	mov.u32 	%r5, %ntid.x;
	mov.u32 	%r6, %tid.y;
	mov.u32 	%r7, %ctaid.y;
	mov.u32 	%r8, %ntid.y;
	mad.lo.s32 	%r9, %r7, %r8, %r6;
	mov.u32 	%r10, %nctaid.x;
	mad.lo.s32 	%r11, %r9, %r10, %r4;
	mad.lo.s32 	%r1, %r11, %r5, %r3;
	setp.ge.s32 	%p1, %r1, %r2;
	@%p1 bra 	$L__BB81_2;
	cvta.to.global.u64 	%rd4, %rd2;
	cvta.to.global.u64 	%rd5, %rd3;
	cvta.to.global.u64 	%rd6, %rd1;
	mul.wide.s32 	%rd7, %r1, 8;
	add.s64 	%rd8, %rd4, %rd7;
	ld.global.f64 	%fd1, [%rd8];
	add.s64 	%rd9, %rd5, %rd7;
	ld.global.f64 	%fd2, [%rd9];
	max.f64 	%fd3, %fd1, %fd2;
	add.s64 	%rd10, %rd6, %rd7;
	st.global.f64 	[%rd10], %fd3;
$L__BB81_2:
	ret;

}
	// .globl	vec_fmin
.visible .entry vec_fmin(
	.param .u32 vec_fmin_param_0,
	.param .u64 .ptr .align 1 vec_fmin_param_1,
	.param .u64 .ptr .align 1 vec_fmin_param_2,
	.param .u64 .ptr .align 1 vec_fmin_param_3
)
{
	.reg .pred 	%p<2>;
	.reg .b32 	%r<12>;
	.reg .b64 	%rd<11>;
	.reg .b64 	%fd<4>;

	ld.param.u32 	%r2, [vec_fmin_param_0];
	ld.param.u64 	%rd1, [vec_fmin_param_1];
	ld.param.u64 	%rd2, [vec_fmin_param_2];
	ld.param.u64 	%rd3, [vec_fmin_param_3];
	mov.u32 	%r3, %tid.x;
	mov.u32 	%r4, %ctaid.x;
	mov.u32 	%r5, %ntid.x;
	mov.u32 	%r6, %tid.y;
	mov.u32 	%r7, %ctaid.y;
	mov.u32 	%r8, %ntid.y;
	mad.lo.s32 	%r9, %r7, %r8, %r6;
	mov.u32 	%r10, %nctaid.x;
	mad.lo.s32 	%r11, %r9, %r10, %r4;
	mad.lo.s32 	%r1, %r11, %r5, %r3;
	setp.ge.s32 	%p1, %r1, %r2;
	@%p1 bra 	$L__BB82_2;
	cvta.to.global.u64 	%rd4, %rd2;
	cvta.to.global.u64 	%rd5, %rd3;
	cvta.to.global.u64 	%rd6, %rd1;
	mul.wide.s32 	%rd7, %r1, 8;
	add.s64 	%rd8, %rd4, %rd7;
	ld.global.f64 	%fd1, [%rd8];
	add.s64 	%rd9, %rd5, %rd7;
	ld.global.f64 	%fd2, [%rd9];
	min.f64 	%fd3, %fd1, %fd2;
	add.s64 	%rd10, %rd6, %rd7;
	st.global.f64 	[%rd10], %fd3;
$L__BB82_2:
	ret;

}
	// .globl	vec_fmod
.visible .entry vec_fmod(
	.param .u32 vec_fmod_param_0,
	.param .u64 .ptr .align 1 vec_fmod_param_1,
	.param .u64 .ptr .align 1 vec_fmod_param_2,
	.param .u64 .ptr .align 1 vec_fmod_param_3
)
{
	.reg .pred 	%p<22>;
	.reg .b32 	%r<66>;
	.reg .b64 	%rd<53>;
	.reg .b64 	%fd<25>;

	ld.param.u32 	%r21, [vec_fmod_param_0];
	ld.param.u64 	%rd17, [vec_fmod_param_1];
	ld.param.u64 	%rd18, [vec_fmod_param_2];
	ld.param.u64 	%rd19, [vec_fmod_param_3];
	mov.u32 	%r22, %tid.x;
	mov.u32 	%r23, %ctaid.x;
	mov.u32 	%r24, %ntid.x;
	mov.u32 	%r25, %tid.y;
	mov.u32 	%r26, %ctaid.y;
	mov.u32 	%r27, %ntid.y;
	mad.lo.s32 	%r28, %r26, %r27, %r25;
	mov.u32 	%r29, %nctaid.x;
	mad.lo.s32 	%r30, %r28, %r29, %r23;
	mad.lo.s32 	%r1, %r30, %r24, %r22;
	setp.ge.s32 	%p1, %r1, %r21;
	@%p1 bra 	$L__BB83_22;
	cvta.to.global.u64 	%rd20, %rd18;
	cvta.to.global.u64 	%rd21, %rd19;
	mul.wide.s32 	%rd22, %r1, 8;
	add.s64 	%rd23, %rd20, %rd22;
	ld.global.f64 	%fd1, [%rd23];
	add.s64 	%rd24, %rd21, %rd22;
	ld.global.f64 	%fd2, [%rd24];
	{
	.reg .b32 %temp; 
	mov.b64 	{%temp, %r31}, %fd1;
	}
	and.b32  	%r32, %r31, 2147483647;
	{
	.reg .b32 %temp; 
	mov.b64 	{%r33, %temp}, %fd1;
	}
	{
	.reg .b32 %temp; 
	mov.b64 	{%temp, %r34}, %fd2;
	}
	and.b32  	%r36, %r34, 2147483647;
	{
	.reg .b32 %temp; 
	mov.b64 	{%r37, %temp}, %fd2;
	}
	mov.b64 	%fd22, {%r33, %r32};
	mov.b64 	%fd23, {%r37, %r36};
	max.u32 	%r38, %r32, %r36;
	setp.lt.u32 	%p2, %r38, 2146435072;
	@%p2 bra 	$L__BB83_5;
	setp.num.f64 	%p18, %fd22, %fd22;
	setp.num.f64 	%p19, %fd23, %fd23;
	and.pred  	%p20, %p18, %p19;
	@%p20 bra 	$L__BB83_4;
	add.rn.f64 	%fd24, %fd1, %fd2;
	bra.uni 	$L__BB83_21;
$L__BB83_4:
	setp.eq.f64 	%p21, %fd22, 0d7FF0000000000000;
	selp.f64 	%fd24, 0dFFF8000000000000, %fd1, %p21;
	bra.uni 	$L__BB83_21;
$L__BB83_5:
	setp.eq.f64 	%p3, %fd23, 0d0000000000000000;
	mov.f64 	%fd24, 0dFFF8000000000000;
	@%p3 bra 	$L__BB83_21;
	setp.ltu.f64 	%p4, %fd22, %fd23;
	mov.f64 	%fd24, %fd1;
	@%p4 bra 	$L__BB83_21;
	{
	.reg .b32 %temp; 
	mov.b64 	{%temp, %r39}, %fd22;
	}
	shr.u32 	%r60, %r39, 20;
	{
	.reg .b32 %temp; 
	mov.b64 	{%temp, %r3}, %fd23;
	}
	shr.u32 	%r61, %r3, 20;
	setp.gt.u32 	%p5, %r39, 1048575;
	@%p5 bra 	$L__BB83_9;
	mul.f64 	%fd22, %fd22, 0d4350000000000000;
	{
	.reg .b32 %temp; 
	mov.b64 	{%temp, %r40}, %fd22;
	}
	shr.u32 	%r41, %r40, 20;
	add.s32 	%r42, %r60, %r41;
	add.s32 	%r60, %r42, -54;
$L__BB83_9:
	setp.gt.u32 	%p6, %r3, 1048575;
	@%p6 bra 	$L__BB83_11;
	mul.f64 	%fd23, %fd23, 0d4350000000000000;
	{
	.reg .b32 %temp; 
	mov.b64 	{%temp, %r43}, %fd23;
	}
	shr.u32 	%r44, %r43, 20;
	add.s32 	%r45, %r61, %r44;
	add.s32 	%r61, %r45, -54;
$L__BB83_11:
	mov.b64 	%rd26, %fd22;
	mov.b64 	%rd27, %fd23;
	and.b64  	%rd28, %rd26, 4503599627370495;
	or.b64  	%rd48, %rd28, 4503599627370496;
	and.b64  	%rd29, %rd27, 4503599627370495;
	or.b64  	%rd2, %rd29, 4503599627370496;
	sub.s32 	%r9, %r60, %r61;
	min.s32 	%r10, %r9, 0;
	add.s32 	%r46, %r61, %r10;
	sub.s32 	%r47, %r60, %r46;
	add.s32 	%r48, %r47, 1;
	and.b32  	%r11, %r48, 3;
	setp.eq.s32 	%p7, %r11, 0;
	mov.u32 	%r64, %r9;
	@%p7 bra 	$L__BB83_14;
	neg.s32 	%r62, %r11;
	mov.u32 	%r64, %r9;
$L__BB83_13:
	.pragma "nounroll";
	sub.s64 	%rd30, %rd48, %rd2;
	mov.b64 	%fd14, %rd30;
	{
	.reg .b32 %temp; 
	mov.b64 	{%temp, %r49}, %fd14;
	}
	setp.lt.s32 	%p8, %r49, 0;
	selp.b64 	%rd51, %rd48, %rd30, %p8;
	shl.b64 	%rd48, %rd51, 1;
	add.s32 	%r64, %r64, -1;
	add.s32 	%r62, %r62, 1;
	setp.ne.s32 	%p9, %r62, 0;
	@%p9 bra 	$L__BB83_13;
$L__BB83_14:
	sub.s32 	%r50, %r9, %r10;
	setp.lt.u32 	%p10, %r50, 3;
	@%p10 bra 	$L__BB83_16;
$L__BB83_15:
	sub.s64 	%rd31, %rd48, %rd2;
	mov.b64 	%fd15, %rd31;
	{
	.reg .b32 %temp; 
	mov.b64 	{%temp, %r51}, %fd15;
	}
	setp.lt.s32 	%p11, %r51, 0;
	selp.b64 	%rd32, %rd48, %rd31, %p11;
	shl.b64 	%rd33, %rd32, 1;
	sub.s64 	%rd34, %rd33, %rd2;
	mov.b64 	%fd16, %rd34;
	{
	.reg .b32 %temp; 
	mov.b64 	{%temp, %r52}, %fd16;
	}
	setp.lt.s32 	%p12, %r52, 0;
	selp.b64 	%rd35, %rd33, %rd34, %p12;
	shl.b64 	%rd36, %rd35, 1;
	sub.s64 	%rd37, %rd36, %rd2;
	mov.b64 	%fd17, %rd37;
	{
	.reg .b32 %temp; 
	mov.b64 	{%temp, %r53}, %fd17;
	}
	setp.lt.s32 	%p13, %r53, 0;
	selp.b64 	%rd38, %rd36, %rd37, %p13;
	shl.b64 	%rd39, %rd38, 1;
	sub.s64 	%rd40, %rd39, %rd2;
	mov.b64 	%fd18, %rd40;
	{
	.reg .b32 %temp; 
	mov.b64 	{%temp, %r54}, %fd18;
	}
	setp.lt.s32 	%p14, %r54, 0;
	selp.b64 	%rd51, %rd39, %rd40, %p14;
	shl.b64 	%rd48, %rd51, 1;
	add.s32 	%r19, %r64, -4;
	setp.gt.s32 	%p15, %r64, 3;
	mov.u32 	%r64, %r19;
	@%p15 bra 	$L__BB83_15;
$L__BB83_16:
	and.b64  	%rd12, %rd51, 9223372036854775807;
	setp.eq.s64 	%p16, %rd12, 0;
	mov.b64 	%rd52, 0;
	@%p16 bra 	$L__BB83_20;
	mov.b64 	%fd19, %rd12;
	mul.f64 	%fd20, %fd19, 0d4350000000000000;
	{
	.reg .b32 %temp; 
	mov.b64 	{%temp, %r55}, %fd20;
	}
	shr.u32 	%r56, %r55, 20;
	sub.s32 	%r57, 55, %r56;
	sub.s32 	%r20, %r61, %r57;
	shl.b64 	%rd13, %rd12, %r57;
	setp.gt.s32 	%p17, %r20, 0;
	@%p17 bra 	$L__BB83_19;
	sub.s32 	%r59, 1, %r20;
	shr.u64 	%rd52, %rd13, %r59;
	bra.uni 	$L__BB83_20;
$L__BB83_19:
	add.s32 	%r58, %r20, -1;
	cvt.u64.u32 	%rd42, %r58;
	shl.b64 	%rd43, %rd42, 52;
	add.s64 	%rd52, %rd43, %rd13;
$L__BB83_20:
	mov.b64 	%fd21, %rd52;
	copysign.f64 	%fd24, %fd1, %fd21;
$L__BB83_21:
	cvta.to.global.u64 	%rd44, %rd17;
	add.s64 	%rd46, %rd44, %rd22;
	st.global.f64 	[%rd46], %fd24;
$L__BB83_22:
	ret;

}
	// .globl	vec_hypot
.visible .entry vec_hypot(
	.param .u32 vec_hypot_param_0,
	.param .u64 .ptr .align 1 vec_hypot_param_1,
	.param .u64 .ptr .align 1 vec_hypot_param_2,
	.param .u64 .ptr .align 1 vec_hypot_param_3
)
{
	.reg .pred 	%p<4>;
	.reg .b32 	%r<19>;
	.reg .b64 	%rd<15>;
	.reg .b64 	%fd<26>;

	ld.param.u32 	%r2, [vec_hypot_param_0];
	ld.param.u64 	%rd1, [vec_hypot_param_1];
	ld.param.u64 	%rd2, [vec_hypot_param_2];
	ld.param.u64 	%rd3, [vec_hypot_param_3];
	mov.u32 	%r3, %tid.x;
	mov.u32 	%r4, %ctaid.x;
	mov.u32 	%r5, %ntid.x;
	mov.u32 	%r6, %tid.y;
	mov.u32 	%r7, %ctaid.y;
	mov.u32 	%r8, %ntid.y;
	mad.lo.s32 	%r9, %r7, %r8, %r6;
	mov.u32 	%r10, %nctaid.x;
	mad.lo.s32 	%r11, %r9, %r10, %r4;
	mad.lo.s32 	%r1, %r11, %r5, %r3;
	setp.ge.s32 	%p1, %r1, %r2;
	@%p1 bra 	$L__BB84_2;
	cvta.to.global.u64 	%rd4, %rd2;
	cvta.to.global.u64 	%rd5, %rd3;
	cvta.to.global.u64 	%rd6, %rd1;
	mul.wide.s32 	%rd7, %r1, 8;
	add.s64 	%rd8, %rd4, %rd7;
	ld.global.f64 	%fd1, [%rd8];
	add.s64 	%rd9, %rd5, %rd7;
	ld.global.f64 	%fd2, [%rd9];
	abs.f64 	%fd3, %fd1;
	abs.f64 	%fd4, %fd2;
	mov.b64 	%rd10, %fd4;
	mov.b64 	%rd11, %fd3;
	min.u64 	%rd12, %rd10, %rd11;
	mov.b64 	%fd5, %rd12;
	max.u64 	%rd13, %rd11, %rd10;
	mov.b64 	%fd6, %rd13;
	{
	.reg .b32 %temp; 
	mov.b64 	{%temp, %r12}, %fd6;
	}
	and.b32  	%r13, %r12, -4194304;
	xor.b32  	%r14, %r13, 2144337920;
	mov.b32 	%r15, 0;
	mov.b64 	%fd7, {%r15, %r14};
	mul.f64 	%fd8, %fd7, %fd5;
	mul.f64 	%fd9, %fd7, %fd6;
	mul.f64 	%fd10, %fd8, %fd8;
	fma.rn.f64 	%fd11, %fd9, %fd9, %fd10;
	min.f64 	%fd12, %fd11, 0d7FEFFFFFFFFFFFFF;
	rsqrt.approx.ftz.f64 	%fd13, %fd12;
	mul.rn.f64 	%fd14, %fd13, %fd13;
	neg.f64 	%fd15, %fd14;
	fma.rn.f64 	%fd16, %fd12, %fd15, 0d3FF0000000000000;
	fma.rn.f64 	%fd17, %fd16, 0d3FD8000000000000, 0d3FE0000000000000;
	mul.rn.f64 	%fd18, %fd16, %fd13;
	fma.rn.f64 	%fd19, %fd17, %fd18, %fd13;
	mul.f64 	%fd20, %fd11, %fd19;
	or.b32  	%r16, %r13, 1048576;
	mov.b64 	%fd21, {%r15, %r16};
	mul.f64 	%fd22, %fd21, %fd20;
	setp.eq.f64 	%p2, %fd5, 0d0000000000000000;
	selp.f64 	%fd23, %fd6, %fd22, %p2;
	{
	.reg .b32 %temp; 
	mov.b64 	{%temp, %r17}, %fd5;
	}
	mov.f64 	%fd24, 0d7FF0000000000000;
	{
	.reg .b32 %temp; 
	mov.b64 	{%temp, %r18}, %fd24;
	}
	setp.lt.u32 	%p3, %r17, %r18;
	selp.f64 	%fd25, %fd23, %fd5, %p3;
	add.s64 	%rd14, %rd6, %rd7;
	st.global.f64 	[%rd14], %fd25;
$L__BB84_2:
	ret;

}
	// .globl	vec_nextafter
.visible .entry vec_nextafter(
	.param .u32 vec_nextafter_param_0,
	.param .u64 .ptr .align 1 vec_nextafter_param_1,
	.param .u64 .ptr .align 1 vec_nextafter_param_2,
	.param .u64 .ptr .align 1 vec_nextafter_param_3
)
{
	.reg .pred 	%p<15>;
	.reg .b32 	%r<12>;
	.reg .b64 	%rd<24>;
	.reg .b64 	%fd<10>;

	ld.param.u32 	%r2, [vec_nextafter_param_0];
	ld.param.u64 	%rd2, [vec_nextafter_param_1];
	ld.param.u64 	%rd3, [vec_nextafter_param_2];
	ld.param.u64 	%rd4, [vec_nextafter_param_3];
	mov.u32 	%r3, %tid.x;
	mov.u32 	%r4, %ctaid.x;
	mov.u32 	%r5, %ntid.x;
	mov.u32 	%r6, %tid.y;
	mov.u32 	%r7, %ctaid.y;
	mov.u32 	%r8, %ntid.y;
	mad.lo.s32 	%r9, %r7, %r8, %r6;
	mov.u32 	%r10, %nctaid.x;
	mad.lo.s32 	%r11, %r9, %r10, %r4;
	mad.lo.s32 	%r1, %r11, %r5, %r3;
	setp.ge.s32 	%p1, %r1, %r2;
	@%p1 bra 	$L__BB85_8;
	cvta.to.global.u64 	%rd5, %rd3;
	cvta.to.global.u64 	%rd6, %rd4;
	mul.wide.s32 	%rd7, %r1, 8;
	add.s64 	%rd8, %rd5, %rd7;
	ld.global.f64 	%fd1, [%rd8];
	add.s64 	%rd9, %rd6, %rd7;
	ld.global.f64 	%fd9, [%rd9];
	mov.b64 	%rd1, %fd1;
	setp.num.f64 	%p2, %fd1, %fd1;
	setp.num.f64 	%p3, %fd9, %fd9;
	and.pred  	%p4, %p2, %p3;
	@%p4 bra 	$L__BB85_3;
	add.f64 	%fd9, %fd1, %fd9;
	bra.uni 	$L__BB85_7;
$L__BB85_3:
	mov.b64 	%rd10, %fd9;
	or.b64  	%rd11, %rd10, %rd1;
	and.b64  	%rd12, %rd11, 9223372036854775807;
	setp.eq.s64 	%p5, %rd12, 0;
	@%p5 bra 	$L__BB85_7;
	setp.neu.f64 	%p6, %fd1, 0d0000000000000000;
	@%p6 bra 	$L__BB85_6;
	mov.f64 	%fd8, 0d0000000000000001;
	copysign.f64 	%fd9, %fd9, %fd8;
	bra.uni 	$L__BB85_7;
$L__BB85_6:
	setp.lt.f64 	%p7, %fd1, %fd9;
	setp.lt.f64 	%p8, %fd1, 0d0000000000000000;
	and.pred  	%p9, %p8, %p7;
	selp.s64 	%rd13, -1, 0, %p9;
	add.s64 	%rd14, %rd13, %rd1;
	setp.gt.f64 	%p10, %fd1, 0d0000000000000000;
	and.pred  	%p11, %p10, %p7;
	selp.u64 	%rd15, 1, 0, %p11;
	add.s64 	%rd16, %rd14, %rd15;
	setp.gt.f64 	%p12, %fd1, %fd9;
	and.pred  	%p13, %p8, %p12;
	selp.u64 	%rd17, 1, 0, %p13;
	add.s64 	%rd18, %rd16, %rd17;
	and.pred  	%p14, %p10, %p12;
	selp.s64 	%rd19, -1, 0, %p14;
	add.s64 	%rd20, %rd18, %rd19;
	mov.b64 	%fd9, %rd20;
$L__BB85_7:
	cvta.to.global.u64 	%rd21, %rd2;
	add.s64 	%rd23, %rd21, %rd7;
	st.global.f64 	[%rd23], %fd9;
$L__BB85_8:
	ret;

}
	// .globl	vec_pow
.visible .entry vec_pow(
	.param .u32 vec_pow_param_0,
	.param .u64 .ptr .align 1 vec_pow_param_1,
	.param .u64 .ptr .align 1 vec_pow_param_2,
	.param .u64 .ptr .align 1 vec_pow_param_3
)
{
	.reg .pred 	%p<26>;
	.reg .b32 	%r<35>;
	.reg .b64 	%rd<14>;
	.reg .b64 	%fd<26>;

	ld.param.u32 	%r4, [vec_pow_param_0];
	ld.param.u64 	%rd2, [vec_pow_param_1];
	ld.param.u64 	%rd3, [vec_pow_param_2];
	ld.param.u64 	%rd4, [vec_pow_param_3];
	mov.u32 	%r5, %tid.x;
	mov.u32 	%r6, %ctaid.x;
	mov.u32 	%r7, %ntid.x;
	mov.u32 	%r8, %tid.y;
	mov.u32 	%r9, %ctaid.y;
	mov.u32 	%r10, %ntid.y;
	mad.lo.s32 	%r11, %r9, %r10, %r8;
	mov.u32 	%r12, %nctaid.x;
	mad.lo.s32 	%r13, %r11, %r12, %r6;
	mad.lo.s32 	%r1, %r13, %r7, %r5;
	setp.ge.s32 	%p4, %r1, %r4;
	@%p4 bra 	$L__BB86_12;
	cvta.to.global.u64 	%rd5, %rd3;
	cvta.to.global.u64 	%rd6, %rd4;
	mul.wide.s32 	%rd7, %r1, 8;
	add.s64 	%rd8, %rd5, %rd7;
	ld.global.f64 	%fd1, [%rd8];
	add.s64 	%rd9, %rd6, %rd7;
	ld.global.f64 	%fd2, [%rd9];
	{
	.reg .b32 %temp; 
	mov.b64 	{%temp, %r2}, %fd1;
	}
	{
	.reg .b32 %temp; 
	mov.b64 	{%temp, %r3}, %fd2;
	}
	shr.u32 	%r14, %r3, 20;
	and.b32  	%r15, %r14, 2047;
	add.s32 	%r16, %r15, -1012;
	mov.b64 	%rd10, %fd2;
	shl.b64 	%rd1, %rd10, %r16;
	setp.eq.s64 	%p3, %rd1, -9223372036854775808;
	abs.f64 	%fd3, %fd1;
	setp.neu.f64 	%p5, %fd1, 0d0000000000000000;
	@%p5 bra 	$L__BB86_3;
	setp.eq.s64 	%p8, %rd1, -9223372036854775808;
	abs.f64 	%fd19, %fd2;
	setp.neu.f64 	%p9, %fd19, 0d3FE0000000000000;
	and.pred  	%p3, %p9, %p8;
	selp.b32 	%r17, %r2, 0, %p3;
	setp.lt.s32 	%p10, %r3, 0;
	or.b32  	%r18, %r17, 2146435072;
	selp.b32 	%r19, %r18, %r17, %p10;
	mov.b32 	%r20, 0;
	mov.b64 	%fd25, {%r20, %r19};
	bra.uni 	$L__BB86_4;
$L__BB86_3:
	{ // callseq 30, 0
	.param .b64 param0;
	st.param.f64 	[param0], %fd3;
	.param .b64 param1;
	st.param.f64 	[param1], %fd2;
	.param .b64 retval0;
	call.uni (retval0), 
	__internal_accurate_pow, 
	(
	param0, 
	param1
	);
	ld.param.f64 	%fd11, [retval0];
	} // callseq 30
	setp.lt.s32 	%p6, %r2, 0;
	cvt.rzi.f64.f64 	%fd13, %fd2;
	setp.neu.f64 	%p7, %fd2, %fd13;
	neg.f64 	%fd15, %fd11;
	selp.f64 	%fd16, %fd15, %fd11, %p3;
	selp.f64 	%fd17, %fd16, %fd11, %p6;
	selp.f64 	%fd18, 0dFFF8000000000000, %fd17, %p7;
	selp.f64 	%fd25, %fd18, %fd17, %p6;
$L__BB86_4:
	add.f64 	%fd20, %fd1, %fd2;
	{
	.reg .b32 %temp; 
	mov.b64 	{%temp, %r21}, %fd20;
	}
	and.b32  	%r22, %r21, 2146435072;
	setp.ne.s32 	%p11, %r22, 2146435072;
	@%p11 bra 	$L__BB86_11;
	setp.num.f64 	%p12, %fd1, %fd1;
	setp.num.f64 	%p13, %fd2, %fd2;
	and.pred  	%p14, %p12, %p13;
	@%p14 bra 	$L__BB86_7;
	add.rn.f64 	%fd25, %fd1, %fd2;
	bra.uni 	$L__BB86_11;
$L__BB86_7:
	abs.f64 	%fd21, %fd2;
	setp.neu.f64 	%p15, %fd21, 0d7FF0000000000000;
	@%p15 bra 	$L__BB86_9;
	setp.gt.f64 	%p20, %fd3, 0d3FF0000000000000;
	selp.b32 	%r30, 2146435072, 0, %p20;
	setp.lt.s32 	%p21, %r3, 0;
	xor.b32  	%r31, %r30, 2146435072;
	selp.b32 	%r32, %r31, %r30, %p21;
	setp.eq.f64 	%p22, %fd1, 0dBFF0000000000000;
	selp.b32 	%r33, 1072693248, %r32, %p22;
	mov.b32 	%r34, 0;
	mov.b64 	%fd25, {%r34, %r33};
	bra.uni 	$L__BB86_11;
$L__BB86_9:
	setp.neu.f64 	%p16, %fd3, 0d7FF0000000000000;
	@%p16 bra 	$L__BB86_11;
	setp.lt.s32 	%p17, %r2, 0;
	setp.lt.s32 	%p18, %r3, 0;
	selp.b32 	%r23, 0, 2146435072, %p18;
	and.b32  	%r24, %r3, 2147483647;
	setp.ne.s32 	%p19, %r24, 1071644672;
	or.b32  	%r25, %r23, -2147483648;
	selp.b32 	%r26, %r25, %r23, %p19;
	selp.b32 	%r27, %r26, %r23, %p3;
	selp.b32 	%r28, %r27, %r23, %p17;
	mov.b32 	%r29, 0;
	mov.b64 	%fd25, {%r29, %r28};
$L__BB86_11:
	setp.eq.f64 	%p23, %fd1, 0d3FF0000000000000;
	setp.eq.f64 	%p24, %fd2, 0d0000000000000000;
	selp.f64 	%fd22, 0d3FF0000000000000, %fd25, %p24;
	selp.f64 	%fd23, 0d3FF0000000000000, %fd22, %p23;
	cvta.to.global.u64 	%rd11, %rd2;
	add.s64 	%rd13, %rd11, %rd7;
	st.global.f64 	[%rd13], %fd23;
$L__BB86_12:
	ret;

}
	// .globl	vec_remainder
.visible .entry vec_remainder(
	.param .u32 vec_remainder_param_0,
	.param .u64 .ptr .align 1 vec_remainder_param_1,
	.param .u64 .ptr .align 1 vec_remainder_param_2,
	.param .u64 .ptr .align 1 vec_remainder_param_3
)
{
	.reg .pred 	%p<28>;
	.reg .b32 	%r<77>;
	.reg .b64 	%rd<53>;
	.reg .b64 	%fd<33>;

	ld.param.u32 	%r26, [vec_remainder_param_0];
	ld.param.u64 	%rd17, [vec_remainder_param_1];
	ld.param.u64 	%rd18, [vec_remainder_param_2];
	ld.param.u64 	%rd19, [vec_remainder_param_3];
	mov.u32 	%r27, %tid.x;
	mov.u32 	%r28, %ctaid.x;
	mov.u32 	%r29, %ntid.x;
	mov.u32 	%r30, %tid.y;
	mov.u32 	%r31, %ctaid.y;
	mov.u32 	%r32, %ntid.y;
	mad.lo.s32 	%r33, %r31, %r32, %r30;
	mov.u32 	%r34, %nctaid.x;
	mad.lo.s32 	%r35, %r33, %r34, %r28;
	mad.lo.s32 	%r1, %r35, %r29, %r27;
	setp.ge.s32 	%p3, %r1, %r26;
	@%p3 bra 	$L__BB87_23;
	cvta.to.global.u64 	%rd20, %rd18;
	cvta.to.global.u64 	%rd21, %rd19;
	mul.wide.s32 	%rd22, %r1, 8;
	add.s64 	%rd23, %rd20, %rd22;
	ld.global.f64 	%fd1, [%rd23];
	add.s64 	%rd24, %rd21, %rd22;
	ld.global.f64 	%fd2, [%rd24];
	{
	.reg .b32 %temp; 
	mov.b64 	{%temp, %r2}, %fd1;
	}
	and.b32  	%r36, %r2, 2147483647;
	{
	.reg .b32 %temp; 
	mov.b64 	{%r37, %temp}, %fd1;
	}
	{
	.reg .b32 %temp; 
	mov.b64 	{%temp, %r38}, %fd2;
	}
	and.b32  	%r40, %r38, 2147483647;
	{
	.reg .b32 %temp; 
	mov.b64 	{%r41, %temp}, %fd2;
	}
	mov.b64 	%fd31, {%r37, %r36};
	mov.b64 	%fd4, {%r41, %r40};
	max.u32 	%r42, %r36, %r40;
	setp.lt.u32 	%p4, %r42, 2146435072;
	@%p4 bra 	$L__BB87_5;
	setp.num.f64 	%p23, %fd31, %fd31;
	setp.num.f64 	%p24, %fd4, %fd4;
	and.pred  	%p25, %p23, %p24;
	@%p25 bra 	$L__BB87_4;
	add.rn.f64 	%fd32, %fd1, %fd2;
	bra.uni 	$L__BB87_22;
$L__BB87_4:
	setp.eq.f64 	%p26, %fd31, 0d7FF0000000000000;
	selp.f64 	%fd32, 0dFFF8000000000000, %fd1, %p26;
	bra.uni 	$L__BB87_22;
$L__BB87_5:
	setp.eq.f64 	%p5, %fd4, 0d0000000000000000;
	mov.f64 	%fd32, 0dFFF8000000000000;
	@%p5 bra 	$L__BB87_22;
	setp.ltu.f64 	%p7, %fd31, %fd4;
	mov.pred 	%p27, -1;
	@%p7 bra 	$L__BB87_21;
	{
	.reg .b32 %temp; 
	mov.b64 	{%temp, %r43}, %fd31;
	}
	shr.u32 	%r69, %r43, 20;
	{
	.reg .b32 %temp; 
	mov.b64 	{%temp, %r4}, %fd4;
	}
	shr.u32 	%r70, %r4, 20;
	setp.gt.u32 	%p8, %r43, 1048575;
	@%p8 bra 	$L__BB87_9;
	mul.f64 	%fd31, %fd31, 0d4350000000000000;
	{
	.reg .b32 %temp; 
	mov.b64 	{%temp, %r44}, %fd31;
	}
	shr.u32 	%r45, %r44, 20;
	add.s32 	%r46, %r69, %r45;
	add.s32 	%r69, %r46, -54;
$L__BB87_9:
	setp.gt.u32 	%p9, %r4, 1048575;
	mov.f64 	%fd30, %fd4;
	@%p9 bra 	$L__BB87_11;
	mul.f64 	%fd30, %fd4, 0d4350000000000000;
	{
	.reg .b32 %temp; 
	mov.b64 	{%temp, %r47}, %fd30;
	}
	shr.u32 	%r48, %r47, 20;
	add.s32 	%r49, %r70, %r48;
	add.s32 	%r70, %r49, -54;
$L__BB87_11:
	mov.b64 	%rd26, %fd31;
	mov.b64 	%rd27, %fd30;
	and.b64  	%rd28, %rd26, 4503599627370495;
	or.b64  	%rd48, %rd28, 4503599627370496;
	and.b64  	%rd29, %rd27, 4503599627370495;
	or.b64  	%rd2, %rd29, 4503599627370496;
	sub.s32 	%r10, %r69, %r70;
	min.s32 	%r11, %r10, 0;
	add.s32 	%r51, %r70, %r11;
	sub.s32 	%r52, %r69, %r51;
	add.s32 	%r53, %r52, 1;
	and.b32  	%r12, %r53, 3;
	setp.eq.s32 	%p10, %r12, 0;
	mov.u32 	%r73, %r10;
	@%p10 bra 	$L__BB87_14;
	neg.s32 	%r71, %r12;
	mov.u32 	%r73, %r10;
$L__BB87_13:
	.pragma "nounroll";
	sub.s64 	%rd30, %rd48, %rd2;
	mov.b64 	%fd16, %rd30;
	{
	.reg .b32 %temp; 
	mov.b64 	{%temp, %r76}, %fd16;
	}
	setp.lt.s32 	%p11, %r76, 0;
	selp.b64 	%rd51, %rd48, %rd30, %p11;
	shl.b64 	%rd48, %rd51, 1;
	add.s32 	%r73, %r73, -1;
	add.s32 	%r71, %r71, 1;
	setp.ne.s32 	%p12, %r71, 0;
	@%p12 bra 	$L__BB87_13;
$L__BB87_14:
	sub.s32 	%r54, %r10, %r11;
	setp.lt.u32 	%p13, %r54, 3;
	@%p13 bra 	$L__BB87_16;
$L__BB87_15:
	sub.s64 	%rd31, %rd48, %rd2;
	mov.b64 	%fd17, %rd31;
	{
	.reg .b32 %temp; 
	mov.b64 	{%temp, %r55}, %fd17;
	}
	setp.lt.s32 	%p14, %r55, 0;
	selp.b64 	%rd32, %rd48, %rd31, %p14;
	shl.b64 	%rd33, %rd32, 1;
	sub.s64 	%rd34, %rd33, %rd2;
	mov.b64 	%fd18, %rd34;
	{
	.reg .b32 %temp; 
	mov.b64 	{%temp, %r56}, %fd18;
	}
	setp.lt.s32 	%p15, %r56, 0;
	selp.b64 	%rd35, %rd33, %rd34, %p15;
	shl.b64 	%rd36, %rd35, 1;
	sub.s64 	%rd37, %rd36, %rd2;
	mov.b64 	%fd19, %rd37;
	{
	.reg .b32 %temp; 
	mov.b64 	{%temp, %r57}, %fd19;
	}
	setp.lt.s32 	%p16, %r57, 0;
	selp.b64 	%rd38, %rd36, %rd37, %p16;
	shl.b64 	%rd39, %rd38, 1;
	sub.s64 	%rd40, %rd39, %rd2;
	mov.b64 	%fd20, %rd40;
	{
	.reg .b32 %temp; 
	mov.b64 	{%temp, %r76}, %fd20;
	}
	setp.lt.s32 	%p17, %r76, 0;
	selp.b64 	%rd51, %rd39, %rd40, %p17;
	shl.b64 	%rd48, %rd51, 1;
	add.s32 	%r23, %r73, -4;
	setp.gt.s32 	%p18, %r73, 3;
	mov.u32 	%r73, %r23;
	@%p18 bra 	$L__BB87_15;
$L__BB87_16:
	and.b64  	%rd12, %rd51, 9223372036854775807;
	setp.eq.s64 	%p19, %rd12, 0;
	mov.b64 	%rd52, 0;
	@%p19 bra 	$L__BB87_20;
	mov.b64 	%fd21, %rd12;
	mul.f64 	%fd22, %fd21, 0d4350000000000000;
	{
	.reg .b32 %temp; 
	mov.b64 	{%temp, %r58}, %fd22;
	}
	shr.u32 	%r59, %r58, 20;
	sub.s32 	%r60, 55, %r59;
	sub.s32 	%r25, %r70, %r60;
	shl.b64 	%rd13, %rd12, %r60;
	setp.gt.s32 	%p20, %r25, 0;
	@%p20 bra 	$L__BB87_19;
	sub.s32 	%r62, 1, %r25;
	shr.u64 	%rd52, %rd13, %r62;
	bra.uni 	$L__BB87_20;
$L__BB87_19:
	add.s32 	%r61, %r25, -1;
	cvt.u64.u32 	%rd42, %r61;
	shl.b64 	%rd43, %rd42, 52;
	add.s64 	%rd52, %rd43, %rd13;
$L__BB87_20:
	mov.b64 	%fd31, %rd52;
	shr.u32 	%r63, %r76, 31;
	and.b32  	%r64, %r63, 1;
	setp.eq.b32 	%p27, %r64, 1;
$L__BB87_21:
	add.f64 	%fd23, %fd31, %fd31;
	setp.leu.f64 	%p21, %fd23, %fd4;
	setp.neu.f64 	%p22, %fd23, %fd4;
	sub.f64 	%fd25, %fd31, %fd4;
	selp.f64 	%fd26, %fd31, %fd25, %p27;
	selp.f64 	%fd27, %fd31, %fd26, %p22;
	selp.f64 	%fd28, %fd27, %fd25, %p21;
	and.b32  	%r65, %r2, -2147483648;
	{
	.reg .b32 %temp; 
	mov.b64 	{%temp, %r66}, %fd28;
	}
	xor.b32  	%r67, %r66, %r65;
	{
	.reg .b32 %temp; 
	mov.b64 	{%r68, %temp}, %fd28;
	}
	mov.b64 	%fd32, {%r68, %r67};
$L__BB87_22:
	cvta.to.global.u64 	%rd44, %rd17;
	add.s64 	%rd46, %rd44, %rd22;
	st.global.f64 	[%rd46], %fd32;
$L__BB87_23:
	ret;

}
	// .globl	vec_testkernel
.visible .entry vec_testkernel(
	.param .u32 vec_testkernel_param_0,
	.param .u64 .ptr .align 1 vec_testkernel_param_1,
	.param .u64 .ptr .align 1 vec_testkernel_param_2,
	.param .u64 .ptr .align 1 vec_testkernel_param_3
)
{
	.reg .pred 	%p<5>;
	.reg .b32 	%r<20>;
	.reg .b64 	%rd<14>;
	.reg .b64 	%fd<22>;

	ld.param.u64 	%rd4, [vec_testkernel_param_1];
	ld.param.u64 	%rd5, [vec_testkernel_param_2];
	ld.param.u64 	%rd6, [vec_testkernel_param_3];
	cvta.to.global.u64 	%rd7, %rd4;
	cvta.to.global.u64 	%rd8, %rd6;
	cvta.to.global.u64 	%rd9, %rd5;
	mov.u32 	%r4, %tid.x;
	mov.u32 	%r5, %ctaid.x;
	mov.u32 	%r6, %ntid.x;
	mov.u32 	%r7, %tid.y;
	mov.u32 	%r8, %ctaid.y;
	mov.u32 	%r9, %ntid.y;
	mad.lo.s32 	%r10, %r8, %r9, %r7;
	mov.u32 	%r11, %nctaid.x;
	mad.lo.s32 	%r12, %r10, %r11, %r5;
	mad.lo.s32 	%r13, %r12, %r6, %r4;
	mul.wide.s32 	%rd10, %r13, 8;
	add.s64 	%rd1, %rd9, %rd10;
	add.s64 	%rd2, %rd8, %rd10;
	cvt.rn.f64.s32 	%fd2, %r13;
	mov.f64 	%fd3, 0d400921F9F01B866E;
	{
	.reg .b32 %temp; 
	mov.b64 	{%temp, %r14}, %fd3;
	}
	{
	.reg .b32 %temp; 
	mov.b64 	{%temp, %r15}, %fd2;
	}
	shr.u32 	%r16, %r15, 20;
	and.b32  	%r17, %r16, 2047;
	add.s32 	%r18, %r17, -1012;
	mov.b64 	%rd11, %fd2;
	shl.b64 	%rd12, %rd11, %r18;
	setp.eq.s64 	%p1, %rd12, -9223372036854775808;
	{ // callseq 31, 0
	.param .b64 param0;
	st.param.f64 	[param0], 0d400921F9F01B866E;
	.param .b64 param1;
	st.param.f64 	[param1], %fd2;
	.param .b64 retval0;
	call.uni (retval0), 
	__internal_accurate_pow, 
	(
	param0, 
	param1
	);
	ld.param.f64 	%fd4, [retval0];
	} // callseq 31
	setp.lt.s32 	%p2, %r14, 0;
	neg.f64 	%fd6, %fd4;
	selp.f64 	%fd7, %fd6, %fd4, %p1;
	selp.f64 	%fd8, %fd7, %fd4, %p2;
	setp.eq.s32 	%p3, %r13, 0;
	sqrt.rn.f64 	%fd9, %fd8;
	selp.f64 	%fd1, 0d3FF0000000000000, %fd9, %p3;
	add.s64 	%rd3, %rd7, %rd10;
	mov.b32 	%r19, 0;
$L__BB88_1:
	ld.global.f64 	%fd10, [%rd1];
	ld.global.f64 	%fd11, [%rd2];
	fma.rn.f64 	%fd12, %fd10, %fd11, %fd1;
	st.global.f64 	[%rd3], %fd12;
	ld.global.f64 	%fd13, [%rd1];
	ld.global.f64 	%fd14, [%rd2];
	fma.rn.f64 	%fd15, %fd13, %fd14, %fd1;
	st.global.f64 	[%rd3], %fd15;
	ld.global.f64 	%fd16, [%rd1];
	ld.global.f64 	%fd17, [%rd2];
	fma.rn.f64 	%fd18, %fd16, %fd17, %fd1;
	st.global.f64 	[%rd3], %fd18;
	ld.global.f64 	%fd19, [%rd1];
	ld.global.f64 	%fd20, [%rd2];
	fma.rn.f64 	%fd21, %fd19, %fd20, %fd1;
	st.global.f64 	[%rd3], %fd21;
	add.s32 	%r19, %r19, 4;
	setp.ne.s32 	%p4, %r19, 100;
	@%p4 bra 	$L__BB88_1;
	ret;

}
	// .globl	vec_computePSF_phase
.visible .entry vec_computePSF_phase(
	.param .u32 vec_computePSF_phase_param_0,
	.param .u64 .ptr .align 1 vec_computePSF_phase_param_1,
	.param .u64 .ptr .align 1 vec_computePSF_phase_param_2,
	.param .u64 .ptr .align 1 vec_computePSF_phase_param_3,
	.param .u64 .ptr .align 1 vec_computePSF_phase_param_4,
	.param .u64 .ptr .align 1 vec_computePSF_phase_param_5,
	.param .u64 .ptr .align 1 vec_computePSF_phase_param_6,
	.param .u64 .ptr .align 1 vec_computePSF_phase_param_7,
	.param .f64 vec_computePSF_phase_param_8,
	.param .f64 vec_computePSF_phase_param_9,
	.param .f64 vec_computePSF_phase_param_10
)
{
	.reg .pred 	%p<10>;
	.reg .b32 	%r<33>;
	.reg .b64 	%rd<35>;
	.reg .b64 	%fd<81>;

	ld.param.u32 	%r10, [vec_computePSF_phase_param_0];
	ld.param.u64 	%rd3, [vec_computePSF_phase_param_2];
	ld.param.u64 	%rd5, [vec_computePSF_phase_param_4];
	ld.param.u64 	%rd6, [vec_computePSF_phase_param_5];
	ld.param.u64 	%rd7, [vec_computePSF_phase_param_6];
	ld.param.u64 	%rd8, [vec_computePSF_phase_param_7];
	ld.param.f64 	%fd14, [vec_computePSF_phase_param_8];
	ld.param.f64 	%fd15, [vec_computePSF_phase_param_9];
	ld.param.f64 	%fd16, [vec_computePSF_phase_param_10];
	mov.u32 	%r11, %tid.x;
	mov.u32 	%r12, %ctaid.x;
	mov.u32 	%r13, %ntid.x;
	mov.u32 	%r14, %tid.y;
	mov.u32 	%r15, %ctaid.y;
	mov.u32 	%r16, %ntid.y;
	mad.lo.s32 	%r17, %r15, %r16, %r14;
	mov.u32 	%r18, %nctaid.x;
	mad.lo.s32 	%r19, %r17, %r18, %r12;
	mad.lo.s32 	%r1, %r19, %r13, %r11;
	setp.ge.s32 	%p1, %r1, %r10;
	@%p1 bra 	$L__BB89_11;
	ld.param.u64 	%rd34, [vec_computePSF_phase_param_3];
	cvta.to.global.u64 	%rd9, %rd34;
	cvta.to.global.u64 	%rd10, %rd5;
	cvta.to.global.u64 	%rd11, %rd6;
	cvta.to.global.u64 	%rd12, %rd8;
	cvta.to.global.u64 	%rd13, %rd7;
	mul.wide.s32 	%rd14, %r1, 8;
	add.s64 	%rd15, %rd9, %rd14;
	ld.global.f64 	%fd17, [%rd15];
	add.s64 	%rd16, %rd10, %rd14;
	ld.global.f64 	%fd18, [%rd16];
	mul.f64 	%fd19, %fd15, %fd18;
	fma.rn.f64 	%fd20, %fd14, %fd17, %fd19;
	add.s64 	%rd17, %rd11, %rd14;
	ld.global.f64 	%fd21, [%rd17];
	fma.rn.f64 	%fd22, %fd16, %fd21, %fd20;
	add.s64 	%rd18, %rd12, %rd14;
	ld.global.f64 	%fd23, [%rd18];
	add.f64 	%fd1, %fd23, %fd22;
	add.s64 	%rd1, %rd13, %rd14;
	ld.global.f64 	%fd2, [%rd1];
	abs.f64 	%fd3, %fd1;
	setp.neu.f64 	%p2, %fd3, 0d7FF0000000000000;
	@%p2 bra 	$L__BB89_3;
	mov.f64 	%fd29, 0d0000000000000000;
	mul.rn.f64 	%fd79, %fd1, %fd29;
	mov.b32 	%r31, 1;
	bra.uni 	$L__BB89_6;
$L__BB89_3:
	mul.f64 	%fd24, %fd1, 0d3FE45F306DC9C883;
	cvt.rni.s32.f64 	%r30, %fd24;
	cvt.rn.f64.s32 	%fd25, %r30;
	fma.rn.f64 	%fd26, %fd25, 0dBFF921FB54442D18, %fd1;
	fma.rn.f64 	%fd27, %fd25, 0dBC91A62633145C00, %fd26;
	fma.rn.f64 	%fd79, %fd25, 0dB97B839A252049C0, %fd27;
	setp.ltu.f64 	%p3, %fd3, 0d41E0000000000000;
	@%p3 bra 	$L__BB89_5;
	{ // callseq 32, 0
	.param .b64 param0;
	st.param.f64 	[param0], %fd1;
	.param .align 16 .b8 retval0[16];
	call.uni (retval0), 
	__internal_trig_reduction_slowpathd, 
	(
	param0
	);
	ld.param.f64 	%fd79, [retval0];
	ld.param.b32 	%r30, [retval0+8];
	} // callseq 32
$L__BB89_5:
	add.s32 	%r31, %r30, 1;
$L__BB89_6:
	ld.param.u64 	%rd33, [vec_computePSF_phase_param_1];
	setp.neu.f64 	%p4, %fd3, 0d7FF0000000000000;
	shl.b32 	%r22, %r31, 6;
	cvt.u64.u32 	%rd19, %r22;
	and.b64  	%rd20, %rd19, 64;
	mov.u64 	%rd21, __cudart_sin_cos_coeffs;
	add.s64 	%rd22, %rd21, %rd20;
	mul.rn.f64 	%fd30, %fd79, %fd79;
	and.b32  	%r23, %r31, 1;
	setp.eq.b32 	%p5, %r23, 1;
	selp.f64 	%fd31, 0dBDA8FF8320FD8164, 0d3DE5DB65F9785EBA, %p5;
	ld.global.nc.v2.f64 	{%fd32, %fd33}, [%rd22];
	fma.rn.f64 	%fd34, %fd31, %fd30, %fd32;
	fma.rn.f64 	%fd35, %fd34, %fd30, %fd33;
	ld.global.nc.v2.f64 	{%fd36, %fd37}, [%rd22+16];
	fma.rn.f64 	%fd38, %fd35, %fd30, %fd36;
	fma.rn.f64 	%fd39, %fd38, %fd30, %fd37;
	ld.global.nc.v2.f64 	{%fd40, %fd41}, [%rd22+32];
	fma.rn.f64 	%fd42, %fd39, %fd30, %fd40;
	fma.rn.f64 	%fd43, %fd42, %fd30, %fd41;
	fma.rn.f64 	%fd44, %fd43, %fd79, %fd79;
	fma.rn.f64 	%fd45, %fd43, %fd30, 0d3FF0000000000000;
	selp.f64 	%fd46, %fd45, %fd44, %p5;
	and.b32  	%r24, %r31, 2;
	setp.eq.s32 	%p6, %r24, 0;
	mov.f64 	%fd47, 0d0000000000000000;
	sub.f64 	%fd48, %fd47, %fd46;
	selp.f64 	%fd49, %fd46, %fd48, %p6;
	mul.f64 	%fd50, %fd2, %fd49;
	cvta.to.global.u64 	%rd23, %rd33;
	add.s64 	%rd25, %rd23, %rd14;
	st.global.f64 	[%rd25], %fd50;
	ld.global.f64 	%fd9, [%rd1];
	@%p4 bra 	$L__BB89_8;
	mov.f64 	%fd56, 0d0000000000000000;
	mul.rn.f64 	%fd80, %fd1, %fd56;
	mov.b32 	%r32, 0;
	bra.uni 	$L__BB89_10;
$L__BB89_8:
	mul.f64 	%fd51, %fd1, 0d3FE45F306DC9C883;
	cvt.rni.s32.f64 	%r32, %fd51;
	cvt.rn.f64.s32 	%fd52, %r32;
	fma.rn.f64 	%fd53, %fd52, 0dBFF921FB54442D18, %fd1;
	fma.rn.f64 	%fd54, %fd52, 0dBC91A62633145C00, %fd53;
	fma.rn.f64 	%fd80, %fd52, 0dB97B839A252049C0, %fd54;
	setp.ltu.f64 	%p7, %fd3, 0d41E0000000000000;
	@%p7 bra 	$L__BB89_10;
	{ // callseq 33, 0
	.param .b64 param0;
	st.param.f64 	[param0], %fd1;
	.param .align 16 .b8 retval0[16];
	call.uni (retval0), 
	__internal_trig_reduction_slowpathd, 
	(
	param0
	);
	ld.param.f64 	%fd80, [retval0];
	ld.param.b32 	%r32, [retval0+8];
	} // callseq 33
$L__BB89_10:
	shl.b32 	%r27, %r32, 6;
	cvt.u64.u32 	%rd26, %r27;
	and.b64  	%rd27, %rd26, 64;
	add.s64 	%rd29, %rd21, %rd27;
	mul.rn.f64 	%fd57, %fd80, %fd80;
	and.b32  	%r28, %r32, 1;
	setp.eq.b32 	%p8, %r28, 1;
	selp.f64 	%fd58, 0dBDA8FF8320FD8164, 0d3DE5DB65F9785EBA, %p8;
	ld.global.nc.v2.f64 	{%fd59, %fd60}, [%rd29];
	fma.rn.f64 	%fd61, %fd58, %fd57, %fd59;
	fma.rn.f64 	%fd62, %fd61, %fd57, %fd60;
	ld.global.nc.v2.f64 	{%fd63, %fd64}, [%rd29+16];
	fma.rn.f64 	%fd65, %fd62, %fd57, %fd63;
	fma.rn.f64 	%fd66, %fd65, %fd57, %fd64;
	ld.global.nc.v2.f64 	{%fd67, %fd68}, [%rd29+32];
	fma.rn.f64 	%fd69, %fd66, %fd57, %fd67;
	fma.rn.f64 	%fd70, %fd69, %fd57, %fd68;
	fma.rn.f64 	%fd71, %fd70, %fd80, %fd80;
	fma.rn.f64 	%fd72, %fd70, %fd57, 0d3FF0000000000000;
	selp.f64 	%fd73, %fd72, %fd71, %p8;
	and.b32  	%r29, %r32, 2;
	setp.eq.s32 	%p9, %r29, 0;
	mov.f64 	%fd74, 0d0000000000000000;
	sub.f64 	%fd75, %fd74, %fd73;
	selp.f64 	%fd76, %fd73, %fd75, %p9;
	mul.f64 	%fd77, %fd9, %fd76;
	cvta.to.global.u64 	%rd30, %rd3;
	add.s64 	%rd32, %rd30, %rd14;
	st.global.f64 	[%rd32], %fd77;
$L__BB89_11:
	ret;

}
	// .globl	vec_computePSF_phaseN
.visible .entry vec_computePSF_phaseN(
	.param .u32 vec_computePSF_phaseN_param_0,
	.param .u64 .ptr .align 1 vec_computePSF_phaseN_param_1,
	.param .u64 .ptr .align 1 vec_computePSF_phaseN_param_2,
	.param .u64 .ptr .align 1 vec_computePSF_phaseN_param_3,
	.param .u64 .ptr .align 1 vec_computePSF_phaseN_param_4,
	.param .u64 .ptr .align 1 vec_computePSF_phaseN_param_5,
	.param .f64 vec_computePSF_phaseN_param_6,
	.param .f64 vec_computePSF_phaseN_param_7,
	.param .f64 vec_computePSF_phaseN_param_8,
	.param .u64 .ptr .align 1 vec_computePSF_phaseN_param_9,
	.param .u64 .ptr .align 1 vec_computePSF_phaseN_param_10,
	.param .u64 .ptr .align 1 vec_computePSF_phaseN_param_11
)
{
	.reg .pred 	%p<10>;
	.reg .b32 	%r<35>;
	.reg .b64 	%rd<41>;
	.reg .b64 	%fd<83>;

	ld.param.u32 	%r10, [vec_computePSF_phaseN_param_0];
	ld.param.u64 	%rd4, [vec_computePSF_phaseN_param_2];
	ld.param.u64 	%rd6, [vec_computePSF_phaseN_param_4];
	ld.param.u64 	%rd7, [vec_computePSF_phaseN_param_5];
	ld.param.f64 	%fd16, [vec_computePSF_phaseN_param_8];
	ld.param.u64 	%rd8, [vec_computePSF_phaseN_param_9];
	ld.param.u64 	%rd9, [vec_computePSF_phaseN_param_10];
	ld.param.u64 	%rd10, [vec_computePSF_phaseN_param_11];
	mov.u32 	%r11, %tid.x;
	mov.u32 	%r12, %ctaid.x;
	mov.u32 	%r13, %ntid.x;
	mov.u32 	%r14, %tid.y;
	mov.u32 	%r15, %ctaid.y;
	mov.u32 	%r16, %ntid.y;
	mad.lo.s32 	%r17, %r15, %r16, %r14;
	mov.u32 	%r18, %nctaid.x;
	mad.lo.s32 	%r19, %r17, %r18, %r12;
	mad.lo.s32 	%r1, %r19, %r13, %r11;
	setp.ge.s32 	%p1, %r1, %r10;
	@%p1 bra 	$L__BB90_11;
	ld.param.f64 	%fd79, [vec_computePSF_phaseN_param_7];
	ld.param.f64 	%fd78, [vec_computePSF_phaseN_param_6];
	ld.param.u64 	%rd40, [vec_computePSF_phaseN_param_3];
	ld.param.u64 	%rd39, [vec_computePSF_phaseN_param_1];
	cvta.to.global.u64 	%rd11, %rd39;
	cvta.to.global.u64 	%rd12, %rd4;
	cvta.to.global.u64 	%rd13, %rd40;
	cvta.to.global.u64 	%rd14, %rd7;
	cvta.to.global.u64 	%rd15, %rd6;
	cvta.to.global.u64 	%rd1, %rd10;
	mul.wide.s32 	%rd16, %r1, 8;
	add.s64 	%rd17, %rd11, %rd16;
	ld.global.f64 	%fd17, [%rd17];
	add.s64 	%rd18, %rd12, %rd16;
	ld.global.f64 	%fd18, [%rd18];
	mul.f64 	%fd19, %fd79, %fd18;
	fma.rn.f64 	%fd20, %fd78, %fd17, %fd19;
	add.s64 	%rd19, %rd13, %rd16;
	ld.global.f64 	%fd21, [%rd19];
	fma.rn.f64 	%fd22, %fd16, %fd21, %fd20;
	add.s64 	%rd20, %rd14, %rd16;
	ld.global.f64 	%fd23, [%rd20];
	add.f64 	%fd1, %fd23, %fd22;
	add.s64 	%rd2, %rd15, %rd16;
	ld.global.f64 	%fd2, [%rd2];
	abs.f64 	%fd3, %fd1;
	setp.neu.f64 	%p2, %fd3, 0d7FF0000000000000;
	@%p2 bra 	$L__BB90_3;
	mov.f64 	%fd29, 0d0000000000000000;
	mul.rn.f64 	%fd81, %fd1, %fd29;
	mov.b32 	%r33, 1;
	bra.uni 	$L__BB90_6;
$L__BB90_3:
	mul.f64 	%fd24, %fd1, 0d3FE45F306DC9C883;
	cvt.rni.s32.f64 	%r32, %fd24;
	cvt.rn.f64.s32 	%fd25, %r32;
	fma.rn.f64 	%fd26, %fd25, 0dBFF921FB54442D18, %fd1;
	fma.rn.f64 	%fd27, %fd25, 0dBC91A62633145C00, %fd26;
	fma.rn.f64 	%fd81, %fd25, 0dB97B839A252049C0, %fd27;
	setp.ltu.f64 	%p3, %fd3, 0d41E0000000000000;
	@%p3 bra 	$L__BB90_5;
	{ // callseq 34, 0
	.param .b64 param0;
	st.param.f64 	[param0], %fd1;
	.param .align 16 .b8 retval0[16];
	call.uni (retval0), 
	__internal_trig_reduction_slowpathd, 
	(
	param0
	);
	ld.param.f64 	%fd81, [retval0];
	ld.param.b32 	%r32, [retval0+8];
	} // callseq 34
$L__BB90_5:
	add.s32 	%r33, %r32, 1;
$L__BB90_6:
	setp.neu.f64 	%p4, %fd3, 0d7FF0000000000000;
	shl.b32 	%r22, %r33, 6;
	cvt.u64.u32 	%rd21, %r22;
	and.b64  	%rd22, %rd21, 64;
	mov.u64 	%rd23, __cudart_sin_cos_coeffs;
	add.s64 	%rd24, %rd23, %rd22;
	mul.rn.f64 	%fd30, %fd81, %fd81;
	and.b32  	%r23, %r33, 1;
	setp.eq.b32 	%p5, %r23, 1;
	selp.f64 	%fd31, 0dBDA8FF8320FD8164, 0d3DE5DB65F9785EBA, %p5;
	ld.global.nc.v2.f64 	{%fd32, %fd33}, [%rd24];
	fma.rn.f64 	%fd34, %fd31, %fd30, %fd32;
	fma.rn.f64 	%fd35, %fd34, %fd30, %fd33;
	ld.global.nc.v2.f64 	{%fd36, %fd37}, [%rd24+16];
	fma.rn.f64 	%fd38, %fd35, %fd30, %fd36;
	fma.rn.f64 	%fd39, %fd38, %fd30, %fd37;
	ld.global.nc.v2.f64 	{%fd40, %fd41}, [%rd24+32];
	fma.rn.f64 	%fd42, %fd39, %fd30, %fd40;
	fma.rn.f64 	%fd43, %fd42, %fd30, %fd41;
	fma.rn.f64 	%fd44, %fd43, %fd81, %fd81;
	fma.rn.f64 	%fd45, %fd43, %fd30, 0d3FF0000000000000;
	selp.f64 	%fd46, %fd45, %fd44, %p5;
	and.b32  	%r24, %r33, 2;
	setp.eq.s32 	%p6, %r24, 0;
	mov.f64 	%fd47, 0d0000000000000000;
	sub.f64 	%fd48, %fd47, %fd46;
	selp.f64 	%fd49, %fd46, %fd48, %p6;
	mul.f64 	%fd50, %fd2, %fd49;
	cvta.to.global.u64 	%rd25, %rd8;
	mul.wide.s32 	%rd26, %r1, 4;
	add.s64 	%rd27, %rd25, %rd26;
	ld.global.u32 	%r25, [%rd27];
	mul.wide.s32 	%rd28, %r25, 8;
	add.s64 	%rd29, %rd1, %rd28;
	st.global.f64 	[%rd29], %fd50;
	ld.global.f64 	%fd9, [%rd2];
	@%p4 bra 	$L__BB90_8;
	mov.f64 	%fd56, 0d0000000000000000;
	mul.rn.f64 	%fd82, %fd1, %fd56;
	mov.b32 	%r34, 0;
	bra.uni 	$L__BB90_10;
$L__BB90_8:
	mul.f64 	%fd51, %fd1, 0d3FE45F306DC9C883;
	cvt.rni.s32.f64 	%r34, %fd51;
	cvt.rn.f64.s32 	%fd52, %r34;
	fma.rn.f64 	%fd53, %fd52, 0dBFF921FB54442D18, %fd1;
	fma.rn.f64 	%fd54, %fd52, 0dBC91A62633145C00, %fd53;
	fma.rn.f64 	%fd82, %fd52, 0dB97B839A252049C0, %fd54;
	setp.ltu.f64 	%p7, %fd3, 0d41E0000000000000;
	@%p7 bra 	$L__BB90_10;
	{ // callseq 35, 0
	.param .b64 param0;
	st.param.f64 	[param0], %fd1;
	.param .align 16 .b8 retval0[16];
	call.uni (retval0), 
	__internal_trig_reduction_slowpathd, 
	(
	param0
	);
	ld.param.f64 	%fd82, [retval0];
	ld.param.b32 	%r34, [retval0+8];
	} // callseq 35
$L__BB90_10:
	shl.b32 	%r28, %r34, 6;
	cvt.u64.u32 	%rd30, %r28;
	and.b64  	%rd31, %rd30, 64;
	add.s64 	%rd33, %rd23, %rd31;
	mul.rn.f64 	%fd57, %fd82, %fd82;
	and.b32  	%r29, %r34, 1;
	setp.eq.b32 	%p8, %r29, 1;
	selp.f64 	%fd58, 0dBDA8FF8320FD8164, 0d3DE5DB65F9785EBA, %p8;
	ld.global.nc.v2.f64 	{%fd59, %fd60}, [%rd33];
	fma.rn.f64 	%fd61, %fd58, %fd57, %fd59;
	fma.rn.f64 	%fd62, %fd61, %fd57, %fd60;
	ld.global.nc.v2.f64 	{%fd63, %fd64}, [%rd33+16];
	fma.rn.f64 	%fd65, %fd62, %fd57, %fd63;
	fma.rn.f64 	%fd66, %fd65, %fd57, %fd64;
	ld.global.nc.v2.f64 	{%fd67, %fd68}, [%rd33+32];
	fma.rn.f64 	%fd69, %fd66, %fd57, %fd67;
	fma.rn.f64 	%fd70, %fd69, %fd57, %fd68;
	fma.rn.f64 	%fd71, %fd70, %fd82, %fd82;
	fma.rn.f64 	%fd72, %fd70, %fd57, 0d3FF0000000000000;
	selp.f64 	%fd73, %fd72, %fd71, %p8;
	and.b32  	%r30, %r34, 2;
	setp.eq.s32 	%p9, %r30, 0;
	mov.f64 	%fd74, 0d0000000000000000;
	sub.f64 	%fd75, %fd74, %fd73;
	selp.f64 	%fd76, %fd73, %fd75, %p9;
	mul.f64 	%fd77, %fd9, %fd76;
	cvta.to.global.u64 	%rd34, %rd9;
	add.s64 	%rd36, %rd34, %rd26;
	ld.global.u32 	%r31, [%rd36];
	mul.wide.s32 	%rd37, %r31, 8;
	add.s64 	%rd38, %rd1, %rd37;
	st.global.f64 	[%rd38], %fd77;
$L__BB90_11:
	ret;

}
	// .globl	vec_computePSF_phaseNwithOil
.visible .entry vec_computePSF_phaseNwithOil(
	.param .u32 vec_computePSF_phaseNwithOil_param_0,
	.param .u64 .ptr .align 1 vec_computePSF_phaseNwithOil_param_1,
	.param .u64 .ptr .align 1 vec_computePSF_phaseNwithOil_param_2,
	.param .u64 .ptr .align 1 vec_computePSF_phaseNwithOil_param_3,
	.param .u64 .ptr .align 1 vec_computePSF_phaseNwithOil_param_4,
	.param .u64 .ptr .align 1 vec_computePSF_phaseNwithOil_param_5,
	.param .u64 .ptr .align 1 vec_computePSF_phaseNwithOil_param_6,
	.param .u64 .ptr .align 1 vec_computePSF_phaseNwithOil_param_7,
	.param .u64 .ptr .align 1 vec_computePSF_phaseNwithOil_param_8,
	.param .f64 vec_computePSF_phaseNwithOil_param_9,
	.param .f64 vec_computePSF_phaseNwithOil_param_10,
	.param .f64 vec_computePSF_phaseNwithOil_param_11,
	.param .f64 vec_computePSF_phaseNwithOil_param_12,
	.param .u64 .ptr .align 1 vec_computePSF_phaseNwithOil_param_13,
	.param .u64 .ptr .align 1 vec_computePSF_phaseNwithOil_param_14,
	.param .u64 .ptr .align 1 vec_computePSF_phaseNwithOil_param_15
)
{
	.reg .pred 	%p<10>;
	.reg .b32 	%r<35>;
	.reg .b64 	%rd<51>;
	.reg .b64 	%fd<92>;

	ld.param.u32 	%r10, [vec_computePSF_phaseNwithOil_param_0];
	ld.param.u64 	%rd4, [vec_computePSF_phaseNwithOil_param_2];
	ld.param.u64 	%rd6, [vec_computePSF_phaseNwithOil_param_4];
	ld.param.u64 	%rd7, [vec_computePSF_phaseNwithOil_param_5];
	ld.param.u64 	%rd8, [vec_computePSF_phaseNwithOil_param_6];
	ld.param.u64 	%rd10, [vec_computePSF_phaseNwithOil_param_8];
	ld.param.f64 	%fd16, [vec_computePSF_phaseNwithOil_param_9];
	ld.param.f64 	%fd17, [vec_computePSF_phaseNwithOil_param_10];
	ld.param.f64 	%fd18, [vec_computePSF_phaseNwithOil_param_11];
	ld.param.f64 	%fd19, [vec_computePSF_phaseNwithOil_param_12];
	ld.param.u64 	%rd11, [vec_computePSF_phaseNwithOil_param_13];
	ld.param.u64 	%rd12, [vec_computePSF_phaseNwithOil_param_14];
	ld.param.u64 	%rd13, [vec_computePSF_phaseNwithOil_param_15];
	mov.u32 	%r11, %tid.x;
	mov.u32 	%r12, %ctaid.x;
	mov.u32 	%r13, %ntid.x;
	mov.u32 	%r14, %tid.y;
	mov.u32 	%r15, %ctaid.y;
	mov.u32 	%r16, %ntid.y;
	mad.lo.s32 	%r17, %r15, %r16, %r14;
	mov.u32 	%r18, %nctaid.x;
	mad.lo.s32 	%r19, %r17, %r18, %r12;
	mad.lo.s32 	%r1, %r19, %r13, %r11;
	setp.ge.s32 	%p1, %r1, %r10;
	@%p1 bra 	$L__BB91_11;
	ld.param.u64 	%rd50, [vec_computePSF_phaseNwithOil_param_7];
	ld.param.u64 	%rd49, [vec_computePSF_phaseNwithOil_param_3];
	ld.param.u64 	%rd48, [vec_computePSF_phaseNwithOil_param_1];
	cvta.to.global.u64 	%rd14, %rd48;
	cvta.to.global.u64 	%rd15, %rd4;
	cvta.to.global.u64 	%rd16, %rd10;
	cvta.to.global.u64 	%rd17, %rd49;
	cvta.to.global.u64 	%rd18, %rd7;
	cvta.to.global.u64 	%rd19, %rd6;
	cvta.to.global.u64 	%rd20, %rd8;
	cvta.to.global.u64 	%rd21, %rd50;
	cvta.to.global.u64 	%rd1, %rd13;
	mul.wide.s32 	%rd22, %r1, 8;
	add.s64 	%rd23, %rd14, %rd22;
	ld.global.f64 	%fd20, [%rd23];
	add.s64 	%rd24, %rd15, %rd22;
	ld.global.f64 	%fd21, [%rd24];
	mul.f64 	%fd22, %fd17, %fd21;
	fma.rn.f64 	%fd23, %fd16, %fd20, %fd22;
	add.s64 	%rd25, %rd16, %rd22;
	ld.global.f64 	%fd24, [%rd25];
	add.f64 	%fd25, %fd24, %fd23;
	add.s64 	%rd26, %rd17, %rd22;
	ld.global.f64 	%fd26, [%rd26];
	mul.f64 	%fd27, %fd18, %fd26;
	add.f64 	%fd28, %fd25, %fd27;
	add.s64 	%rd27, %rd18, %rd22;
	ld.global.f64 	%fd29, [%rd27];
	mul.f64 	%fd30, %fd19, %fd29;
	sub.f64 	%fd1, %fd28, %fd30;
	add.s64 	%rd28, %rd19, %rd22;
	ld.global.f64 	%fd31, [%rd28];
	fma.rn.f64 	%fd32, %fd27, %fd31, %fd25;
	add.s64 	%rd29, %rd20, %rd22;
	ld.global.f64 	%fd33, [%rd29];
	mul.f64 	%fd34, %fd30, %fd33;
	sub.f64 	%fd2, %fd32, %fd34;
	add.s64 	%rd2, %rd21, %rd22;
	ld.global.f64 	%fd3, [%rd2];
	abs.f64 	%fd4, %fd1;
	setp.neu.f64 	%p2, %fd4, 0d7FF0000000000000;
	@%p2 bra 	$L__BB91_3;
	mov.f64 	%fd40, 0d0000000000000000;
	mul.rn.f64 	%fd90, %fd1, %fd40;
	mov.b32 	%r33, 1;
	bra.uni 	$L__BB91_6;
$L__BB91_3:
	mul.f64 	%fd35, %fd1, 0d3FE45F306DC9C883;
	cvt.rni.s32.f64 	%r32, %fd35;
	cvt.rn.f64.s32 	%fd36, %r32;
	fma.rn.f64 	%fd37, %fd36, 0dBFF921FB54442D18, %fd1;
	fma.rn.f64 	%fd38, %fd36, 0dBC91A62633145C00, %fd37;
	fma.rn.f64 	%fd90, %fd36, 0dB97B839A252049C0, %fd38;
	setp.ltu.f64 	%p3, %fd4, 0d41E0000000000000;
	@%p3 bra 	$L__BB91_5;
	{ // callseq 36, 0
	.param .b64 param0;
	st.param.f64 	[param0], %fd1;
	.param .align 16 .b8 retval0[16];
	call.uni (retval0), 
	__internal_trig_reduction_slowpathd, 
	(
	param0
	);
	ld.param.f64 	%fd90, [retval0];
	ld.param.b32 	%r32, [retval0+8];
	} // callseq 36
$L__BB91_5:
	add.s32 	%r33, %r32, 1;
$L__BB91_6:
	shl.b32 	%r22, %r33, 6;
	cvt.u64.u32 	%rd30, %r22;
	and.b64  	%rd31, %rd30, 64;
	mov.u64 	%rd32, __cudart_sin_cos_coeffs;
	add.s64 	%rd33, %rd32, %rd31;
	mul.rn.f64 	%fd41, %fd90, %fd90;
	and.b32  	%r23, %r33, 1;
	setp.eq.b32 	%p4, %r23, 1;
	selp.f64 	%fd42, 0dBDA8FF8320FD8164, 0d3DE5DB65F9785EBA, %p4;
	ld.global.nc.v2.f64 	{%fd43, %fd44}, [%rd33];
	fma.rn.f64 	%fd45, %fd42, %fd41, %fd43;
	fma.rn.f64 	%fd46, %fd45, %fd41, %fd44;
	ld.global.nc.v2.f64 	{%fd47, %fd48}, [%rd33+16];
	fma.rn.f64 	%fd49, %fd46, %fd41, %fd47;
	fma.rn.f64 	%fd50, %fd49, %fd41, %fd48;
	ld.global.nc.v2.f64 	{%fd51, %fd52}, [%rd33+32];
	fma.rn.f64 	%fd53, %fd50, %fd41, %fd51;
	fma.rn.f64 	%fd54, %fd53, %fd41, %fd52;
	fma.rn.f64 	%fd55, %fd54, %fd90, %fd90;
	fma.rn.f64 	%fd56, %fd54, %fd41, 0d3FF0000000000000;
	selp.f64 	%fd57, %fd56, %fd55, %p4;
	and.b32  	%r24, %r33, 2;
	setp.eq.s32 	%p5, %r24, 0;
	mov.f64 	%fd58, 0d0000000000000000;
	sub.f64 	%fd59, %fd58, %fd57;
	selp.f64 	%fd60, %fd57, %fd59, %p5;
	mul.f64 	%fd61, %fd3, %fd60;
	cvta.to.global.u64 	%rd34, %rd11;
	mul.wide.s32 	%rd35, %r1, 4;
	add.s64 	%rd36, %rd34, %rd35;
	ld.global.u32 	%r25, [%rd36];
	mul.wide.s32 	%rd37, %r25, 8;
	add.s64 	%rd38, %rd1, %rd37;
	st.global.f64 	[%rd38], %fd61;
	ld.global.f64 	%fd10, [%rd2];
	abs.f64 	%fd11, %fd2;
	setp.neu.f64 	%p6, %fd11, 0d7FF0000000000000;
	@%p6 bra 	$L__BB91_8;
	mov.f64 	%fd67, 0d0000000000000000;
	mul.rn.f64 	%fd91, %fd2, %fd67;
	mov.b32 	%r34, 0;
	bra.uni 	$L__BB91_10;
$L__BB91_8:
	mul.f64 	%fd62, %fd2, 0d3FE45F306DC9C883;
	cvt.rni.s32.f64 	%r34, %fd62;
	cvt.rn.f64.s32 	%fd63, %r34;
	fma.rn.f64 	%fd64, %fd63, 0dBFF921FB54442D18, %fd2;
	fma.rn.f64 	%fd65, %fd63, 0dBC91A62633145C00, %fd64;
	fma.rn.f64 	%fd91, %fd63, 0dB97B839A252049C0, %fd65;
	setp.ltu.f64 	%p7, %fd11, 0d41E0000000000000;
	@%p7 bra 	$L__BB91_10;
	{ // callseq 37, 0
	.param .b64 param0;
	st.param.f64 	[param0], %fd2;
	.param .align 16 .b8 retval0[16];
	call.uni (retval0), 
	__internal_trig_reduction_slowpathd, 
	(
	param0
	);
	ld.param.f64 	%fd91, [retval0];
	ld.param.b32 	%r34, [retval0+8];
	} // callseq 37
$L__BB91_10:
	shl.b32 	%r28, %r34, 6;
	cvt.u64.u32 	%rd39, %r28;
	and.b64  	%rd40, %rd39, 64;
	add.s64 	%rd42, %rd32, %rd40;
	mul.rn.f64 	%fd68, %fd91, %fd91;
	and.b32  	%r29, %r34, 1;
	setp.eq.b32 	%p8, %r29, 1;
	selp.f64 	%fd69, 0dBDA8FF8320FD8164, 0d3DE5DB65F9785EBA, %p8;
	ld.global.nc.v2.f64 	{%fd70, %fd71}, [%rd42];
	fma.rn.f64 	%fd72, %fd69, %fd68, %fd70;
	fma.rn.f64 	%fd73, %fd72, %fd68, %fd71;
	ld.global.nc.v2.f64 	{%fd74, %fd75}, [%rd42+16];
	fma.rn.f64 	%fd76, %fd73, %fd68, %fd74;
	fma.rn.f64 	%fd77, %fd76, %fd68, %fd75;
	ld.global.nc.v2.f64 	{%fd78, %fd79}, [%rd42+32];
	fma.rn.f64 	%fd80, %fd77, %fd68, %fd78;
	fma.rn.f64 	%fd81, %fd80, %fd68, %fd79;
	fma.rn.f64 	%fd82, %fd81, %fd91, %fd91;
	fma.rn.f64 	%fd83, %fd81, %fd68, 0d3FF0000000000000;
	selp.f64 	%fd84, %fd83, %fd82, %p8;
	and.b32  	%r30, %r34, 2;
	setp.eq.s32 	%p9, %r30, 0;
	mov.f64 	%fd85, 0d0000000000000000;
	sub.f64 	%fd86, %fd85, %fd84;
	selp.f64 	%fd87, %fd84, %fd86, %p9;
	mul.f64 	%fd88, %fd10, %fd87;
	cvta.to.global.u64 	%rd43, %rd12;
	add.s64 	%rd45, %rd43, %rd35;
	ld.global.u32 	%r31, [%rd45];
	mul.wide.s32 	%rd46, %r31, 8;
	add.s64 	%rd47, %rd1, %rd46;
	st.global.f64 	[%rd47], %fd88;
$L__BB91_11:
	ret;

}
	// .globl	vec_computePSF_phaseNMany
.visible .entry vec_computePSF_phaseNMany(
	.param .u32 vec_computePSF_phaseNMany_param_0,
	.param .u32 vec_computePSF_phaseNMany_param_1,
	.param .u32 vec_computePSF_phaseNMany_param_2,
	.param .u64 .ptr .align 1 vec_computePSF_phaseNMany_param_3,
	.param .u64 .ptr .align 1 vec_computePSF_phaseNMany_param_4,
	.param .u64 .ptr .align 1 vec_computePSF_phaseNMany_param_5,
	.param .u64 .ptr .align 1 vec_computePSF_phaseNMany_param_6,
	.param .u64 .ptr .align 1 vec_computePSF_phaseNMany_param_7,
	.param .u64 .ptr .align 1 vec_computePSF_phaseNMany_param_8,
	.param .u64 .ptr .align 1 vec_computePSF_phaseNMany_param_9,
	.param .u64 .ptr .align 1 vec_computePSF_phaseNMany_param_10,
	.param .u64 .ptr .align 1 vec_computePSF_phaseNMany_param_11,
	.param .u32 vec_computePSF_phaseNMany_param_12
)
{
	.reg .pred 	%p<10>;
	.reg .b32 	%r<44>;
	.reg .b64 	%rd<49>;
	.reg .b64 	%fd<81>;

	ld.param.u32 	%r16, [vec_computePSF_phaseNMany_param_0];
	ld.param.u32 	%r13, [vec_computePSF_phaseNMany_param_1];
	ld.param.u32 	%r14, [vec_computePSF_phaseNMany_param_2];
	ld.param.u64 	%rd4, [vec_computePSF_phaseNMany_param_4];
	ld.param.u64 	%rd5, [vec_computePSF_phaseNMany_param_5];
	ld.param.u64 	%rd8, [vec_computePSF_phaseNMany_param_8];
	ld.param.u64 	%rd9, [vec_computePSF_phaseNMany_param_9];
	ld.param.u64 	%rd10, [vec_computePSF_phaseNMany_param_10];
	ld.param.u64 	%rd11, [vec_computePSF_phaseNMany_param_11];
	ld.param.u32 	%r15, [vec_computePSF_phaseNMany_param_12];
	mov.u32 	%r17, %tid.x;
	mov.u32 	%r18, %ctaid.x;
	mov.u32 	%r19, %ntid.x;
	mov.u32 	%r20, %tid.y;
	mov.u32 	%r21, %ctaid.y;
	mov.u32 	%r22, %ntid.y;
	mad.lo.s32 	%r23, %r21, %r22, %r20;
	mov.u32 	%r24, %nctaid.x;
	mad.lo.s32 	%r25, %r23, %r24, %r18;
	mad.lo.s32 	%r1, %r25, %r19, %r17;
	setp.ge.s32 	%p1, %r1, %r16;
	@%p1 bra 	$L__BB92_11;
	ld.param.u64 	%rd48, [vec_computePSF_phaseNMany_param_7];
	ld.param.u64 	%rd47, [vec_computePSF_phaseNMany_param_6];
	ld.param.u64 	%rd46, [vec_computePSF_phaseNMany_param_3];
	cvta.to.global.u64 	%rd12, %rd46;
	cvta.to.global.u64 	%rd13, %rd8;
	cvta.to.global.u64 	%rd14, %rd4;
	cvta.to.global.u64 	%rd15, %rd5;
	cvta.to.global.u64 	%rd16, %rd48;
	cvta.to.global.u64 	%rd17, %rd47;
	cvta.to.global.u64 	%rd1, %rd11;
	div.s32 	%r2, %r1, %r13;
	mul.lo.s32 	%r26, %r2, %r13;
	sub.s32 	%r3, %r1, %r26;
	mul.wide.s32 	%rd18, %r3, 8;
	add.s64 	%rd19, %rd12, %rd18;
	ld.global.f64 	%fd14, [%rd19];
	mul.wide.s32 	%rd20, %r2, 8;
	add.s64 	%rd21, %rd13, %rd20;
	ld.global.f64 	%fd15, [%rd21];
	add.s64 	%rd22, %rd14, %rd18;
	ld.global.f64 	%fd16, [%rd22];
	mul.wide.s32 	%rd23, %r15, 8;
	add.s64 	%rd24, %rd21, %rd23;
	ld.global.f64 	%fd17, [%rd24];
	mul.f64 	%fd18, %fd16, %fd17;
	fma.rn.f64 	%fd19, %fd14, %fd15, %fd18;
	add.s64 	%rd25, %rd15, %rd18;
	ld.global.f64 	%fd20, [%rd25];
	add.s64 	%rd26, %rd24, %rd23;
	ld.global.f64 	%fd21, [%rd26];
	fma.rn.f64 	%fd22, %fd20, %fd21, %fd19;
	add.s64 	%rd27, %rd16, %rd18;
	ld.global.f64 	%fd23, [%rd27];
	add.f64 	%fd1, %fd23, %fd22;
	add.s64 	%rd2, %rd17, %rd18;
	ld.global.f64 	%fd2, [%rd2];
	abs.f64 	%fd3, %fd1;
	setp.neu.f64 	%p2, %fd3, 0d7FF0000000000000;
	@%p2 bra 	$L__BB92_3;
	mov.f64 	%fd29, 0d0000000000000000;
	mul.rn.f64 	%fd79, %fd1, %fd29;
	mov.b32 	%r42, 1;
	bra.uni 	$L__BB92_6;
$L__BB92_3:
	mul.f64 	%fd24, %fd1, 0d3FE45F306DC9C883;
	cvt.rni.s32.f64 	%r41, %fd24;
	cvt.rn.f64.s32 	%fd25, %r41;
	fma.rn.f64 	%fd26, %fd25, 0dBFF921FB54442D18, %fd1;
	fma.rn.f64 	%fd27, %fd25, 0dBC91A62633145C00, %fd26;
	fma.rn.f64 	%fd79, %fd25, 0dB97B839A252049C0, %fd27;
	setp.ltu.f64 	%p3, %fd3, 0d41E0000000000000;
	@%p3 bra 	$L__BB92_5;
	{ // callseq 38, 0
	.param .b64 param0;
	st.param.f64 	[param0], %fd1;
	.param .align 16 .b8 retval0[16];
	call.uni (retval0), 
	__internal_trig_reduction_slowpathd, 
	(
	param0
	);
	ld.param.f64 	%fd79, [retval0];
	ld.param.b32 	%r41, [retval0+8];
	} // callseq 38
$L__BB92_5:
	add.s32 	%r42, %r41, 1;
$L__BB92_6:
	setp.neu.f64 	%p4, %fd3, 0d7FF0000000000000;
	shl.b32 	%r29, %r42, 6;
	cvt.u64.u32 	%rd28, %r29;
	and.b64  	%rd29, %rd28, 64;
	mov.u64 	%rd30, __cudart_sin_cos_coeffs;
	add.s64 	%rd31, %rd30, %rd29;
	mul.rn.f64 	%fd30, %fd79, %fd79;
	and.b32  	%r30, %r42, 1;
	setp.eq.b32 	%p5, %r30, 1;
	selp.f64 	%fd31, 0dBDA8FF8320FD8164, 0d3DE5DB65F9785EBA, %p5;
	ld.global.nc.v2.f64 	{%fd32, %fd33}, [%rd31];
	fma.rn.f64 	%fd34, %fd31, %fd30, %fd32;
	fma.rn.f64 	%fd35, %fd34, %fd30, %fd33;
	ld.global.nc.v2.f64 	{%fd36, %fd37}, [%rd31+16];
	fma.rn.f64 	%fd38, %fd35, %fd30, %fd36;
	fma.rn.f64 	%fd39, %fd38, %fd30, %fd37;
	ld.global.nc.v2.f64 	{%fd40, %fd41}, [%rd31+32];
	fma.rn.f64 	%fd42, %fd39, %fd30, %fd40;
	fma.rn.f64 	%fd43, %fd42, %fd30, %fd41;
	fma.rn.f64 	%fd44, %fd43, %fd79, %fd79;
	fma.rn.f64 	%fd45, %fd43, %fd30, 0d3FF0000000000000;
	selp.f64 	%fd46, %fd45, %fd44, %p5;
	and.b32  	%r31, %r42, 2;
	setp.eq.s32 	%p6, %r31, 0;
	mov.f64 	%fd47, 0d0000000000000000;
	sub.f64 	%fd48, %fd47, %fd46;
	selp.f64 	%fd49, %fd46, %fd48, %p6;
	mul.f64 	%fd50, %fd2, %fd49;
	cvta.to.global.u64 	%rd32, %rd9;
	mul.wide.s32 	%rd33, %r3, 4;
	add.s64 	%rd34, %rd32, %rd33;
	ld.global.u32 	%r32, [%rd34];
	mul.lo.s32 	%r9, %r2, %r14;
	add.s32 	%r33, %r32, %r9;
	mul.wide.s32 	%rd35, %r33, 8;
	add.s64 	%rd36, %rd1, %rd35;
	st.global.f64 	[%rd36], %fd50;
	ld.global.f64 	%fd9, [%rd2];
	@%p4 bra 	$L__BB92_8;
	mov.f64 	%fd56, 0d0000000000000000;
	mul.rn.f64 	%fd80, %fd1, %fd56;
	mov.b32 	%r43, 0;
	bra.uni 	$L__BB92_10;
$L__BB92_8:
	mul.f64 	%fd51, %fd1, 0d3FE45F306DC9C883;
	cvt.rni.s32.f64 	%r43, %fd51;
	cvt.rn.f64.s32 	%fd52, %r43;
	fma.rn.f64 	%fd53, %fd52, 0dBFF921FB54442D18, %fd1;
	fma.rn.f64 	%fd54, %fd52, 0dBC91A62633145C00, %fd53;
	fma.rn.f64 	%fd80, %fd52, 0dB97B839A252049C0, %fd54;
	setp.ltu.f64 	%p7, %fd3, 0d41E0000000000000;
	@%p7 bra 	$L__BB92_10;
	{ // callseq 39, 0
	.param .b64 param0;
	st.param.f64 	[param0], %fd1;
	.param .align 16 .b8 retval0[16];
	call.uni (retval0), 
	__internal_trig_reduction_slowpathd, 
	(
	param0
	);
	ld.param.f64 	%fd80, [retval0];
	ld.param.b32 	%r43, [retval0+8];
	} // callseq 39
$L__BB92_10:
	shl.b32 	%r36, %r43, 6;
	cvt.u64.u32 	%rd37, %r36;
	and.b64  	%rd38, %rd37, 64;
	add.s64 	%rd40, %rd30, %rd38;
	mul.rn.f64 	%fd57, %fd80, %fd80;
	and.b32  	%r37, %r43, 1;
	setp.eq.b32 	%p8, %r37, 1;
	selp.f64 	%fd58, 0dBDA8FF8320FD8164, 0d3DE5DB65F9785EBA, %p8;
	ld.global.nc.v2.f64 	{%fd59, %fd60}, [%rd40];
	fma.rn.f64 	%fd61, %fd58, %fd57, %fd59;
	fma.rn.f64 	%fd62, %fd61, %fd57, %fd60;
	ld.global.nc.v2.f64 	{%fd63, %fd64}, [%rd40+16];
	fma.rn.f64 	%fd65, %fd62, %fd57, %fd63;
	fma.rn.f64 	%fd66, %fd65, %fd57, %fd64;
	ld.global.nc.v2.f64 	{%fd67, %fd68}, [%rd40+32];
	fma.rn.f64 	%fd69, %fd66, %fd57, %fd67;
	fma.rn.f64 	%fd70, %fd69, %fd57, %fd68;
	fma.rn.f64 	%fd71, %fd70, %fd80, %fd80;
	fma.rn.f64 	%fd72, %fd70, %fd57, 0d3FF0000000000000;
	selp.f64 	%fd73, %fd72, %fd71, %p8;
	and.b32  	%r38, %r43, 2;
	setp.eq.s32 	%p9, %r38, 0;
	mov.f64 	%fd74, 0d0000000000000000;
	sub.f64 	%fd75, %fd74, %fd73;
	selp.f64 	%fd76, %fd73, %fd75, %p9;
	mul.f64 	%fd77, %fd9, %fd76;
	cvta.to.global.u64 	%rd41, %rd10;
	add.s64 	%rd43, %rd41, %rd33;
	ld.global.u32 	%r39, [%rd43];
	add.s32 	%r40, %r39, %r9;
	mul.wide.s32 	%rd44, %r40, 8;
	add.s64 	%rd45, %rd1, %rd44;
	st.global.f64 	[%rd45], %fd77;
$L__BB92_11:
	ret;

}
	// .globl	vec_computePSF_phaseNMany_f
.visible .entry vec_computePSF_phaseNMany_f(
	.param .u32 vec_computePSF_phaseNMany_f_param_0,
	.param .u32 vec_computePSF_phaseNMany_f_param_1,
	.param .u32 vec_computePSF_phaseNMany_f_param_2,
	.param .u64 .ptr .align 1 vec_computePSF_phaseNMany_f_param_3,
	.param .u64 .ptr .align 1 vec_computePSF_phaseNMany_f_param_4,
	.param .u64 .ptr .align 1 vec_computePSF_phaseNMany_f_param_5,
	.param .u64 .ptr .align 1 vec_computePSF_phaseNMany_f_param_6,
	.param .u64 .ptr .align 1 vec_computePSF_phaseNMany_f_param_7,
	.param .u64 .ptr .align 1 vec_computePSF_phaseNMany_f_param_8,
	.param .u64 .ptr .align 1 vec_computePSF_phaseNMany_f_param_9,
	.param .u64 .ptr .align 1 vec_computePSF_phaseNMany_f_param_10,
	.param .u64 .ptr .align 1 vec_computePSF_phaseNMany_f_param_11,
	.param .u32 vec_computePSF_phaseNMany_f_param_12
)
{
	.local .align 4 .b8 	__local_depot93[28];
	.reg .b64 	%SP;
	.reg .b64 	%SPL;
	.reg .pred 	%p<18>;
	.reg .b32 	%r<101>;
	.reg .b32 	%f<62>;
	.reg .b64 	%rd<77>;
	.reg .b64 	%fd<5>;

	mov.u64 	%SPL, __local_depot93;
	ld.param.u32 	%r35, [vec_computePSF_phaseNMany_f_param_0];
	ld.param.u32 	%r32, [vec_computePSF_phaseNMany_f_param_1];
	ld.param.u32 	%r33, [vec_computePSF_phaseNMany_f_param_2];
	ld.param.u64 	%rd19, [vec_computePSF_phaseNMany_f_param_4];
	ld.param.u64 	%rd20, [vec_computePSF_phaseNMany_f_param_5];
	ld.param.u64 	%rd21, [vec_computePSF_phaseNMany_f_param_6];
	ld.param.u64 	%rd22, [vec_computePSF_phaseNMany_f_param_7];
	ld.param.u64 	%rd23, [vec_computePSF_phaseNMany_f_param_8];
	ld.param.u64 	%rd24, [vec_computePSF_phaseNMany_f_param_9];
	ld.param.u64 	%rd25, [vec_computePSF_phaseNMany_f_param_10];
	ld.param.u64 	%rd26, [vec_computePSF_phaseNMany_f_param_11];
	ld.param.u32 	%r34, [vec_computePSF_phaseNMany_f_param_12];
	cvta.to.global.u64 	%rd1, %rd26;
	add.u64 	%rd2, %SPL, 0;
	mov.u32 	%r36, %tid.x;
	mov.u32 	%r37, %ctaid.x;
	mov.u32 	%r38, %ntid.x;
	mov.u32 	%r39, %tid.y;
	mov.u32 	%r40, %ctaid.y;
	mov.u32 	%r41, %ntid.y;
	mad.lo.s32 	%r42, %r40, %r41, %r39;
	mov.u32 	%r43, %nctaid.x;
	mad.lo.s32 	%r44, %r42, %r43, %r37;
	mad.lo.s32 	%r1, %r44, %r38, %r36;
	setp.ge.s32 	%p1, %r1, %r35;
	@%p1 bra 	$L__BB93_18;
	ld.param.u64 	%rd70, [vec_computePSF_phaseNMany_f_param_3];
	cvta.to.global.u64 	%rd28, %rd21;
	cvta.to.global.u64 	%rd29, %rd70;
	cvta.to.global.u64 	%rd30, %rd23;
	cvta.to.global.u64 	%rd31, %rd19;
	cvta.to.global.u64 	%rd32, %rd20;
	cvta.to.global.u64 	%rd33, %rd22;
	div.s32 	%r2, %r1, %r32;
	mul.lo.s32 	%r45, %r2, %r32;
	sub.s32 	%r3, %r1, %r45;
	mul.wide.s32 	%rd34, %r3, 4;
	add.s64 	%rd35, %rd29, %rd34;
	ld.global.f32 	%f12, [%rd35];
	mul.wide.s32 	%rd36, %r2, 4;
	add.s64 	%rd37, %rd30, %rd36;
	ld.global.f32 	%f13, [%rd37];
	add.s64 	%rd38, %rd31, %rd34;
	ld.global.f32 	%f14, [%rd38];
	mul.wide.s32 	%rd39, %r34, 4;
	add.s64 	%rd40, %rd37, %rd39;
	ld.global.f32 	%f15, [%rd40];
	mul.f32 	%f16, %f14, %f15;
	fma.rn.f32 	%f17, %f12, %f13, %f16;
	add.s64 	%rd41, %rd32, %rd34;
	ld.global.f32 	%f18, [%rd41];
	add.s64 	%rd42, %rd40, %rd39;
	ld.global.f32 	%f19, [%rd42];
	fma.rn.f32 	%f20, %f18, %f19, %f17;
	add.s64 	%rd43, %rd33, %rd34;
	ld.global.f32 	%f21, [%rd43];
	add.f32 	%f1, %f21, %f20;
	add.s64 	%rd3, %rd28, %rd34;
	ld.global.f32 	%f2, [%rd3];
	mul.f32 	%f22, %f1, 0f3F22F983;
	cvt.rni.s32.f32 	%r100, %f22;
	cvt.rn.f32.s32 	%f23, %r100;
	fma.rn.f32 	%f24, %f23, 0fBFC90FDA, %f1;
	fma.rn.f32 	%f25, %f23, 0fB3A22168, %f24;
	fma.rn.f32 	%f61, %f23, 0fA7C234C5, %f25;
	abs.f32 	%f4, %f1;
	setp.ltu.f32 	%p2, %f4, 0f47CE4780;
	mov.u32 	%r96, %r100;
	mov.f32 	%f60, %f61;
	@%p2 bra 	$L__BB93_9;
	setp.neu.f32 	%p3, %f4, 0f7F800000;
	@%p3 bra 	$L__BB93_4;
	mov.f32 	%f28, 0f00000000;
	mul.rn.f32 	%f60, %f1, %f28;
	mov.b32 	%r96, 0;
	bra.uni 	$L__BB93_9;
$L__BB93_4:
	mov.b32 	%r5, %f1;
	shl.b32 	%r47, %r5, 8;
	or.b32  	%r6, %r47, -2147483648;
	mov.b64 	%rd73, 0;
	mov.b32 	%r93, 0;
	mov.u64 	%rd71, __cudart_i2opi_f;
	mov.u64 	%rd72, %rd2;
$L__BB93_5:
	.pragma "nounroll";
	ld.global.nc.u32 	%r48, [%rd71];
	mad.wide.u32 	%rd46, %r48, %r6, %rd73;
	shr.u64 	%rd73, %rd46, 32;
	st.local.u32 	[%rd72], %rd46;
	add.s32 	%r93, %r93, 1;
	add.s64 	%rd72, %rd72, 4;
	add.s64 	%rd71, %rd71, 4;
	setp.ne.s32 	%p4, %r93, 6;
	@%p4 bra 	$L__BB93_5;
	shr.u32 	%r49, %r5, 23;
	st.local.u32 	[%rd2+24], %rd73;
	and.b32  	%r9, %r49, 31;
	and.b32  	%r50, %r49, 224;
	add.s32 	%r51, %r50, -128;
	shr.u32 	%r52, %r51, 5;
	mul.wide.u32 	%rd47, %r52, 4;
	sub.s64 	%rd10, %rd2, %rd47;
	ld.local.u32 	%r94, [%rd10+24];
	ld.local.u32 	%r95, [%rd10+20];
	setp.eq.s32 	%p5, %r9, 0;
	@%p5 bra 	$L__BB93_8;
	shf.l.wrap.b32 	%r94, %r95, %r94, %r9;
	ld.local.u32 	%r53, [%rd10+16];
	shf.l.wrap.b32 	%r95, %r53, %r95, %r9;
$L__BB93_8:
	shr.u32 	%r54, %r94, 30;
	shf.l.wrap.b32 	%r55, %r95, %r94, 2;
	shl.b32 	%r56, %r95, 2;
	shr.u32 	%r57, %r55, 31;
	add.s32 	%r58, %r57, %r54;
	neg.s32 	%r59, %r58;
	setp.lt.s32 	%p6, %r5, 0;
	selp.b32 	%r96, %r59, %r58, %p6;
	xor.b32  	%r60, %r55, %r5;
	shr.s32 	%r61, %r55, 31;
	xor.b32  	%r62, %r61, %r55;
	xor.b32  	%r63, %r61, %r56;
	cvt.u64.u32 	%rd48, %r62;
	shl.b64 	%rd49, %rd48, 32;
	cvt.u64.u32 	%rd50, %r63;
	or.b64  	%rd51, %rd49, %rd50;
	cvt.rn.f64.s64 	%fd1, %rd51;
	mul.f64 	%fd2, %fd1, 0d3BF921FB54442D19;
	cvt.rn.f32.f64 	%f26, %fd2;
	neg.f32 	%f27, %f26;
	setp.lt.s32 	%p7, %r60, 0;
	selp.f32 	%f60, %f27, %f26, %p7;
$L__BB93_9:
	setp.ltu.f32 	%p8, %f4, 0f47CE4780;
	add.s32 	%r65, %r96, 1;
	mul.rn.f32 	%f29, %f60, %f60;
	and.b32  	%r66, %r96, 1;
	setp.eq.b32 	%p9, %r66, 1;
	selp.f32 	%f30, %f60, 0f3F800000, %p9;
	fma.rn.f32 	%f31, %f29, %f30, 0f00000000;
	fma.rn.f32 	%f32, %f29, 0f37CBAC00, 0fBAB607ED;
	selp.f32 	%f33, 0fB94D4153, %f32, %p9;
	selp.f32 	%f34, 0f3C0885E4, 0f3D2AAABB, %p9;
	fma.rn.f32 	%f35, %f33, %f29, %f34;
	selp.f32 	%f36, 0fBE2AAAA8, 0fBEFFFFFF, %p9;
	fma.rn.f32 	%f37, %f35, %f29, %f36;
	fma.rn.f32 	%f38, %f37, %f31, %f30;
	and.b32  	%r67, %r65, 2;
	setp.eq.s32 	%p10, %r67, 0;
	mov.f32 	%f39, 0f00000000;
	sub.f32 	%f40, %f39, %f38;
	selp.f32 	%f41, %f38, %f40, %p10;
	mul.f32 	%f42, %f2, %f41;
	cvta.to.global.u64 	%rd52, %rd24;
	add.s64 	%rd54, %rd52, %rd34;
	ld.global.u32 	%r68, [%rd54];
	mul.lo.s32 	%r18, %r2, %r33;
	add.s32 	%r69, %r68, %r18;
	mul.wide.s32 	%rd55, %r69, 4;
	add.s64 	%rd56, %rd1, %rd55;
	st.global.f32 	[%rd56], %f42;
	ld.global.f32 	%f8, [%rd3];
	@%p8 bra 	$L__BB93_17;
	setp.neu.f32 	%p11, %f4, 0f7F800000;
	@%p11 bra 	$L__BB93_12;
	mov.f32 	%f45, 0f00000000;
	mul.rn.f32 	%f61, %f1, %f45;
	mov.b32 	%r100, 0;
	bra.uni 	$L__BB93_17;
$L__BB93_12:
	mov.b32 	%r19, %f1;
	shl.b32 	%r71, %r19, 8;
	or.b32  	%r20, %r71, -2147483648;
	mov.b64 	%rd76, 0;
	mov.b32 	%r97, 0;
	mov.u64 	%rd74, __cudart_i2opi_f;
	mov.u64 	%rd75, %rd2;
$L__BB93_13:
	.pragma "nounroll";
	ld.global.nc.u32 	%r72, [%rd74];
	mad.wide.u32 	%rd59, %r72, %r20, %rd76;
	shr.u64 	%rd76, %rd59, 32;
	st.local.u32 	[%rd75], %rd59;
	add.s32 	%r97, %r97, 1;
	add.s64 	%rd75, %rd75, 4;
	add.s64 	%rd74, %rd74, 4;
	setp.ne.s32 	%p12, %r97, 6;
	@%p12 bra 	$L__BB93_13;
	shr.u32 	%r73, %r19, 23;
	st.local.u32 	[%rd2+24], %rd76;
	and.b32  	%r23, %r73, 31;
	and.b32  	%r74, %r73, 224;
	add.s32 	%r75, %r74, -128;
	shr.u32 	%r76, %r75, 5;
	mul.wide.u32 	%rd60, %r76, 4;
	sub.s64 	%rd17, %rd2, %rd60;
	ld.local.u32 	%r98, [%rd17+24];
	ld.local.u32 	%r99, [%rd17+20];
	setp.eq.s32 	%p13, %r23, 0;
	@%p13 bra 	$L__BB93_16;
	shf.l.wrap.b32 	%r98, %r99, %r98, %r23;
	ld.local.u32 	%r77, [%rd17+16];
	shf.l.wrap.b32 	%r99, %r77, %r99, %r23;
$L__BB93_16:
	shr.u32 	%r78, %r98, 30;
	shf.l.wrap.b32 	%r79, %r99, %r98, 2;
	shl.b32 	%r80, %r99, 2;
	shr.u32 	%r81, %r79, 31;
	add.s32 	%r82, %r81, %r78;
	neg.s32 	%r83, %r82;
	setp.lt.s32 	%p14, %r19, 0;
	selp.b32 	%r100, %r83, %r82, %p14;
	xor.b32  	%r84, %r79, %r19;
	shr.s32 	%r85, %r79, 31;
	xor.b32  	%r86, %r85, %r79;
	xor.b32  	%r87, %r85, %r80;
	cvt.u64.u32 	%rd61, %r86;
	shl.b64 	%rd62, %rd61, 32;
	cvt.u64.u32 	%rd63, %r87;
	or.b64  	%rd64, %rd62, %rd63;
	cvt.rn.f64.s64 	%fd3, %rd64;
	mul.f64 	%fd4, %fd3, 0d3BF921FB54442D19;
	cvt.rn.f32.f64 	%f43, %fd4;
	neg.f32 	%f44, %f43;
	setp.lt.s32 	%p15, %r84, 0;
	selp.f32 	%f61, %f44, %f43, %p15;
$L__BB93_17:
	mul.rn.f32 	%f46, %f61, %f61;
	and.b32  	%r89, %r100, 1;
	setp.eq.b32 	%p16, %r89, 1;
	selp.f32 	%f47, 0f3F800000, %f61, %p16;
	fma.rn.f32 	%f48, %f46, %f47, 0f00000000;
	fma.rn.f32 	%f49, %f46, 0f37CBAC00, 0fBAB607ED;
	selp.f32 	%f50, %f49, 0fB94D4153, %p16;
	selp.f32 	%f51, 0f3D2AAABB, 0f3C0885E4, %p16;
	fma.rn.f32 	%f52, %f50, %f46, %f51;
	selp.f32 	%f53, 0fBEFFFFFF, 0fBE2AAAA8, %p16;
	fma.rn.f32 	%f54, %f52, %f46, %f53;
	fma.rn.f32 	%f55, %f54, %f48, %f47;
	and.b32  	%r90, %r100, 2;
	setp.eq.s32 	%p17, %r90, 0;
	mov.f32 	%f56, 0f00000000;
	sub.f32 	%f57, %f56, %f55;
	selp.f32 	%f58, %f55, %f57, %p17;
	mul.f32 	%f59, %f8, %f58;
	cvta.to.global.u64 	%rd65, %rd25;
	add.s64 	%rd67, %rd65, %rd34;
	ld.global.u32 	%r91, [%rd67];
	add.s32 	%r92, %r91, %r18;
	mul.wide.s32 	%rd68, %r92, 4;
	add.s64 	%rd69, %rd1, %rd68;
	st.global.f32 	[%rd69], %f59;
$L__BB93_18:
	ret;

}
	// .globl	vec_computePSF_phaseNManywithOil_f
.visible .entry vec_computePSF_phaseNManywithOil_f(
	.param .u32 vec_computePSF_phaseNManywithOil_f_param_0,
	.param .u32 vec_computePSF_phaseNManywithOil_f_param_1,
	.param .u32 vec_computePSF_phaseNManywithOil_f_param_2,
	.param .u64 .ptr .align 1 vec_computePSF_phaseNManywithOil_f_param_3,
	.param .u64 .ptr .align 1 vec_computePSF_phaseNManywithOil_f_param_4,
	.param .u64 .ptr .align 1 vec_computePSF_phaseNManywithOil_f_param_5,
	.param .u64 .ptr .align 1 vec_computePSF_phaseNManywithOil_f_param_6,
	.param .u64 .ptr .align 1 vec_computePSF_phaseNManywithOil_f_param_7,
	.param .u64 .ptr .align 1 vec_computePSF_phaseNManywithOil_f_param_8,
	.param .u64 .ptr .align 1 vec_computePSF_phaseNManywithOil_f_param_9,
	.param .u64 .ptr .align 1 vec_computePSF_phaseNManywithOil_f_param_10,
	.param .u64 .ptr .align 1 vec_computePSF_phaseNManywithOil_f_param_11,
	.param .u64 .ptr .align 1 vec_computePSF_phaseNManywithOil_f_param_12,
	.param .u64 .ptr .align 1 vec_computePSF_phaseNManywithOil_f_param_13,
	.param .u64 .ptr .align 1 vec_computePSF_phaseNManywithOil_f_param_14,
	.param .u32 vec_computePSF_phaseNManywithOil_f_param_15
)
{
	.local .align 4 .b8 	__local_depot94[28];
	.reg .b64 	%SP;
	.reg .b64 	%SPL;
	.reg .pred 	%p<18>;
	.reg .b32 	%r<102>;
	.reg .b32 	%f<78>;
	.reg .b64 	%rd<89>;
	.reg .b64 	%fd<5>;

	mov.u64 	%SPL, __local_depot94;
	ld.param.u32 	%r36, [vec_computePSF_phaseNManywithOil_f_param_0];
	ld.param.u32 	%r33, [vec_computePSF_phaseNManywithOil_f_param_1];
	ld.param.u32 	%r34, [vec_computePSF_phaseNManywithOil_f_param_2];
	ld.param.u64 	%rd19, [vec_computePSF_phaseNManywithOil_f_param_4];
	ld.param.u64 	%rd20, [vec_computePSF_phaseNManywithOil_f_param_5];
	ld.param.u64 	%rd23, [vec_computePSF_phaseNManywithOil_f_param_8];
	ld.param.u64 	%rd24, [vec_computePSF_phaseNManywithOil_f_param_9];
	ld.param.u64 	%rd25, [vec_computePSF_phaseNManywithOil_f_param_10];
	ld.param.u64 	%rd26, [vec_computePSF_phaseNManywithOil_f_param_11];
	ld.param.u64 	%rd27, [vec_computePSF_phaseNManywithOil_f_param_12];
	ld.param.u64 	%rd28, [vec_computePSF_phaseNManywithOil_f_param_13];
	ld.param.u64 	%rd29, [vec_computePSF_phaseNManywithOil_f_param_14];
	ld.param.u32 	%r35, [vec_computePSF_phaseNManywithOil_f_param_15];
	cvta.to.global.u64 	%rd1, %rd29;
	add.u64 	%rd2, %SPL, 0;
	mov.u32 	%r37, %tid.x;
	mov.u32 	%r38, %ctaid.x;
	mov.u32 	%r39, %ntid.x;
	mov.u32 	%r40, %tid.y;
	mov.u32 	%r41, %ctaid.y;
	mov.u32 	%r42, %ntid.y;
	mad.lo.s32 	%r43, %r41, %r42, %r40;
	mov.u32 	%r44, %nctaid.x;
	mad.lo.s32 	%r45, %r43, %r44, %r38;
	mad.lo.s32 	%r1, %r45, %r39, %r37;
	setp.ge.s32 	%p1, %r1, %r36;
	@%p1 bra 	$L__BB94_18;
	ld.param.u64 	%rd82, [vec_computePSF_phaseNManywithOil_f_param_7];
	ld.param.u64 	%rd81, [vec_computePSF_phaseNManywithOil_f_param_6];
	ld.param.u64 	%rd80, [vec_computePSF_phaseNManywithOil_f_param_3];
	cvta.to.global.u64 	%rd31, %rd24;
	cvta.to.global.u64 	%rd32, %rd80;
	cvta.to.global.u64 	%rd33, %rd26;
	cvta.to.global.u64 	%rd34, %rd19;
	cvta.to.global.u64 	%rd35, %rd25;
	cvta.to.global.u64 	%rd36, %rd20;
	cvta.to.global.u64 	%rd37, %rd82;
	cvta.to.global.u64 	%rd38, %rd81;
	cvta.to.global.u64 	%rd39, %rd23;
	div.s32 	%r2, %r1, %r33;
	mul.lo.s32 	%r46, %r2, %r33;
	sub.s32 	%r3, %r1, %r46;
	mul.wide.s32 	%rd40, %r3, 4;
	add.s64 	%rd41, %rd32, %rd40;
	ld.global.f32 	%f15, [%rd41];
	mul.wide.s32 	%rd42, %r2, 4;
	add.s64 	%rd43, %rd33, %rd42;
	ld.global.f32 	%f16, [%rd43];
	add.s64 	%rd44, %rd34, %rd40;
	ld.global.f32 	%f17, [%rd44];
	mul.wide.s32 	%rd45, %r35, 4;
	add.s64 	%rd46, %rd43, %rd45;
	ld.global.f32 	%f18, [%rd46];
	mul.f32 	%f19, %f17, %f18;
	fma.rn.f32 	%f20, %f15, %f16, %f19;
	add.s64 	%rd47, %rd35, %rd40;
	ld.global.f32 	%f21, [%rd47];
	add.f32 	%f22, %f21, %f20;
	add.s64 	%rd48, %rd36, %rd40;
	ld.global.f32 	%f23, [%rd48];
	add.s64 	%rd49, %rd46, %rd45;
	ld.global.f32 	%f24, [%rd49];
	mul.f32 	%f25, %f23, %f24;
	add.f32 	%f26, %f22, %f25;
	add.s64 	%rd50, %rd37, %rd40;
	ld.global.f32 	%f27, [%rd50];
	add.s64 	%rd51, %rd49, %rd45;
	ld.global.f32 	%f28, [%rd51];
	mul.f32 	%f29, %f27, %f28;
	sub.f32 	%f1, %f26, %f29;
	add.s64 	%rd52, %rd38, %rd40;
	ld.global.f32 	%f30, [%rd52];
	fma.rn.f32 	%f31, %f25, %f30, %f22;
	add.s64 	%rd53, %rd39, %rd40;
	ld.global.f32 	%f32, [%rd53];
	mul.f32 	%f33, %f29, %f32;
	sub.f32 	%f2, %f31, %f33;
	add.s64 	%rd3, %rd31, %rd40;
	ld.global.f32 	%f3, [%rd3];
	mul.f32 	%f34, %f1, 0f3F22F983;
	cvt.rni.s32.f32 	%r97, %f34;
	cvt.rn.f32.s32 	%f35, %r97;
	fma.rn.f32 	%f36, %f35, 0fBFC90FDA, %f1;
	fma.rn.f32 	%f37, %f35, 0fB3A22168, %f36;
	fma.rn.f32 	%f76, %f35, 0fA7C234C5, %f37;
	abs.f32 	%f5, %f1;
	setp.ltu.f32 	%p2, %f5, 0f47CE4780;
	@%p2 bra 	$L__BB94_9;
	setp.neu.f32 	%p3, %f5, 0f7F800000;
	@%p3 bra 	$L__BB94_4;
	mov.f32 	%f40, 0f00000000;
	mul.rn.f32 	%f76, %f1, %f40;
	mov.b32 	%r97, 0;
	bra.uni 	$L__BB94_9;
$L__BB94_4:
	mov.b32 	%r5, %f1;
	shl.b32 	%r48, %r5, 8;
	or.b32  	%r6, %r48, -2147483648;
	mov.b64 	%rd85, 0;
	mov.b32 	%r94, 0;
	mov.u64 	%rd83, __cudart_i2opi_f;
	mov.u64 	%rd84, %rd2;
$L__BB94_5:
	.pragma "nounroll";
	ld.global.nc.u32 	%r49, [%rd83];
	mad.wide.u32 	%rd56, %r49, %r6, %rd85;
	shr.u64 	%rd85, %rd56, 32;
	st.local.u32 	[%rd84], %rd56;
	add.s32 	%r94, %r94, 1;
	add.s64 	%rd84, %rd84, 4;
	add.s64 	%rd83, %rd83, 4;
	setp.ne.s32 	%p4, %r94, 6;
	@%p4 bra 	$L__BB94_5;
	shr.u32 	%r50, %r5, 23;
	st.local.u32 	[%rd2+24], %rd85;
	and.b32  	%r9, %r50, 31;
	and.b32  	%r51, %r50, 224;
	add.s32 	%r52, %r51, -128;
	shr.u32 	%r53, %r52, 5;
	mul.wide.u32 	%rd57, %r53, 4;
	sub.s64 	%rd10, %rd2, %rd57;
	ld.local.u32 	%r95, [%rd10+24];
	ld.local.u32 	%r96, [%rd10+20];
	setp.eq.s32 	%p5, %r9, 0;
	@%p5 bra 	$L__BB94_8;
	shf.l.wrap.b32 	%r95, %r96, %r95, %r9;
	ld.local.u32 	%r54, [%rd10+16];
	shf.l.wrap.b32 	%r96, %r54, %r96, %r9;
$L__BB94_8:
	shr.u32 	%r55, %r95, 30;
	shf.l.wrap.b32 	%r56, %r96, %r95, 2;
	shl.b32 	%r57, %r96, 2;
	shr.u32 	%r58, %r56, 31;
	add.s32 	%r59, %r58, %r55;
	neg.s32 	%r60, %r59;
	setp.lt.s32 	%p6, %r5, 0;
	selp.b32 	%r97, %r60, %r59, %p6;
	xor.b32  	%r61, %r56, %r5;
	shr.s32 	%r62, %r56, 31;
	xor.b32  	%r63, %r62, %r56;
	xor.b32  	%r64, %r62, %r57;
	cvt.u64.u32 	%rd58, %r63;
	shl.b64 	%rd59, %rd58, 32;
	cvt.u64.u32 	%rd60, %r64;
	or.b64  	%rd61, %rd59, %rd60;
	cvt.rn.f64.s64 	%fd1, %rd61;
	mul.f64 	%fd2, %fd1, 0d3BF921FB54442D19;
	cvt.rn.f32.f64 	%f38, %fd2;
	neg.f32 	%f39, %f38;
	setp.lt.s32 	%p7, %r61, 0;
	selp.f32 	%f76, %f39, %f38, %p7;
$L__BB94_9:
	add.s32 	%r66, %r97, 1;
	mul.rn.f32 	%f41, %f76, %f76;
	and.b32  	%r67, %r97, 1;
	setp.eq.b32 	%p8, %r67, 1;
	selp.f32 	%f42, %f76, 0f3F800000, %p8;
	fma.rn.f32 	%f43, %f41, %f42, 0f00000000;
	fma.rn.f32 	%f44, %f41, 0f37CBAC00, 0fBAB607ED;
	selp.f32 	%f45, 0fB94D4153, %f44, %p8;
	selp.f32 	%f46, 0f3C0885E4, 0f3D2AAABB, %p8;
	fma.rn.f32 	%f47, %f45, %f41, %f46;
	selp.f32 	%f48, 0fBE2AAAA8, 0fBEFFFFFF, %p8;
	fma.rn.f32 	%f49, %f47, %f41, %f48;
	fma.rn.f32 	%f50, %f49, %f43, %f42;
	and.b32  	%r68, %r66, 2;
	setp.eq.s32 	%p9, %r68, 0;
	mov.f32 	%f51, 0f00000000;
	sub.f32 	%f52, %f51, %f50;
	selp.f32 	%f53, %f50, %f52, %p9;
	mul.f32 	%f54, %f3, %f53;
	cvta.to.global.u64 	%rd62, %rd27;
	add.s64 	%rd64, %rd62, %rd40;
	ld.global.u32 	%r69, [%rd64];
	mul.lo.s32 	%r18, %r2, %r34;
	add.s32 	%r70, %r69, %r18;
	mul.wide.s32 	%rd65, %r70, 4;
	add.s64 	%rd66, %rd1, %rd65;
	st.global.f32 	[%rd66], %f54;
	ld.global.f32 	%f9, [%rd3];
	mul.f32 	%f55, %f2, 0f3F22F983;
	cvt.rni.s32.f32 	%r101, %f55;
	cvt.rn.f32.s32 	%f56, %r101;
	fma.rn.f32 	%f57, %f56, 0fBFC90FDA, %f2;
	fma.rn.f32 	%f58, %f56, 0fB3A22168, %f57;
	fma.rn.f32 	%f77, %f56, 0fA7C234C5, %f58;
	abs.f32 	%f11, %f2;
	setp.ltu.f32 	%p10, %f11, 0f47CE4780;
	@%p10 bra 	$L__BB94_17;
	setp.neu.f32 	%p11, %f11, 0f7F800000;
	@%p11 bra 	$L__BB94_12;
	mov.f32 	%f61, 0f00000000;
	mul.rn.f32 	%f77, %f2, %f61;
	mov.b32 	%r101, 0;
	bra.uni 	$L__BB94_17;
$L__BB94_12:
	mov.b32 	%r20, %f2;
	shl.b32 	%r72, %r20, 8;
	or.b32  	%r21, %r72, -2147483648;
	mov.b64 	%rd88, 0;
	mov.b32 	%r98, 0;
	mov.u64 	%rd86, __cudart_i2opi_f;
	mov.u64 	%rd87, %rd2;
$L__BB94_13:
	.pragma "nounroll";
	ld.global.nc.u32 	%r73, [%rd86];
	mad.wide.u32 	%rd69, %r73, %r21, %rd88;
	shr.u64 	%rd88, %rd69, 32;
	st.local.u32 	[%rd87], %rd69;
	add.s32 	%r98, %r98, 1;
	add.s64 	%rd87, %rd87, 4;
	add.s64 	%rd86, %rd86, 4;
	setp.ne.s32 	%p12, %r98, 6;
	@%p12 bra 	$L__BB94_13;
	shr.u32 	%r74, %r20, 23;
	st.local.u32 	[%rd2+24], %rd88;
	and.b32  	%r24, %r74, 31;
	and.b32  	%r75, %r74, 224;
	add.s32 	%r76, %r75, -128;
	shr.u32 	%r77, %r76, 5;
	mul.wide.u32 	%rd70, %r77, 4;
	sub.s64 	%rd17, %rd2, %rd70;
	ld.local.u32 	%r99, [%rd17+24];
	ld.local.u32 	%r100, [%rd17+20];
	setp.eq.s32 	%p13, %r24, 0;
	@%p13 bra 	$L__BB94_16;
	shf.l.wrap.b32 	%r99, %r100, %r99, %r24;
	ld.local.u32 	%r78, [%rd17+16];
	shf.l.wrap.b32 	%r100, %r78, %r100, %r24;
$L__BB94_16:
	shr.u32 	%r79, %r99, 30;
	shf.l.wrap.b32 	%r80, %r100, %r99, 2;
	shl.b32 	%r81, %r100, 2;
	shr.u32 	%r82, %r80, 31;
	add.s32 	%r83, %r82, %r79;
	neg.s32 	%r84, %r83;
	setp.lt.s32 	%p14, %r20, 0;
	selp.b32 	%r101, %r84, %r83, %p14;
	xor.b32  	%r85, %r80, %r20;
	shr.s32 	%r86, %r80, 31;
	xor.b32  	%r87, %r86, %r80;
	xor.b32  	%r88, %r86, %r81;
	cvt.u64.u32 	%rd71, %r87;
	shl.b64 	%rd72, %rd71, 32;
	cvt.u64.u32 	%rd73, %r88;
	or.b64  	%rd74, %rd72, %rd73;
	cvt.rn.f64.s64 	%fd3, %rd74;
	mul.f64 	%fd4, %fd3, 0d3BF921FB54442D19;
	cvt.rn.f32.f64 	%f59, %fd4;
	neg.f32 	%f60, %f59;
	setp.lt.s32 	%p15, %r85, 0;
	selp.f32 	%f77, %f60, %f59, %p15;
$L__BB94_17:
	mul.rn.f32 	%f62, %f77, %f77;
	and.b32  	%r90, %r101, 1;
	setp.eq.b32 	%p16, %r90, 1;
	selp.f32 	%f63, 0f3F800000, %f77, %p16;
	fma.rn.f32 	%f64, %f62, %f63, 0f00000000;
	fma.rn.f32 	%f65, %f62, 0f37CBAC00, 0fBAB607ED;
	selp.f32 	%f66, %f65, 0fB94D4153, %p16;
	selp.f32 	%f67, 0f3D2AAABB, 0f3C0885E4, %p16;
	fma.rn.f32 	%f68, %f66, %f62, %f67;
	selp.f32 	%f69, 0fBEFFFFFF, 0fBE2AAAA8, %p16;
	fma.rn.f32 	%f70, %f68, %f62, %f69;
	fma.rn.f32 	%f71, %f70, %f64, %f63;
	and.b32  	%r91, %r101, 2;
	setp.eq.s32 	%p17, %r91, 0;
	mov.f32 	%f72, 0f00000000;
	sub.f32 	%f73, %f72, %f71;
	selp.f32 	%f74, %f71, %f73, %p17;
	mul.f32 	%f75, %f9, %f74;
	cvta.to.global.u64 	%rd75, %rd28;
	add.s64 	%rd77, %rd75, %rd40;
	ld.global.u32 	%r92, [%rd77];
	add.s32 	%r93, %r92, %r18;
	mul.wide.s32 	%rd78, %r93, 4;
	add.s64 	%rd79, %rd1, %rd78;
	st.global.f32 	[%rd79], %f75;
$L__BB94_18:
	ret;

}
	// .globl	vec_thetest
.visible .entry vec_thetest(
	.param .u32 vec_thetest_param_0,
	.param .u64 .ptr .align 1 vec_thetest_param_1
)
{
	.local .align 16 .b8 	__local_depot95[16];
	.reg .b64 	%SP;
	.reg .b64 	%SPL;
	.reg .pred 	%p<2>;
	.reg .b32 	%r<14>;
	.reg .b32 	%f<2>;
	.reg .b64 	%rd<9>;
	.reg .b64 	%fd<2>;

	mov.u64 	%SPL, __local_depot95;
	cvta.local.u64 	%SP, %SPL;
	ld.param.u32 	%r2, [vec_thetest_param_0];
	ld.param.u64 	%rd1, [vec_thetest_param_1];
	mov.u32 	%r3, %tid.x;
	mov.u32 	%r4, %ctaid.x;
	mov.u32 	%r5, %ntid.x;
	mov.u32 	%r6, %tid.y;
	mov.u32 	%r7, %ctaid.y;
	mov.u32 	%r8, %ntid.y;
	mad.lo.s32 	%r9, %r7, %r8, %r6;
	mov.u32 	%r10, %nctaid.x;
	mad.lo.s32 	%r11, %r9, %r10, %r4;
	mad.lo.s32 	%r1, %r11, %r5, %r3;
	setp.ge.s32 	%p1, %r1, %r2;
	@%p1 bra 	$L__BB95_2;
	add.u64 	%rd2, %SP, 0;
	add.u64 	%rd3, %SPL, 0;
	cvta.to.global.u64 	%rd4, %rd1;
	mul.wide.s32 	%rd5, %r1, 4;
	add.s64 	%rd6, %rd4, %rd5;
	ld.global.f32 	%f1, [%rd6];
	cvt.f64.f32 	%fd1, %f1;
	st.local.u32 	[%rd3], %r1;
	st.local.f64 	[%rd3+8], %fd1;
	mov.u64 	%rd7, $str$1;
	cvta.global.u64 	%rd8, %rd7;
	{ // callseq 40, 0
	.param .b64 param0;
	st.param.b64 	[param0], %rd8;
	.param .b64 param1;
	st.param.b64 	[param1], %rd2;
	.param .b32 retval0;
	call.uni (retval0), 
	vprintf, 
	(
	param0, 
	param1
	);
	ld.param.b32 	%r12, [retval0];
	} // callseq 40
$L__BB95_2:
	ret;

}
	// .globl	vec_computePSF_signal
.visible .entry vec_computePSF_signal(
	.param .u32 vec_computePSF_signal_param_0,
	.param .u64 .ptr .align 1 vec_computePSF_signal_param_1,
	.param .u64 .ptr .align 1 vec_computePSF_signal_param_2,
	.param .u64 .ptr .align 1 vec_computePSF_signal_param_3,
	.param .f64 vec_computePSF_signal_param_4
)
{
	.reg .pred 	%p<2>;
	.reg .b32 	%r<12>;
	.reg .b64 	%rd<11>;
	.reg .b64 	%fd<8>;

	ld.param.u32 	%r2, [vec_computePSF_signal_param_0];
	ld.param.u64 	%rd1, [vec_computePSF_signal_param_1];
	ld.param.u64 	%rd2, [vec_computePSF_signal_param_2];
	ld.param.u64 	%rd3, [vec_computePSF_signal_param_3];
	ld.param.f64 	%fd1, [vec_computePSF_signal_param_4];
	mov.u32 	%r3, %tid.x;
	mov.u32 	%r4, %ctaid.x;
	mov.u32 	%r5, %ntid.x;
	mov.u32 	%r6, %tid.y;
	mov.u32 	%r7, %ctaid.y;
	mov.u32 	%r8, %ntid.y;
	mad.lo.s32 	%r9, %r7, %r8, %r6;
	mov.u32 	%r10, %nctaid.x;
	mad.lo.s32 	%r11, %r9, %r10, %r4;
	mad.lo.s32 	%r1, %r11, %r5, %r3;
	setp.ge.s32 	%p1, %r1, %r2;
	@%p1 bra 	$L__BB96_2;
	cvta.to.global.u64 	%rd4, %rd2;
	cvta.to.global.u64 	%rd5, %rd3;
	cvta.to.global.u64 	%rd6, %rd1;
	mul.wide.s32 	%rd7, %r1, 8;
	add.s64 	%rd8, %rd4, %rd7;
	ld.global.f64 	%fd2, [%rd8];
	div.rn.f64 	%fd3, %fd2, %fd1;
	add.s64 	%rd9, %rd5, %rd7;
	ld.global.f64 	%fd4, [%rd9];
	div.rn.f64 	%fd5, %fd4, %fd1;
	mul.f64 	%fd6, %fd5, %fd5;
	fma.rn.f64 	%fd7, %fd3, %fd3, %fd6;
	add.s64 	%rd10, %rd6, %rd7;
	st.global.f64 	[%rd10], %fd7;
$L__BB96_2:
	ret;

}
	// .globl	vec_computePSF_signalN
.visible .entry vec_computePSF_signalN(
	.param .u32 vec_computePSF_signalN_param_0,
	.param .u64 .ptr .align 1 vec_computePSF_signalN_param_1,
	.param .f64 vec_computePSF_signalN_param_2,
	.param .u64 .ptr .align 1 vec_computePSF_signalN_param_3,
	.param .u64 .ptr .align 1 vec_computePSF_signalN_param_4,
	.param .u64 .ptr .align 1 vec_computePSF_signalN_param_5
)
{
	.reg .pred 	%p<2>;
	.reg .b32 	%r<14>;
	.reg .b64 	%rd<18>;
	.reg .b64 	%fd<8>;

	ld.param.u32 	%r2, [vec_computePSF_signalN_param_0];
	ld.param.u64 	%rd1, [vec_computePSF_signalN_param_1];
	ld.param.f64 	%fd1, [vec_computePSF_signalN_param_2];
	ld.param.u64 	%rd2, [vec_computePSF_signalN_param_3];
	ld.param.u64 	%rd3, [vec_computePSF_signalN_param_4];
	ld.param.u64 	%rd4, [vec_computePSF_signalN_param_5];
	mov.u32 	%r3, %tid.x;
	mov.u32 	%r4, %ctaid.x;
	mov.u32 	%r5, %ntid.x;
	mov.u32 	%r6, %tid.y;
	mov.u32 	%r7, %ctaid.y;
	mov.u32 	%r8, %ntid.y;
	mad.lo.s32 	%r9, %r7, %r8, %r6;
	mov.u32 	%r10, %nctaid.x;
	mad.lo.s32 	%r11, %r9, %r10, %r4;
	mad.lo.s32 	%r1, %r11, %r5, %r3;
	setp.ge.s32 	%p1, %r1, %r2;
	@%p1 bra 	$L__BB97_2;
	cvta.to.global.u64 	%rd5, %rd2;
	cvta.to.global.u64 	%rd6, %rd4;
	cvta.to.global.u64 	%rd7, %rd3;
	cvta.to.global.u64 	%rd8, %rd1;
	mul.wide.s32 	%rd9, %r1, 4;
	add.s64 	%rd10, %rd5, %rd9;
	ld.global.u32 	%r12, [%rd10];
	mul.wide.s32 	%rd11, %r12, 8;
	add.s64 	%rd12, %rd6, %rd11;
	ld.global.f64 	%fd2, [%rd12];
	div.rn.f64 	%fd3, %fd2, %fd1;
	add.s64 	%rd13, %rd7, %rd9;
	ld.global.u32 	%r13, [%rd13];
	mul.wide.s32 	%rd14, %r13, 8;
	add.s64 	%rd15, %rd6, %rd14;
	ld.global.f64 	%fd4, [%rd15];
	div.rn.f64 	%fd5, %fd4, %fd1;
	mul.f64 	%fd6, %fd5, %fd5;
	fma.rn.f64 	%fd7, %fd3, %fd3, %fd6;
	mul.wide.s32 	%rd16, %r1, 8;
	add.s64 	%rd17, %rd8, %rd16;
	st.global.f64 	[%rd17], %fd7;
$L__BB97_2:
	ret;

}
	// .globl	vec_computePSF_signalN2
.visible .entry vec_computePSF_signalN2(
	.param .u32 vec_computePSF_signalN2_param_0,
	.param .f64 vec_computePSF_signalN2_param_1,
	.param .u64 .ptr .align 1 vec_computePSF_signalN2_param_2,
	.param .u64 .ptr .align 1 vec_computePSF_signalN2_param_3,
	.param .u64 .ptr .align 1 vec_computePSF_signalN2_param_4,
	.param .u64 .ptr .align 1 vec_computePSF_signalN2_param_5,
	.param .u64 .ptr .align 1 vec_computePSF_signalN2_param_6,
	.param .u64 .ptr .align 1 vec_computePSF_signalN2_param_7
)
{
	.reg .pred 	%p<2>;
	.reg .b32 	%r<16>;
	.reg .b64 	%rd<27>;
	.reg .b64 	%fd<8>;

	ld.param.u32 	%r2, [vec_computePSF_signalN2_param_0];
	ld.param.f64 	%fd1, [vec_computePSF_signalN2_param_1];
	ld.param.u64 	%rd1, [vec_computePSF_signalN2_param_2];
	ld.param.u64 	%rd2, [vec_computePSF_signalN2_param_3];
	ld.param.u64 	%rd3, [vec_computePSF_signalN2_param_4];
	ld.param.u64 	%rd4, [vec_computePSF_signalN2_param_5];
	ld.param.u64 	%rd5, [vec_computePSF_signalN2_param_6];
	ld.param.u64 	%rd6, [vec_computePSF_signalN2_param_7];
	mov.u32 	%r3, %tid.x;
	mov.u32 	%r4, %ctaid.x;
	mov.u32 	%r5, %ntid.x;
	mov.u32 	%r6, %tid.y;
	mov.u32 	%r7, %ctaid.y;
	mov.u32 	%r8, %ntid.y;
	mad.lo.s32 	%r9, %r7, %r8, %r6;
	mov.u32 	%r10, %nctaid.x;
	mad.lo.s32 	%r11, %r9, %r10, %r4;
	mad.lo.s32 	%r1, %r11, %r5, %r3;
	setp.ge.s32 	%p1, %r1, %r2;
	@%p1 bra 	$L__BB98_2;
	cvta.to.global.u64 	%rd7, %rd1;
	cvta.to.global.u64 	%rd8, %rd3;
	cvta.to.global.u64 	%rd9, %rd2;
	cvta.to.global.u64 	%rd10, %rd4;
	cvta.to.global.u64 	%rd11, %rd6;
	cvta.to.global.u64 	%rd12, %rd5;
	mul.wide.s32 	%rd13, %r1, 4;
	add.s64 	%rd14, %rd7, %rd13;
	ld.global.u32 	%r12, [%rd14];
	mul.wide.s32 	%rd15, %r12, 8;
	add.s64 	%rd16, %rd8, %rd15;
	ld.global.f64 	%fd2, [%rd16];
	div.rn.f64 	%fd3, %fd2, %fd1;
	add.s64 	%rd17, %rd9, %rd13;
	ld.global.u32 	%r13, [%rd17];
	mul.wide.s32 	%rd18, %r13, 8;
	add.s64 	%rd19, %rd8, %rd18;
	ld.global.f64 	%fd4, [%rd19];
	div.rn.f64 	%fd5, %fd4, %fd1;
	mul.f64 	%fd6, %fd5, %fd5;
	fma.rn.f64 	%fd7, %fd3, %fd3, %fd6;
	add.s64 	%rd20, %rd10, %rd13;
	ld.global.u32 	%r14, [%rd20];
	mul.wide.s32 	%rd21, %r14, 8;
	add.s64 	%rd22, %rd11, %rd21;
	st.global.f64 	[%rd22], %fd7;
	add.s64 	%rd23, %rd12, %rd13;
	ld.global.u32 	%r15, [%rd23];
	mul.wide.s32 	%rd24, %r15, 8;
	add.s64 	%rd25, %rd11, %rd24;
	mov.b64 	%rd26, 0;
	st.global.u64 	[%rd25], %rd26;
$L__BB98_2:
	ret;

}
	// .globl	vec_computePSF_signalN2Many
.visible .entry vec_computePSF_signalN2Many(
	.param .u32 vec_computePSF_signalN2Many_param_0,
	.param .u32 vec_computePSF_signalN2Many_param_1,
	.param .u32 vec_computePSF_signalN2Many_param_2,
	.param .f64 vec_computePSF_signalN2Many_param_3,
	.param .u64 .ptr .align 1 vec_computePSF_signalN2Many_param_4,
	.param .u64 .ptr .align 1 vec_computePSF_signalN2Many_param_5,
	.param .u64 .ptr .align 1 vec_computePSF_signalN2Many_param_6,
	.param .u64 .ptr .align 1 vec_computePSF_signalN2Many_param_7,
	.param .u64 .ptr .align 1 vec_computePSF_signalN2Many_param_8,
	.param .u64 .ptr .align 1 vec_computePSF_signalN2Many_param_9
)
{
	.reg .pred 	%p<2>;
	.reg .b32 	%r<27>;
	.reg .b64 	%rd<27>;
	.reg .b64 	%fd<9>;

	ld.param.u32 	%r4, [vec_computePSF_signalN2Many_param_0];
	ld.param.u32 	%r2, [vec_computePSF_signalN2Many_param_1];
	ld.param.u32 	%r3, [vec_computePSF_signalN2Many_param_2];
	ld.param.u64 	%rd1, [vec_computePSF_signalN2Many_param_4];
	ld.param.u64 	%rd2, [vec_computePSF_signalN2Many_param_5];
	ld.param.u64 	%rd3, [vec_computePSF_signalN2Many_param_6];
	ld.param.u64 	%rd4, [vec_computePSF_signalN2Many_param_7];
	ld.param.u64 	%rd5, [vec_computePSF_signalN2Many_param_8];
	ld.param.u64 	%rd6, [vec_computePSF_signalN2Many_param_9];
	mov.u32 	%r5, %tid.x;
	mov.u32 	%r6, %ctaid.x;
	mov.u32 	%r7, %ntid.x;
	mov.u32 	%r8, %tid.y;
	mov.u32 	%r9, %ctaid.y;
	mov.u32 	%r10, %ntid.y;
	mad.lo.s32 	%r11, %r9, %r10, %r8;
	mov.u32 	%r12, %nctaid.x;
	mad.lo.s32 	%r13, %r11, %r12, %r6;
	mad.lo.s32 	%r1, %r13, %r7, %r5;
	setp.ge.s32 	%p1, %r1, %r4;
	@%p1 bra 	$L__BB99_2;
	ld.param.f64 	%fd8, [vec_computePSF_signalN2Many_param_3];
	cvta.to.global.u64 	%rd7, %rd1;
	cvta.to.global.u64 	%rd8, %rd3;
	cvta.to.global.u64 	%rd9, %rd2;
	cvta.to.global.u64 	%rd10, %rd4;
	cvta.to.global.u64 	%rd11, %rd6;
	cvta.to.global.u64 	%rd12, %rd5;
	div.s32 	%r14, %r1, %r2;
	mul.lo.s32 	%r15, %r2, %r14;
	sub.s32 	%r16, %r1, %r15;
	mul.wide.s32 	%rd13, %r16, 4;
	add.s64 	%rd14, %rd7, %rd13;
	ld.global.u32 	%r17, [%rd14];
	mul.lo.s32 	%r18, %r14, %r3;
	add.s32 	%r19, %r17, %r18;
	mul.wide.s32 	%rd15, %r19, 8;
	add.s64 	%rd16, %rd8, %rd15;
	ld.global.f64 	%fd2, [%rd16];
	div.rn.f64 	%fd3, %fd2, %fd8;
	add.s64 	%rd17, %rd9, %rd13;
	ld.global.u32 	%r20, [%rd17];
	add.s32 	%r21, %r20, %r18;
	mul.wide.s32 	%rd18, %r21, 8;
	add.s64 	%rd19, %rd8, %rd18;
	ld.global.f64 	%fd4, [%rd19];
	div.rn.f64 	%fd5, %fd4, %fd8;
	mul.f64 	%fd6, %fd5, %fd5;
	fma.rn.f64 	%fd7, %fd3, %fd3, %fd6;
	add.s64 	%rd20, %rd10, %rd13;
	ld.global.u32 	%r22, [%rd20];
	shl.b32 	%r23, %r15, 1;
	add.s32 	%r24, %r22, %r23;
	mul.wide.s32 	%rd21, %r24, 8;
	add.s64 	%rd22, %rd11, %rd21;
	st.global.f64 	[%rd22], %fd7;
	add.s64 	%rd23, %rd12, %rd13;
	ld.global.u32 	%r25, [%rd23];
	add.s32 	%r26, %r25, %r23;
	mul.wide.s32 	%rd24, %r26, 8;
	add.s64 	%rd25, %rd11, %rd24;
	mov.b64 	%rd26, 0;
	st.global.u64 	[%rd25], %rd26;
$L__BB99_2:
	ret;

}
	// .globl	vec_computePSF_signalN2Many_f
.visible .entry vec_computePSF_signalN2Many_f(
	.param .u32 vec_computePSF_signalN2Many_f_param_0,
	.param .u32 vec_computePSF_signalN2Many_f_param_1,
	.param .u32 vec_computePSF_signalN2Many_f_param_2,
	.param .f32 vec_computePSF_signalN2Many_f_param_3,
	.param .u64 .ptr .align 1 vec_computePSF_signalN2Many_f_param_4,
	.param .u64 .ptr .align 1 vec_computePSF_signalN2Many_f_param_5,
	.param .u64 .ptr .align 1 vec_computePSF_signalN2Many_f_param_6,
	.param .u64 .ptr .align 1 vec_computePSF_signalN2Many_f_param_7,
	.param .u64 .ptr .align 1 vec_computePSF_signalN2Many_f_param_8,
	.param .u64 .ptr .align 1 vec_computePSF_signalN2Many_f_param_9
)
{
	.reg .pred 	%p<2>;
	.reg .b32 	%r<28>;
	.reg .b32 	%f<8>;
	.reg .b64 	%rd<27>;

	ld.param.u32 	%r4, [vec_computePSF_signalN2Many_f_param_0];
	ld.param.u32 	%r2, [vec_computePSF_signalN2Many_f_param_1];
	ld.param.u32 	%r3, [vec_computePSF_signalN2Many_f_param_2];
	ld.param.f32 	%f1, [vec_computePSF_signalN2Many_f_param_3];
	ld.param.u64 	%rd2, [vec_computePSF_signalN2Many_f_param_5];
	ld.param.u64 	%rd3, [vec_computePSF_signalN2Many_f_param_6];
	ld.param.u64 	%rd4, [vec_computePSF_signalN2Many_f_param_7];
	ld.param.u64 	%rd5, [vec_computePSF_signalN2Many_f_param_8];
	ld.param.u64 	%rd6, [vec_computePSF_signalN2Many_f_param_9];
	mov.u32 	%r5, %tid.x;
	mov.u32 	%r6, %ctaid.x;
	mov.u32 	%r7, %ntid.x;
	mov.u32 	%r8, %tid.y;
	mov.u32 	%r9, %ctaid.y;
	mov.u32 	%r10, %ntid.y;
	mad.lo.s32 	%r11, %r9, %r10, %r8;
	mov.u32 	%r12, %nctaid.x;
	mad.lo.s32 	%r13, %r11, %r12, %r6;
	mad.lo.s32 	%r1, %r13, %r7, %r5;
	setp.ge.s32 	%p1, %r1, %r4;
	@%p1 bra 	$L__BB100_2;
	ld.param.u64 	%rd26, [vec_computePSF_signalN2Many_f_param_4];
	cvta.to.global.u64 	%rd7, %rd26;
	cvta.to.global.u64 	%rd8, %rd3;
	cvta.to.global.u64 	%rd9, %rd2;
	cvta.to.global.u64 	%rd10, %rd4;
	cvta.to.global.u64 	%rd11, %rd6;
	cvta.to.global.u64 	%rd12, %rd5;
	div.s32 	%r14, %r1, %r2;
	mul.lo.s32 	%r15, %r2, %r14;
	sub.s32 	%r16, %r1, %r15;
	mul.wide.s32 	%rd13, %r16, 4;
	add.s64 	%rd14, %rd7, %rd13;
	ld.global.u32 	%r17, [%rd14];
	mul.lo.s32 	%r18, %r14, %r3;
	add.s32 	%r19, %r17, %r18;
	mul.wide.s32 	%rd15, %r19, 4;
	add.s64 	%rd16, %rd8, %rd15;
	ld.global.f32 	%f2, [%rd16];
	div.rn.f32 	%f3, %f2, %f1;
	add.s64 	%rd17, %rd9, %rd13;
	ld.global.u32 	%r20, [%rd17];
	add.s32 	%r21, %r20, %r18;
	mul.wide.s32 	%rd18, %r21, 4;
	add.s64 	%rd19, %rd8, %rd18;
	ld.global.f32 	%f4, [%rd19];
	div.rn.f32 	%f5, %f4, %f1;
	mul.f32 	%f6, %f5, %f5;
	fma.rn.f32 	%f7, %f3, %f3, %f6;
	add.s64 	%rd20, %rd10, %rd13;
	ld.global.u32 	%r22, [%rd20];
	shl.b32 	%r23, %r15, 1;
	add.s32 	%r24, %r22, %r23;
	mul.wide.s32 	%rd21, %r24, 4;
	add.s64 	%rd22, %rd11, %rd21;
	st.global.f32 	[%rd22], %f7;
	add.s64 	%rd23, %rd12, %rd13;
	ld.global.u32 	%r25, [%rd23];
	add.s32 	%r26, %r25, %r23;
	mul.wide.s32 	%rd24, %r26, 4;
	add.s64 	%rd25, %rd11, %rd24;
	mov.b32 	%r27, 0;
	st.global.u32 	[%rd25], %r27;
$L__BB100_2:
	ret;

}
	// .globl	vec_computePSF_signalsqrt
.visible .entry vec_computePSF_signalsqrt(
	.param .u32 vec_computePSF_signalsqrt_param_0,
	.param .u64 .ptr .align 1 vec_computePSF_signalsqrt_param_1,
	.param .u64 .ptr .align 1 vec_computePSF_signalsqrt_param_2,
	.param .u64 .ptr .align 1 vec_computePSF_signalsqrt_param_3,
	.param .f64 vec_computePSF_signalsqrt_param_4
)
{
	.reg .pred 	%p<2>;
	.reg .b32 	%r<12>;
	.reg .b64 	%rd<11>;
	.reg .b64 	%fd<9>;

	ld.param.u32 	%r2, [vec_computePSF_signalsqrt_param_0];
	ld.param.u64 	%rd1, [vec_computePSF_signalsqrt_param_1];
	ld.param.u64 	%rd2, [vec_computePSF_signalsqrt_param_2];
	ld.param.u64 	%rd3, [vec_computePSF_signalsqrt_param_3];
	ld.param.f64 	%fd1, [vec_computePSF_signalsqrt_param_4];
	mov.u32 	%r3, %tid.x;
	mov.u32 	%r4, %ctaid.x;
	mov.u32 	%r5, %ntid.x;
	mov.u32 	%r6, %tid.y;
	mov.u32 	%r7, %ctaid.y;
	mov.u32 	%r8, %ntid.y;
	mad.lo.s32 	%r9, %r7, %r8, %r6;
	mov.u32 	%r10, %nctaid.x;
	mad.lo.s32 	%r11, %r9, %r10, %r4;
	mad.lo.s32 	%r1, %r11, %r5, %r3;
	setp.ge.s32 	%p1, %r1, %r2;
	@%p1 bra 	$L__BB101_2;
	cvta.to.global.u64 	%rd4, %rd2;
	cvta.to.global.u64 	%rd5, %rd3;
	cvta.to.global.u64 	%rd6, %rd1;
	mul.wide.s32 	%rd7, %r1, 8;
	add.s64 	%rd8, %rd4, %rd7;
	ld.global.f64 	%fd2, [%rd8];
	div.rn.f64 	%fd3, %fd2, %fd1;
	add.s64 	%rd9, %rd5, %rd7;
	ld.global.f64 	%fd4, [%rd9];
	div.rn.f64 	%fd5, %fd4, %fd1;
	mul.f64 	%fd6, %fd5, %fd5;
	fma.rn.f64 	%fd7, %fd3, %fd3, %fd6;
	sqrt.rn.f64 	%fd8, %fd7;
	add.s64 	%rd10, %rd6, %rd7;
	st.global.f64 	[%rd10], %fd8;
$L__BB101_2:
	ret;

}
	// .globl	vec_computePSF_signalNsqrt
.visible .entry vec_computePSF_signalNsqrt(
	.param .u32 vec_computePSF_signalNsqrt_param_0,
	.param .u64 .ptr .align 1 vec_computePSF_signalNsqrt_param_1,
	.param .u64 .ptr .align 1 vec_computePSF_signalNsqrt_param_2,
	.param .f64 vec_computePSF_signalNsqrt_param_3,
	.param .u64 .ptr .align 1 vec_computePSF_signalNsqrt_param_4,
	.param .u64 .ptr .align 1 vec_computePSF_signalNsqrt_param_5
)
{
	.reg .pred 	%p<2>;
	.reg .b32 	%r<14>;
	.reg .b64 	%rd<18>;
	.reg .b64 	%fd<9>;

	ld.param.u32 	%r2, [vec_computePSF_signalNsqrt_param_0];
	ld.param.u64 	%rd1, [vec_computePSF_signalNsqrt_param_1];
	ld.param.u64 	%rd2, [vec_computePSF_signalNsqrt_param_2];
	ld.param.f64 	%fd1, [vec_computePSF_signalNsqrt_param_3];
	ld.param.u64 	%rd3, [vec_computePSF_signalNsqrt_param_4];
	ld.param.u64 	%rd4, [vec_computePSF_signalNsqrt_param_5];
	mov.u32 	%r3, %tid.x;
	mov.u32 	%r4, %ctaid.x;
	mov.u32 	%r5, %ntid.x;
	mov.u32 	%r6, %tid.y;
	mov.u32 	%r7, %ctaid.y;
	mov.u32 	%r8, %ntid.y;
	mad.lo.s32 	%r9, %r7, %r8, %r6;
	mov.u32 	%r10, %nctaid.x;
	mad.lo.s32 	%r11, %r9, %r10, %r4;
	mad.lo.s32 	%r1, %r11, %r5, %r3;
	setp.ge.s32 	%p1, %r1, %r2;
	@%p1 bra 	$L__BB102_2;
	cvta.to.global.u64 	%rd5, %rd3;
	cvta.to.global.u64 	%rd6, %rd2;
	cvta.to.global.u64 	%rd7, %rd4;
	cvta.to.global.u64 	%rd8, %rd1;
	mul.wide.s32 	%rd9, %r1, 4;
	add.s64 	%rd10, %rd5, %rd9;
	ld.global.u32 	%r12, [%rd10];
	mul.wide.s32 	%rd11, %r12, 8;
	add.s64 	%rd12, %rd6, %rd11;
	ld.global.f64 	%fd2, [%rd12];
	div.rn.f64 	%fd3, %fd2, %fd1;
	add.s64 	%rd13, %rd7, %rd9;
	ld.global.u32 	%r13, [%rd13];
	mul.wide.s32 	%rd14, %r13, 8;
	add.s64 	%rd15, %rd6, %rd14;
	ld.global.f64 	%fd4, [%rd15];
	div.rn.f64 	%fd5, %fd4, %fd1;
	mul.f64 	%fd6, %fd5, %fd5;
	fma.rn.f64 	%fd7, %fd3, %fd3, %fd6;
	sqrt.rn.f64 	%fd8, %fd7;
	mul.wide.s32 	%rd16, %r1, 8;
	add.s64 	%rd17, %rd8, %rd16;
	st.global.f64 	[%rd17], %fd8;
$L__BB102_2:
	ret;

}
	// .globl	vec_computePSF_signalNsqrtMany
.visible .entry vec_computePSF_signalNsqrtMany(
	.param .u32 vec_computePSF_signalNsqrtMany_param_0,
	.param .u32 vec_computePSF_signalNsqrtMany_param_1,
	.param .u64 .ptr .align 1 vec_computePSF_signalNsqrtMany_param_2,
	.param .u64 .ptr .align 1 vec_computePSF_signalNsqrtMany_param_3,
	.param .f64 vec_computePSF_signalNsqrtMany_param_4,
	.param .u64 .ptr .align 1 vec_computePSF_signalNsqrtMany_param_5,
	.param .u64 .ptr .align 1 vec_computePSF_signalNsqrtMany_param_6
)
{
	.reg .pred 	%p<2>;
	.reg .b32 	%r<20>;
	.reg .b64 	%rd<18>;
	.reg .b64 	%fd<9>;

	ld.param.u32 	%r3, [vec_computePSF_signalNsqrtMany_param_0];
	ld.param.u32 	%r2, [vec_computePSF_signalNsqrtMany_param_1];
	ld.param.u64 	%rd1, [vec_computePSF_signalNsqrtMany_param_2];
	ld.param.u64 	%rd2, [vec_computePSF_signalNsqrtMany_param_3];
	ld.param.f64 	%fd1, [vec_computePSF_signalNsqrtMany_param_4];
	ld.param.u64 	%rd3, [vec_computePSF_signalNsqrtMany_param_5];
	ld.param.u64 	%rd4, [vec_computePSF_signalNsqrtMany_param_6];
	mov.u32 	%r4, %tid.x;
	mov.u32 	%r5, %ctaid.x;
	mov.u32 	%r6, %ntid.x;
	mov.u32 	%r7, %tid.y;
	mov.u32 	%r8, %ctaid.y;
	mov.u32 	%r9, %ntid.y;
	mad.lo.s32 	%r10, %r8, %r9, %r7;
	mov.u32 	%r11, %nctaid.x;
	mad.lo.s32 	%r12, %r10, %r11, %r5;
	mad.lo.s32 	%r1, %r12, %r6, %r4;
	setp.ge.s32 	%p1, %r1, %r3;
	@%p1 bra 	$L__BB103_2;
	rem.s32 	%r13, %r1, %r2;
	cvta.to.global.u64 	%rd5, %rd3;
	cvta.to.global.u64 	%rd6, %rd2;
	cvta.to.global.u64 	%rd7, %rd4;
	cvta.to.global.u64 	%rd8, %rd1;
	mul.wide.s32 	%rd9, %r13, 4;
	add.s64 	%rd10, %rd5, %rd9;
	ld.global.u32 	%r14, [%rd10];
	sub.s32 	%r15, %r1, %r13;
	shl.b32 	%r16, %r15, 1;
	add.s32 	%r17, %r16, %r14;
	mul.wide.s32 	%rd11, %r17, 8;
	add.s64 	%rd12, %rd6, %rd11;
	ld.global.f64 	%fd2, [%rd12];
	div.rn.f64 	%fd3, %fd2, %fd1;
	add.s64 	%rd13, %rd7, %rd9;
	ld.global.u32 	%r18, [%rd13];
	add.s32 	%r19, %r18, %r16;
	mul.wide.s32 	%rd14, %r19, 8;
	add.s64 	%rd15, %rd6, %rd14;
	ld.global.f64 	%fd4, [%rd15];
	div.rn.f64 	%fd5, %fd4, %fd1;
	mul.f64 	%fd6, %fd5, %fd5;
	fma.rn.f64 	%fd7, %fd3, %fd3, %fd6;
	sqrt.rn.f64 	%fd8, %fd7;
	mul.wide.s32 	%rd16, %r1, 8;
	add.s64 	%rd17, %rd8, %rd16;
	st.global.f64 	[%rd17], %fd8;
$L__BB103_2:
	ret;

}
	// .globl	vec_computePSF_signalNsqrtMany_f
.visible .entry vec_computePSF_signalNsqrtMany_f(
	.param .u32 vec_computePSF_signalNsqrtMany_f_param_0,
	.param .u32 vec_computePSF_signalNsqrtMany_f_param_1,
	.param .u64 .ptr .align 1 vec_computePSF_signalNsqrtMany_f_param_2,
	.param .u64 .ptr .align 1 vec_computePSF_signalNsqrtMany_f_param_3,
	.param .f32 vec_computePSF_signalNsqrtMany_f_param_4,
	.param .u64 .ptr .align 1 vec_computePSF_signalNsqrtMany_f_param_5,
	.param .u64 .ptr .align 1 vec_computePSF_signalNsqrtMany_f_param_6
)
{
	.reg .pred 	%p<2>;
	.reg .b32 	%r<20>;
	.reg .b32 	%f<9>;
	.reg .b64 	%rd<18>;

	ld.param.u32 	%r3, [vec_computePSF_signalNsqrtMany_f_param_0];
	ld.param.u32 	%r2, [vec_computePSF_signalNsqrtMany_f_param_1];
	ld.param.u64 	%rd1, [vec_computePSF_signalNsqrtMany_f_param_2];
	ld.param.u64 	%rd2, [vec_computePSF_signalNsqrtMany_f_param_3];
	ld.param.f32 	%f1, [vec_computePSF_signalNsqrtMany_f_param_4];
	ld.param.u64 	%rd3, [vec_computePSF_signalNsqrtMany_f_param_5];
	ld.param.u64 	%rd4, [vec_computePSF_signalNsqrtMany_f_param_6];
	mov.u32 	%r4, %tid.x;
	mov.u32 	%r5, %ctaid.x;
	mov.u32 	%r6, %ntid.x;
	mov.u32 	%r7, %tid.y;
	mov.u32 	%r8, %ctaid.y;
	mov.u32 	%r9, %ntid.y;
	mad.lo.s32 	%r10, %r8, %r9, %r7;
	mov.u32 	%r11, %nctaid.x;
	mad.lo.s32 	%r12, %r10, %r11, %r5;
	mad.lo.s32 	%r1, %r12, %r6, %r4;
	setp.ge.s32 	%p1, %r1, %r3;
	@%p1 bra 	$L__BB104_2;
	rem.s32 	%r13, %r1, %r2;
	cvta.to.global.u64 	%rd5, %rd3;
	cvta.to.global.u64 	%rd6, %rd2;
	cvta.to.global.u64 	%rd7, %rd4;
	cvta.to.global.u64 	%rd8, %rd1;
	mul.wide.s32 	%rd9, %r13, 4;
	add.s64 	%rd10, %rd5, %rd9;
	ld.global.u32 	%r14, [%rd10];
	sub.s32 	%r15, %r1, %r13;
	shl.b32 	%r16, %r15, 1;
	add.s32 	%r17, %r16, %r14;
	mul.wide.s32 	%rd11, %r17, 4;
	add.s64 	%rd12, %rd6, %rd11;
	ld.global.f32 	%f2, [%rd12];
	div.rn.f32 	%f3, %f2, %f1;
	add.s64 	%rd13, %rd7, %rd9;
	ld.global.u32 	%r18, [%rd13];
	add.s32 	%r19, %r18, %r16;
	mul.wide.s32 	%rd14, %r19, 4;
	add.s64 	%rd15, %rd6, %rd14;
	ld.global.f32 	%f4, [%rd15];
	div.rn.f32 	%f5, %f4, %f1;
	mul.f32 	%f6, %f5, %f5;
	fma.rn.f32 	%f7, %f3, %f3, %f6;
	sqrt.rn.f32 	%f8, %f7;
	mul.wide.s32 	%rd16, %r1, 4;
	add.s64 	%rd17, %rd8, %rd16;
	st.global.f32 	[%rd17], %f8;
$L__BB104_2:
	ret;

}
	// .globl	vec_computePSF_signalNsqrtMany_fcrop
.visible .entry vec_computePSF_signalNsqrtMany_fcrop(
	.param .u32 vec_computePSF_signalNsqrtMany_fcrop_param_0,
	.param .u32 vec_computePSF_signalNsqrtMany_fcrop_param_1,
	.param .u32 vec_computePSF_signalNsqrtMany_fcrop_param_2,
	.param .u64 .ptr .align 1 vec_computePSF_signalNsqrtMany_fcrop_param_3,
	.param .u64 .ptr .align 1 vec_computePSF_signalNsqrtMany_fcrop_param_4,
	.param .f32 vec_computePSF_signalNsqrtMany_fcrop_param_5,
	.param .u64 .ptr .align 1 vec_computePSF_signalNsqrtMany_fcrop_param_6,
	.param .u64 .ptr .align 1 vec_computePSF_signalNsqrtMany_fcrop_param_7
)
{
	.reg .pred 	%p<2>;
	.reg .b32 	%r<23>;
	.reg .b32 	%f<9>;
	.reg .b64 	%rd<18>;

	ld.param.u32 	%r4, [vec_computePSF_signalNsqrtMany_fcrop_param_0];
	ld.param.u32 	%r2, [vec_computePSF_signalNsqrtMany_fcrop_param_1];
	ld.param.u32 	%r3, [vec_computePSF_signalNsqrtMany_fcrop_param_2];
	ld.param.u64 	%rd1, [vec_computePSF_signalNsqrtMany_fcrop_param_3];
	ld.param.u64 	%rd2, [vec_computePSF_signalNsqrtMany_fcrop_param_4];
	ld.param.f32 	%f1, [vec_computePSF_signalNsqrtMany_fcrop_param_5];
	ld.param.u64 	%rd3, [vec_computePSF_signalNsqrtMany_fcrop_param_6];
	ld.param.u64 	%rd4, [vec_computePSF_signalNsqrtMany_fcrop_param_7];
	mov.u32 	%r5, %tid.x;
	mov.u32 	%r6, %ctaid.x;
	mov.u32 	%r7, %ntid.x;
	mov.u32 	%r8, %tid.y;
	mov.u32 	%r9, %ctaid.y;
	mov.u32 	%r10, %ntid.y;
	mad.lo.s32 	%r11, %r9, %r10, %r8;
	mov.u32 	%r12, %nctaid.x;
	mad.lo.s32 	%r13, %r11, %r12, %r6;
	mad.lo.s32 	%r1, %r13, %r7, %r5;
	setp.ge.s32 	%p1, %r1, %r4;
	@%p1 bra 	$L__BB105_2;
	cvta.to.global.u64 	%rd5, %rd3;
	cvta.to.global.u64 	%rd6, %rd2;
	cvta.to.global.u64 	%rd7, %rd4;
	cvta.to.global.u64 	%rd8, %rd1;
	div.s32 	%r14, %r1, %r2;
	mul.lo.s32 	%r15, %r14, %r2;
	sub.s32 	%r16, %r1, %r15;
	mul.wide.s32 	%rd9, %r16, 4;
	add.s64 	%rd10, %rd5, %rd9;
	ld.global.u32 	%r17, [%rd10];
	mul.lo.s32 	%r18, %r3, %r14;
	shl.b32 	%r19, %r18, 1;
	add.s32 	%r20, %r17, %r19;
	mul.wide.s32 	%rd11, %r20, 4;
	add.s64 	%rd12, %rd6, %rd11;
	ld.global.f32 	%f2, [%rd12];
	div.rn.f32 	%f3, %f2, %f1;
	add.s64 	%rd13, %rd7, %rd9;
	ld.global.u32 	%r21, [%rd13];
	add.s32 	%r22, %r21, %r19;
	mul.wide.s32 	%rd14, %r22, 4;
	add.s64 	%rd15, %rd6, %rd14;
	ld.global.f32 	%f4, [%rd15];
	div.rn.f32 	%f5, %f4, %f1;
	mul.f32 	%f6, %f5, %f5;
	fma.rn.f32 	%f7, %f3, %f3, %f6;
	sqrt.rn.f32 	%f8, %f7;
	mul.wide.s32 	%rd16, %r1, 4;
	add.s64 	%rd17, %rd8, %rd16;
	st.global.f32 	[%rd17], %f8;
$L__BB105_2:
	ret;

}
	// .globl	vec_mulMany
.visible .entry vec_mulMany(
	.param .u32 vec_mulMany_param_0,
	.param .u32 vec_mulMany_param_1,
	.param .u64 .ptr .align 1 vec_mulMany_param_2,
	.param .u64 .ptr .align 1 vec_mulMany_param_3,
	.param .u64 .ptr .align 1 vec_mulMany_param_4
)
{
	.reg .pred 	%p<2>;
	.reg .b32 	%r<14>;
	.reg .b64 	%rd<12>;
	.reg .b64 	%fd<4>;

	ld.param.u32 	%r3, [vec_mulMany_param_0];
	ld.param.u32 	%r2, [vec_mulMany_param_1];
	ld.param.u64 	%rd1, [vec_mulMany_param_2];
	ld.param.u64 	%rd2, [vec_mulMany_param_3];
	ld.param.u64 	%rd3, [vec_mulMany_param_4];
	mov.u32 	%r4, %tid.x;
	mov.u32 	%r5, %ctaid.x;
	mov.u32 	%r6, %ntid.x;
	mov.u32 	%r7, %tid.y;
	mov.u32 	%r8, %ctaid.y;
	mov.u32 	%r9, %ntid.y;
	mad.lo.s32 	%r10, %r8, %r9, %r7;
	mov.u32 	%r11, %nctaid.x;
	mad.lo.s32 	%r12, %r10, %r11, %r5;
	mad.lo.s32 	%r1, %r12, %r6, %r4;
	setp.ge.s32 	%p1, %r1, %r3;
	@%p1 bra 	$L__BB106_2;
	cvta.to.global.u64 	%rd4, %rd2;
	cvta.to.global.u64 	%rd5, %rd3;
	cvta.to.global.u64 	%rd6, %rd1;
	mul.wide.s32 	%rd7, %r1, 8;
	add.s64 	%rd8, %rd4, %rd7;
	ld.global.f64 	%fd1, [%rd8];
	rem.s32 	%r13, %r1, %r2;
	mul.wide.s32 	%rd9, %r13, 8;
	add.s64 	%rd10, %rd5, %rd9;
	ld.global.f64 	%fd2, [%rd10];
	mul.f64 	%fd3, %fd1, %fd2;
	add.s64 	%rd11, %rd6, %rd7;
	st.global.f64 	[%rd11], %fd3;
$L__BB106_2:
	ret;

}
	// .globl	vec_divScalarMany
.visible .entry vec_divScalarMany(
	.param .u32 vec_divScalarMany_param_0,
	.param .u32 vec_divScalarMany_param_1,
	.param .u64 .ptr .align 1 vec_divScalarMany_param_2,
	.param .u64 .ptr .align 1 vec_divScalarMany_param_3,
	.param .u64 .ptr .align 1 vec_divScalarMany_param_4
)
{
	.reg .pred 	%p<3>;
	.reg .b32 	%r<14>;
	.reg .b64 	%rd<12>;
	.reg .b64 	%fd<4>;

	ld.param.u32 	%r3, [vec_divScalarMany_param_0];
	ld.param.u32 	%r2, [vec_divScalarMany_param_1];
	ld.param.u64 	%rd1, [vec_divScalarMany_param_2];
	ld.param.u64 	%rd2, [vec_divScalarMany_param_3];
	ld.param.u64 	%rd3, [vec_divScalarMany_param_4];
	mov.u32 	%r4, %tid.x;
	mov.u32 	%r5, %ctaid.x;
	mov.u32 	%r6, %ntid.x;
	mov.u32 	%r7, %tid.y;
	mov.u32 	%r8, %ctaid.y;
	mov.u32 	%r9, %ntid.y;
	mad.lo.s32 	%r10, %r8, %r9, %r7;
	mov.u32 	%r11, %nctaid.x;
	mad.lo.s32 	%r12, %r10, %r11, %r5;
	mad.lo.s32 	%r1, %r12, %r6, %r4;
	setp.ge.s32 	%p1, %r1, %r3;
	@%p1 bra 	$L__BB107_3;
	cvta.to.global.u64 	%rd4, %rd3;
	div.s32 	%r13, %r1, %r2;
	mul.wide.s32 	%rd5, %r13, 8;
	add.s64 	%rd6, %rd4, %rd5;
	ld.global.f64 	%fd1, [%rd6];
	setp.eq.f64 	%p2, %fd1, 0d0000000000000000;
	@%p2 bra 	$L__BB107_3;
	cvta.to.global.u64 	%rd7, %rd2;
	mul.wide.s32 	%rd8, %r1, 8;
	add.s64 	%rd9, %rd7, %rd8;
	ld.global.f64 	%fd2, [%rd9];
	div.rn.f64 	%fd3, %fd2, %fd1;
	cvta.to.global.u64 	%rd10, %rd1;
	add.s64 	%rd11, %rd10, %rd8;
	st.global.f64 	[%rd11], %fd3;
$L__BB107_3:
	ret;

}
	// .globl	vec_mulMany_f
.visible .entry vec_mulMany_f(
	.param .u32 vec_mulMany_f_param_0,
	.param .u32 vec_mulMany_f_param_1,
	.param .u64 .ptr .align 1 vec_mulMany_f_param_2,
	.param .u64 .ptr .align 1 vec_mulMany_f_param_3,
	.param .u64 .ptr .align 1 vec_mulMany_f_param_4
)
{
	.reg .pred 	%p<2>;
	.reg .b32 	%r<14>;
	.reg .b32 	%f<4>;
	.reg .b64 	%rd<12>;

	ld.param.u32 	%r3, [vec_mulMany_f_param_0];
	ld.param.u32 	%r2, [vec_mulMany_f_param_1];
	ld.param.u64 	%rd1, [vec_mulMany_f_param_2];
	ld.param.u64 	%rd2, [vec_mulMany_f_param_3];
	ld.param.u64 	%rd3, [vec_mulMany_f_param_4];
	mov.u32 	%r4, %tid.x;
	mov.u32 	%r5, %ctaid.x;
	mov.u32 	%r6, %ntid.x;
	mov.u32 	%r7, %tid.y;
	mov.u32 	%r8, %ctaid.y;
	mov.u32 	%r9, %ntid.y;
	mad.lo.s32 	%r10, %r8, %r9, %r7;
	mov.u32 	%r11, %nctaid.x;
	mad.lo.s32 	%r12, %r10, %r11, %r5;
	mad.lo.s32 	%r1, %r12, %r6, %r4;
	setp.ge.s32 	%p1, %r1, %r3;
	@%p1 bra 	$L__BB108_2;
	cvta.to.global.u64 	%rd4, %rd2;
	cvta.to.global.u64 	%rd5, %rd3;
	cvta.to.global.u64 	%rd6, %rd1;
	mul.wide.s32 	%rd7, %r1, 4;
	add.s64 	%rd8, %rd4, %rd7;
	ld.global.f32 	%f1, [%rd8];
	rem.s32 	%r13, %r1, %r2;
	mul.wide.s32 	%rd9, %r13, 4;
	add.s64 	%rd10, %rd5, %rd9;
	ld.global.f32 	%f2, [%rd10];
	mul.f32 	%f3, %f1, %f2;
	add.s64 	%rd11, %rd6, %rd7;
	st.global.f32 	[%rd11], %f3;
$L__BB108_2:
	ret;

}
	// .globl	vec_computeModelMany1
.visible .entry vec_computeModelMany1(
	.param .u32 vec_computeModelMany1_param_0,
	.param .u32 vec_computeModelMany1_param_1,
	.param .u64 .ptr .align 1 vec_computeModelMany1_param_2,
	.param .u64 .ptr .align 1 vec_computeModelMany1_param_3,
	.param .u64 .ptr .align 1 vec_computeModelMany1_param_4,
	.param .f64 vec_computeModelMany1_param_5
)
{
	.reg .pred 	%p<2>;
	.reg .b32 	%r<14>;
	.reg .b64 	%rd<12>;
	.reg .b64 	%fd<5>;

	ld.param.u32 	%r3, [vec_computeModelMany1_param_0];
	ld.param.u32 	%r2, [vec_computeModelMany1_param_1];
	ld.param.u64 	%rd1, [vec_computeModelMany1_param_2];
	ld.param.u64 	%rd2, [vec_computeModelMany1_param_3];
	ld.param.u64 	%rd3, [vec_computeModelMany1_param_4];
	ld.param.f64 	%fd1, [vec_computeModelMany1_param_5];
	mov.u32 	%r4, %tid.x;
	mov.u32 	%r5, %ctaid.x;
	mov.u32 	%r6, %ntid.x;
	mov.u32 	%r7, %tid.y;
	mov.u32 	%r8, %ctaid.y;
	mov.u32 	%r9, %ntid.y;
	mad.lo.s32 	%r10, %r8, %r9, %r7;
	mov.u32 	%r11, %nctaid.x;
	mad.lo.s32 	%r12, %r10, %r11, %r5;
	mad.lo.s32 	%r1, %r12, %r6, %r4;
	setp.ge.s32 	%p1, %r1, %r3;
	@%p1 bra 	$L__BB109_2;
	cvta.to.global.u64 	%rd4, %rd2;
	cvta.to.global.u64 	%rd5, %rd3;
	cvta.to.global.u64 	%rd6, %rd1;
	mul.wide.s32 	%rd7, %r1, 8;
	add.s64 	%rd8, %rd4, %rd7;
	ld.global.f64 	%fd2, [%rd8];
	div.s32 	%r13, %r1, %r2;
	mul.wide.s32 	%rd9, %r13, 8;
	add.s64 	%rd10, %rd5, %rd9;
	ld.global.f64 	%fd3, [%rd10];
	fma.rn.f64 	%fd4, %fd2, %fd3, %fd1;
	add.s64 	%rd11, %rd6, %rd7;
	st.global.f64 	[%rd11], %fd4;
$L__BB109_2:
	ret;

}
	// .globl	vec_computeModelMany2
.visible .entry vec_computeModelMany2(
	.param .u32 vec_computeModelMany2_param_0,
	.param .u32 vec_computeModelMany2_param_1,
	.param .u64 .ptr .align 1 vec_computeModelMany2_param_2,
	.param .u64 .ptr .align 1 vec_computeModelMany2_param_3,
	.param .u64 .ptr .align 1 vec_computeModelMany2_param_4,
	.param .u64 .ptr .align 1 vec_computeModelMany2_param_5
)
{
	.reg .pred 	%p<2>;
	.reg .b32 	%r<14>;
	.reg .b64 	%rd<15>;
	.reg .b64 	%fd<5>;

	ld.param.u32 	%r3, [vec_computeModelMany2_param_0];
	ld.param.u32 	%r2, [vec_computeModelMany2_param_1];
	ld.param.u64 	%rd1, [vec_computeModelMany2_param_2];
	ld.param.u64 	%rd2, [vec_computeModelMany2_param_3];
	ld.param.u64 	%rd3, [vec_computeModelMany2_param_4];
	ld.param.u64 	%rd4, [vec_computeModelMany2_param_5];
	mov.u32 	%r4, %tid.x;
	mov.u32 	%r5, %ctaid.x;
	mov.u32 	%r6, %ntid.x;
	mov.u32 	%r7, %tid.y;
	mov.u32 	%r8, %ctaid.y;
	mov.u32 	%r9, %ntid.y;
	mad.lo.s32 	%r10, %r8, %r9, %r7;
	mov.u32 	%r11, %nctaid.x;
	mad.lo.s32 	%r12, %r10, %r11, %r5;
	mad.lo.s32 	%r1, %r12, %r6, %r4;
	setp.ge.s32 	%p1, %r1, %r3;
	@%p1 bra 	$L__BB110_2;
	cvta.to.global.u64 	%rd5, %rd2;
	cvta.to.global.u64 	%rd6, %rd3;
	cvta.to.global.u64 	%rd7, %rd4;
	cvta.to.global.u64 	%rd8, %rd1;
	mul.wide.s32 	%rd9, %r1, 8;
	add.s64 	%rd10, %rd5, %rd9;
	ld.global.f64 	%fd1, [%rd10];
	div.s32 	%r13, %r1, %r2;
	mul.wide.s32 	%rd11, %r13, 8;
	add.s64 	%rd12, %rd6, %rd11;
	ld.global.f64 	%fd2, [%rd12];
	add.s64 	%rd13, %rd7, %rd11;
	ld.global.f64 	%fd3, [%rd13];
	fma.rn.f64 	%fd4, %fd1, %fd2, %fd3;
	add.s64 	%rd14, %rd8, %rd9;
	st.global.f64 	[%rd14], %fd4;
$L__BB110_2:
	ret;

}
	// .globl	vec_computeModelMany3
.visible .entry vec_computeModelMany3(
	.param .u32 vec_computeModelMany3_param_0,
	.param .u32 vec_computeModelMany3_param_1,
	.param .u64 .ptr .align 1 vec_computeModelMany3_param_2,
	.param .u64 .ptr .align 1 vec_computeModelMany3_param_3,
	.param .u64 .ptr .align 1 vec_computeModelMany3_param_4,
	.param .u64 .ptr .align 1 vec_computeModelMany3_param_5
)
{
	.reg .pred 	%p<2>;
	.reg .b32 	%r<16>;
	.reg .b64 	%rd<16>;
	.reg .b64 	%fd<5>;

	ld.param.u32 	%r3, [vec_computeModelMany3_param_0];
	ld.param.u32 	%r2, [vec_computeModelMany3_param_1];
	ld.param.u64 	%rd1, [vec_computeModelMany3_param_2];
	ld.param.u64 	%rd2, [vec_computeModelMany3_param_3];
	ld.param.u64 	%rd3, [vec_computeModelMany3_param_4];
	ld.param.u64 	%rd4, [vec_computeModelMany3_param_5];
	mov.u32 	%r4, %tid.x;
	mov.u32 	%r5, %ctaid.x;
	mov.u32 	%r6, %ntid.x;
	mov.u32 	%r7, %tid.y;
	mov.u32 	%r8, %ctaid.y;
	mov.u32 	%r9, %ntid.y;
	mad.lo.s32 	%r10, %r8, %r9, %r7;
	mov.u32 	%r11, %nctaid.x;
	mad.lo.s32 	%r12, %r10, %r11, %r5;
	mad.lo.s32 	%r1, %r12, %r6, %r4;
	setp.ge.s32 	%p1, %r1, %r3;
	@%p1 bra 	$L__BB111_2;
	cvta.to.global.u64 	%rd5, %rd2;
	cvta.to.global.u64 	%rd6, %rd3;
	cvta.to.global.u64 	%rd7, %rd4;
	cvta.to.global.u64 	%rd8, %rd1;
	mul.wide.s32 	%rd9, %r1, 8;
	add.s64 	%rd10, %rd5, %rd9;
	ld.global.f64 	%fd1, [%rd10];
	div.s32 	%r13, %r1, %r2;
	mul.wide.s32 	%rd11, %r13, 8;
	add.s64 	%rd12, %rd6, %rd11;
	ld.global.f64 	%fd2, [%rd12];
	mul.lo.s32 	%r14, %r13, %r2;
	sub.s32 	%r15, %r1, %r14;
	mul.wide.s32 	%rd13, %r15, 8;
	add.s64 	%rd14, %rd7, %rd13;
	ld.global.f64 	%fd3, [%rd14];
	fma.rn.f64 	%fd4, %fd1, %fd2, %fd3;
	add.s64 	%rd15, %rd8, %rd9;
	st.global.f64 	[%rd15], %fd4;
$L__BB111_2:
	ret;

}
	// .globl	vec_computeModelMany1_scmos
.visible .entry vec_computeModelMany1_scmos(
	.param .u32 vec_computeModelMany1_scmos_param_0,
	.param .u32 vec_computeModelMany1_scmos_param_1,
	.param .u64 .ptr .align 1 vec_computeModelMany1_scmos_param_2,
	.param .u64 .ptr .align 1 vec_computeModelMany1_scmos_param_3,
	.param .u64 .ptr .align 1 vec_computeModelMany1_scmos_param_4,
	.param .f64 vec_computeModelMany1_scmos_param_5,
	.param .u64 .ptr .align 1 vec_computeModelMany1_scmos_param_6
)
{
	.reg .pred 	%p<2>;
	.reg .b32 	%r<16>;
	.reg .b64 	%rd<16>;
	.reg .b64 	%fd<7>;

	ld.param.u32 	%r3, [vec_computeModelMany1_scmos_param_0];
	ld.param.u32 	%r2, [vec_computeModelMany1_scmos_param_1];
	ld.param.u64 	%rd1, [vec_computeModelMany1_scmos_param_2];
	ld.param.u64 	%rd2, [vec_computeModelMany1_scmos_param_3];
	ld.param.u64 	%rd3, [vec_computeModelMany1_scmos_param_4];
	ld.param.f64 	%fd1, [vec_computeModelMany1_scmos_param_5];
	ld.param.u64 	%rd4, [vec_computeModelMany1_scmos_param_6];
	mov.u32 	%r4, %tid.x;
	mov.u32 	%r5, %ctaid.x;
	mov.u32 	%r6, %ntid.x;
	mov.u32 	%r7, %tid.y;
	mov.u32 	%r8, %ctaid.y;
	mov.u32 	%r9, %ntid.y;
	mad.lo.s32 	%r10, %r8, %r9, %r7;
	mov.u32 	%r11, %nctaid.x;
	mad.lo.s32 	%r12, %r10, %r11, %r5;
	mad.lo.s32 	%r1, %r12, %r6, %r4;
	setp.ge.s32 	%p1, %r1, %r3;
	@%p1 bra 	$L__BB112_2;
	cvta.to.global.u64 	%rd5, %rd2;
	cvta.to.global.u64 	%rd6, %rd3;
	cvta.to.global.u64 	%rd7, %rd4;
	cvta.to.global.u64 	%rd8, %rd1;
	mul.wide.s32 	%rd9, %r1, 8;
	add.s64 	%rd10, %rd5, %rd9;
	ld.global.f64 	%fd2, [%rd10];
	div.s32 	%r13, %r1, %r2;
	mul.wide.s32 	%rd11, %r13, 8;
	add.s64 	%rd12, %rd6, %rd11;
	ld.global.f64 	%fd3, [%rd12];
	fma.rn.f64 	%fd4, %fd2, %fd3, %fd1;
	mul.lo.s32 	%r14, %r13, %r2;
	sub.s32 	%r15, %r1, %r14;
	mul.wide.s32 	%rd13, %r15, 8;
	add.s64 	%rd14, %rd7, %rd13;
	ld.global.f64 	%fd5, [%rd14];
	add.f64 	%fd6, %fd5, %fd4;
	add.s64 	%rd15, %rd8, %rd9;
	st.global.f64 	[%rd15], %fd6;
$L__BB112_2:
	ret;

}
	// .globl	vec_computeModelMany2_scmos
.visible .entry vec_computeModelMany2_scmos(
	.param .u32 vec_computeModelMany2_scmos_param_0,
	.param .u32 vec_computeModelMany2_scmos_param_1,
	.param .u64 .ptr .align 1 vec_computeModelMany2_scmos_param_2,
	.param .u64 .ptr .align 1 vec_computeModelMany2_scmos_param_3,
	.param .u64 .ptr .align 1 vec_computeModelMany2_scmos_param_4,
	.param .u64 .ptr .align 1 vec_computeModelMany2_scmos_param_5,
	.param .u64 .ptr .align 1 vec_computeModelMany2_scmos_param_6
)
{
	.reg .pred 	%p<2>;
	.reg .b32 	%r<16>;
	.reg .b64 	%rd<19>;
	.reg .b64 	%fd<7>;

	ld.param.u32 	%r3, [vec_computeModelMany2_scmos_param_0];
	ld.param.u32 	%r2, [vec_computeModelMany2_scmos_param_1];
	ld.param.u64 	%rd1, [vec_computeModelMany2_scmos_param_2];
	ld.param.u64 	%rd2, [vec_computeModelMany2_scmos_param_3];
	ld.param.u64 	%rd3, [vec_computeModelMany2_scmos_param_4];
	ld.param.u64 	%rd4, [vec_computeModelMany2_scmos_param_5];
	ld.param.u64 	%rd5, [vec_computeModelMany2_scmos_param_6];
	mov.u32 	%r4, %tid.x;
	mov.u32 	%r5, %ctaid.x;
	mov.u32 	%r6, %ntid.x;
	mov.u32 	%r7, %tid.y;
	mov.u32 	%r8, %ctaid.y;
	mov.u32 	%r9, %ntid.y;
	mad.lo.s32 	%r10, %r8, %r9, %r7;
	mov.u32 	%r11, %nctaid.x;
	mad.lo.s32 	%r12, %r10, %r11, %r5;
	mad.lo.s32 	%r1, %r12, %r6, %r4;
	setp.ge.s32 	%p1, %r1, %r3;
	@%p1 bra 	$L__BB113_2;
	cvta.to.global.u64 	%rd6, %rd2;
	cvta.to.global.u64 	%rd7, %rd3;
	cvta.to.global.u64 	%rd8, %rd4;
	cvta.to.global.u64 	%rd9, %rd5;
	cvta.to.global.u64 	%rd10, %rd1;
	mul.wide.s32 	%rd11, %r1, 8;
	add.s64 	%rd12, %rd6, %rd11;
	ld.global.f64 	%fd1, [%rd12];
	div.s32 	%r13, %r1, %r2;
	mul.wide.s32 	%rd13, %r13, 8;
	add.s64 	%rd14, %rd7, %rd13;
	ld.global.f64 	%fd2, [%rd14];
	add.s64 	%rd15, %rd8, %rd13;
	ld.global.f64 	%fd3, [%rd15];
	fma.rn.f64 	%fd4, %fd1, %fd2, %fd3;
	mul.lo.s32 	%r14, %r13, %r2;
	sub.s32 	%r15, %r1, %r14;
	mul.wide.s32 	%rd16, %r15, 8;
	add.s64 	%rd17, %rd9, %rd16;
	ld.global.f64 	%fd5, [%rd17];
	add.f64 	%fd6, %fd4, %fd5;
	add.s64 	%rd18, %rd10, %rd11;
	st.global.f64 	[%rd18], %fd6;
$L__BB113_2:
	ret;

}
	// .globl	vec_computeModelMany3_scmos
.visible .entry vec_computeModelMany3_scmos(
	.param .u32 vec_computeModelMany3_scmos_param_0,
	.param .u32 vec_computeModelMany3_scmos_param_1,
	.param .u64 .ptr .align 1 vec_computeModelMany3_scmos_param_2,
	.param .u64 .ptr .align 1 vec_computeModelMany3_scmos_param_3,
	.param .u64 .ptr .align 1 vec_computeModelMany3_scmos_param_4,
	.param .u64 .ptr .align 1 vec_computeModelMany3_scmos_param_5,
	.param .u64 .ptr .align 1 vec_computeModelMany3_scmos_param_6
)
{
	.reg .pred 	%p<2>;
	.reg .b32 	%r<16>;
	.reg .b64 	%rd<19>;
	.reg .b64 	%fd<7>;

	ld.param.u32 	%r3, [vec_computeModelMany3_scmos_param_0];
	ld.param.u32 	%r2, [vec_computeModelMany3_scmos_param_1];
	ld.param.u64 	%rd1, [vec_computeModelMany3_scmos_param_2];
	ld.param.u64 	%rd2, [vec_computeModelMany3_scmos_param_3];
	ld.param.u64 	%rd3, [vec_computeModelMany3_scmos_param_4];
	ld.param.u64 	%rd4, [vec_computeModelMany3_scmos_param_5];
	ld.param.u64 	%rd5, [vec_computeModelMany3_scmos_param_6];
	mov.u32 	%r4, %tid.x;
	mov.u32 	%r5, %ctaid.x;
	mov.u32 	%r6, %ntid.x;
	mov.u32 	%r7, %tid.y;
	mov.u32 	%r8, %ctaid.y;
	mov.u32 	%r9, %ntid.y;
	mad.lo.s32 	%r10, %r8, %r9, %r7;
	mov.u32 	%r11, %nctaid.x;
	mad.lo.s32 	%r12, %r10, %r11, %r5;
	mad.lo.s32 	%r1, %r12, %r6, %r4;
	setp.ge.s32 	%p1, %r1, %r3;
	@%p1 bra 	$L__BB114_2;
	cvta.to.global.u64 	%rd6, %rd2;
	cvta.to.global.u64 	%rd7, %rd3;
	cvta.to.global.u64 	%rd8, %rd4;
	cvta.to.global.u64 	%rd9, %rd5;
	cvta.to.global.u64 	%rd10, %rd1;
	mul.wide.s32 	%rd11, %r1, 8;
	add.s64 	%rd12, %rd6, %rd11;
	ld.global.f64 	%fd1, [%rd12];
	div.s32 	%r13, %r1, %r2;
	mul.wide.s32 	%rd13, %r13, 8;
	add.s64 	%rd14, %rd7, %rd13;
	ld.global.f64 	%fd2, [%rd14];
	mul.lo.s32 	%r14, %r13, %r2;
	sub.s32 	%r15, %r1, %r14;
	mul.wide.s32 	%rd15, %r15, 8;
	add.s64 	%rd16, %rd8, %rd15;
	ld.global.f64 	%fd3, [%rd16];
	fma.rn.f64 	%fd4, %fd1, %fd2, %fd3;
	add.s64 	%rd17, %rd9, %rd15;
	ld.global.f64 	%fd5, [%rd17];
	add.f64 	%fd6, %fd4, %fd5;
	add.s64 	%rd18, %rd10, %rd11;
	st.global.f64 	[%rd18], %fd6;
$L__BB114_2:
	ret;

}
	// .globl	vec_divScalarMany_f
.visible .entry vec_divScalarMany_f(
	.param .u32 vec_divScalarMany_f_param_0,
	.param .u32 vec_divScalarMany_f_param_1,
	.param .u64 .ptr .align 1 vec_divScalarMany_f_param_2,
	.param .u64 .ptr .align 1 vec_divScalarMany_f_param_3,
	.param .u64 .ptr .align 1 vec_divScalarMany_f_param_4,
	.param .u64 .ptr .align 1 vec_divScalarMany_f_param_5
)
{
	.reg .pred 	%p<3>;
	.reg .b32 	%r<14>;
	.reg .b32 	%f<5>;
	.reg .b64 	%rd<17>;
	.reg .b64 	%fd<2>;

	ld.param.u32 	%r3, [vec_divScalarMany_f_param_0];
	ld.param.u32 	%r2, [vec_divScalarMany_f_param_1];
	ld.param.u64 	%rd1, [vec_divScalarMany_f_param_2];
	ld.param.u64 	%rd2, [vec_divScalarMany_f_param_3];
	ld.param.u64 	%rd3, [vec_divScalarMany_f_param_4];
	ld.param.u64 	%rd4, [vec_divScalarMany_f_param_5];
	mov.u32 	%r4, %tid.x;
	mov.u32 	%r5, %ctaid.x;
	mov.u32 	%r6, %ntid.x;
	mov.u32 	%r7, %tid.y;
	mov.u32 	%r8, %ctaid.y;
	mov.u32 	%r9, %ntid.y;
	mad.lo.s32 	%r10, %r8, %r9, %r7;
	mov.u32 	%r11, %nctaid.x;
	mad.lo.s32 	%r12, %r10, %r11, %r5;
	mad.lo.s32 	%r1, %r12, %r6, %r4;
	setp.ge.s32 	%p1, %r1, %r3;
	@%p1 bra 	$L__BB115_3;
	cvta.to.global.u64 	%rd5, %rd4;
	div.s32 	%r13, %r1, %r2;
	mul.wide.s32 	%rd6, %r13, 4;
	add.s64 	%rd7, %rd5, %rd6;
	ld.global.f32 	%f1, [%rd7];
	setp.eq.f32 	%p2, %f1, 0f00000000;
	@%p2 bra 	$L__BB115_3;
	cvta.to.global.u64 	%rd8, %rd3;
	mul.wide.s32 	%rd9, %r1, 4;
	add.s64 	%rd10, %rd8, %rd9;
	ld.global.f32 	%f2, [%rd10];
	div.rn.f32 	%f3, %f2, %f1;
	cvta.to.global.u64 	%rd11, %rd1;
	add.s64 	%rd12, %rd11, %rd9;
	st.global.f32 	[%rd12], %f3;
	cvta.to.global.u64 	%rd13, %rd2;
	mul.wide.s32 	%rd14, %r1, 8;
	add.s64 	%rd15, %rd13, %rd14;
	mov.b64 	%rd16, 0;
	st.global.u64 	[%rd15], %rd16;
	ld.global.f32 	%f4, [%rd12];
	cvt.f64.f32 	%fd1, %f4;
	st.global.f64 	[%rd15], %fd1;
$L__BB115_3:
	ret;

}
	// .globl	vec_computePoissonLikelihood
.visible .entry vec_computePoissonLikelihood(
	.param .u32 vec_computePoissonLikelihood_param_0,
	.param .u64 .ptr .align 1 vec_computePoissonLikelihood_param_1,
	.param .u64 .ptr .align 1 vec_computePoissonLikelihood_param_2,
	.param .u64 .ptr .align 1 vec_computePoissonLikelihood_param_3
)
{
	.reg .pred 	%p<7>;
	.reg .b32 	%r<40>;
	.reg .b64 	%rd<16>;
	.reg .b64 	%fd<49>;

	ld.param.u32 	%r12, [vec_computePoissonLikelihood_param_0];
	ld.param.u64 	%rd4, [vec_computePoissonLikelihood_param_1];
	ld.param.u64 	%rd2, [vec_computePoissonLikelihood_param_2];
	ld.param.u64 	%rd3, [vec_computePoissonLikelihood_param_3];
	cvta.to.global.u64 	%rd1, %rd4;
	mov.u32 	%r13, %tid.x;
	mov.u32 	%r14, %ctaid.x;
	mov.u32 	%r15, %ntid.x;
	mov.u32 	%r16, %tid.y;
	mov.u32 	%r17, %ctaid.y;
	mov.u32 	%r18, %ntid.y;
	mad.lo.s32 	%r19, %r17, %r18, %r16;
	mov.u32 	%r20, %nctaid.x;
	mad.lo.s32 	%r21, %r19, %r20, %r14;
	mad.lo.s32 	%r1, %r21, %r15, %r13;
	setp.ge.s32 	%p1, %r1, %r12;
	@%p1 bra 	$L__BB116_11;
	cvta.to.global.u64 	%rd5, %rd3;
	mul.wide.s32 	%rd6, %r1, 8;
	add.s64 	%rd7, %rd5, %rd6;
	ld.global.f64 	%fd1, [%rd7];
	setp.leu.f64 	%p2, %fd1, 0d0000000000000000;
	@%p2 bra 	$L__BB116_10;
	cvta.to.global.u64 	%rd11, %rd2;
	add.s64 	%rd13, %rd11, %rd6;
	ld.global.f64 	%fd2, [%rd13];
	{
	.reg .b32 %temp; 
	mov.b64 	{%temp, %r36}, %fd1;
	}
	{
	.reg .b32 %temp; 
	mov.b64 	{%r37, %temp}, %fd1;
	}
	setp.gt.s32 	%p3, %r36, 1048575;
	mov.b32 	%r38, -1023;
	mov.f64 	%fd46, %fd1;
	@%p3 bra 	$L__BB116_4;
	mul.f64 	%fd46, %fd1, 0d4350000000000000;
	{
	.reg .b32 %temp; 
	mov.b64 	{%temp, %r36}, %fd46;
	}
	{
	.reg .b32 %temp; 
	mov.b64 	{%r37, %temp}, %fd46;
	}
	mov.b32 	%r38, -1077;
$L__BB116_4:
	add.s32 	%r24, %r36, -1;
	setp.gt.u32 	%p4, %r24, 2146435070;
	@%p4 bra 	$L__BB116_8;
	shr.u32 	%r27, %r36, 20;
	add.s32 	%r39, %r38, %r27;
	and.b32  	%r28, %r36, 1048575;
	or.b32  	%r29, %r28, 1072693248;
	mov.b64 	%fd47, {%r37, %r29};
	setp.lt.u32 	%p6, %r29, 1073127583;
	@%p6 bra 	$L__BB116_7;
	{
	.reg .b32 %temp; 
	mov.b64 	{%r30, %temp}, %fd47;
	}
	{
	.reg .b32 %temp; 
	mov.b64 	{%temp, %r31}, %fd47;
	}
	add.s32 	%r32, %r31, -1048576;
	mov.b64 	%fd47, {%r30, %r32};
	add.s32 	%r39, %r39, 1;
$L__BB116_7:
	add.f64 	%fd12, %fd47, 0dBFF0000000000000;
	add.f64 	%fd13, %fd47, 0d3FF0000000000000;
	rcp.approx.ftz.f64 	%fd14, %fd13;
	neg.f64 	%fd15, %fd13;
	fma.rn.f64 	%fd16, %fd15, %fd14, 0d3FF0000000000000;
	fma.rn.f64 	%fd17, %fd16, %fd16, %fd16;
	fma.rn.f64 	%fd18, %fd17, %fd14, %fd14;
	mul.f64 	%fd19, %fd12, %fd18;
	fma.rn.f64 	%fd20, %fd12, %fd18, %fd19;
	mul.f64 	%fd21, %fd20, %fd20;
	fma.rn.f64 	%fd22, %fd21, 0d3EB1380B3AE80F1E, 0d3ED0EE258B7A8B04;
	fma.rn.f64 	%fd23, %fd22, %fd21, 0d3EF3B2669F02676F;
	fma.rn.f64 	%fd24, %fd23, %fd21, 0d3F1745CBA9AB0956;
	fma.rn.f64 	%fd25, %fd24, %fd21, 0d3F3C71C72D1B5154;
	fma.rn.f64 	%fd26, %fd25, %fd21, 0d3F624924923BE72D;
	fma.rn.f64 	%fd27, %fd26, %fd21, 0d3F8999999999A3C4;
	fma.rn.f64 	%fd28, %fd27, %fd21, 0d3FB5555555555554;
	sub.f64 	%fd29, %fd12, %fd20;
	add.f64 	%fd30, %fd29, %fd29;
	neg.f64 	%fd31, %fd20;
	fma.rn.f64 	%fd32, %fd31, %fd12, %fd30;
	mul.f64 	%fd33, %fd18, %fd32;
	mul.f64 	%fd34, %fd21, %fd28;
	fma.rn.f64 	%fd35, %fd34, %fd20, %fd33;
	xor.b32  	%r33, %r39, -2147483648;
	mov.b32 	%r34, 1127219200;
	mov.b64 	%fd36, {%r33, %r34};
	mov.b32 	%r35, -2147483648;
	mov.b64 	%fd37, {%r35, %r34};
	sub.f64 	%fd38, %fd36, %fd37;
	fma.rn.f64 	%fd39, %fd38, 0d3FE62E42FEFA39EF, %fd20;
	fma.rn.f64 	%fd40, %fd38, 0dBFE62E42FEFA39EF, %fd39;
	sub.f64 	%fd41, %fd40, %fd20;
	sub.f64 	%fd42, %fd35, %fd41;
	fma.rn.f64 	%fd43, %fd38, 0d3C7ABC9E3B39803F, %fd42;
	add.f64 	%fd48, %fd39, %fd43;
	bra.uni 	$L__BB116_9;
$L__BB116_8:
	fma.rn.f64 	%fd11, %fd46, 0d7FF0000000000000, 0d7FF0000000000000;
	{
	.reg .b32 %temp; 
	mov.b64 	{%temp, %r25}, %fd46;
	}
	and.b32  	%r26, %r25, 2147483647;
	setp.eq.s32 	%p5, %r26, 0;
	selp.f64 	%fd48, 0dFFF0000000000000, %fd11, %p5;
$L__BB116_9:
	mul.f64 	%fd44, %fd2, %fd48;
	sub.f64 	%fd45, %fd1, %fd44;
	add.s64 	%rd15, %rd1, %rd6;
	st.global.f64 	[%rd15], %fd45;
	bra.uni 	$L__BB116_11;
$L__BB116_10:
	add.s64 	%rd9, %rd1, %rd6;
	mov.b64 	%rd10, 4711630319722168320;
	st.global.u64 	[%rd9], %rd10;
$L__BB116_11:
	ret;

}
	// .globl	vec_addPhotonsAndBackgroundManyReshuffle
.visible .entry vec_addPhotonsAndBackgroundManyReshuffle(
	.param .u32 vec_addPhotonsAndBackgroundManyReshuffle_param_0,
	.param .u32 vec_addPhotonsAndBackgroundManyReshuffle_param_1,
	.param .u32 vec_addPhotonsAndBackgroundManyReshuffle_param_2,
	.param .u64 .ptr .align 1 vec_addPhotonsAndBackgroundManyReshuffle_param_3,
	.param .u64 .ptr .align 1 vec_addPhotonsAndBackgroundManyReshuffle_param_4,
	.param .u64 .ptr .align 1 vec_addPhotonsAndBackgroundManyReshuffle_param_5
)
{
	.reg .pred 	%p<2>;
	.reg .b32 	%r<25>;
	.reg .b64 	%rd<13>;
	.reg .b64 	%fd<5>;

	ld.param.u32 	%r2, [vec_addPhotonsAndBackgroundManyReshuffle_param_0];
	ld.param.u32 	%r3, [vec_addPhotonsAndBackgroundManyReshuffle_param_1];
	ld.param.u32 	%r4, [vec_addPhotonsAndBackgroundManyReshuffle_param_2];
	ld.param.u64 	%rd1, [vec_addPhotonsAndBackgroundManyReshuffle_param_3];
	ld.param.u64 	%rd2, [vec_addPhotonsAndBackgroundManyReshuffle_param_4];
	ld.param.u64 	%rd3, [vec_addPhotonsAndBackgroundManyReshuffle_param_5];
	mov.u32 	%r5, %tid.x;
	mov.u32 	%r6, %ctaid.x;
	mov.u32 	%r7, %ntid.x;
	mov.u32 	%r8, %tid.y;
	mov.u32 	%r9, %ctaid.y;
	mov.u32 	%r10, %ntid.y;
	mad.lo.s32 	%r11, %r9, %r10, %r8;
	mov.u32 	%r12, %nctaid.x;
	mad.lo.s32 	%r13, %r11, %r12, %r6;
	mad.lo.s32 	%r1, %r13, %r7, %r5;
	setp.ge.s32 	%p1, %r1, %r2;
	@%p1 bra 	$L__BB117_2;
	cvta.to.global.u64 	%rd4, %rd2;
	cvta.to.global.u64 	%rd5, %rd3;
	cvta.to.global.u64 	%rd6, %rd1;
	div.s32 	%r14, %r1, %r3;
	div.s32 	%r15, %r14, %r4;
	mul.lo.s32 	%r16, %r14, %r3;
	sub.s32 	%r17, %r1, %r16;
	mul.lo.s32 	%r18, %r15, %r4;
	sub.s32 	%r19, %r14, %r18;
	mul.lo.s32 	%r20, %r4, %r3;
	div.s32 	%r21, %r2, %r20;
	mad.lo.s32 	%r22, %r21, %r19, %r15;
	mad.lo.s32 	%r23, %r22, %r3, %r17;
	mul.wide.s32 	%rd7, %r1, 8;
	add.s64 	%rd8, %rd4, %rd7;
	ld.global.f64 	%fd1, [%rd8];
	shl.b32 	%r24, %r14, 1;
	mul.wide.s32 	%rd9, %r24, 8;
	add.s64 	%rd10, %rd5, %rd9;
	ld.global.f64 	%fd2, [%rd10];
	ld.global.f64 	%fd3, [%rd10+8];
	fma.rn.f64 	%fd4, %fd1, %fd2, %fd3;
	mul.wide.s32 	%rd11, %r23, 8;
	add.s64 	%rd12, %rd6, %rd11;
	st.global.f64 	[%rd12], %fd4;
$L__BB117_2:
	ret;

}
	// .globl	vec_addPhotonsAndBackgroundManyReshuffle_scmos
.visible .entry vec_addPhotonsAndBackgroundManyReshuffle_scmos(
	.param .u32 vec_addPhotonsAndBackgroundManyReshuffle_scmos_param_0,
	.param .u32 vec_addPhotonsAndBackgroundManyReshuffle_scmos_param_1,
	.param .u32 vec_addPhotonsAndBackgroundManyReshuffle_scmos_param_2,
	.param .u64 .ptr .align 1 vec_addPhotonsAndBackgroundManyReshuffle_scmos_param_3,
	.param .u64 .ptr .align 1 vec_addPhotonsAndBackgroundManyReshuffle_scmos_param_4,
	.param .u64 .ptr .align 1 vec_addPhotonsAndBackgroundManyReshuffle_scmos_param_5,
	.param .u64 .ptr .align 1 vec_addPhotonsAndBackgroundManyReshuffle_scmos_param_6
)
{
	.reg .pred 	%p<2>;
	.reg .b32 	%r<25>;
	.reg .b64 	%rd<16>;
	.reg .b64 	%fd<7>;

	ld.param.u32 	%r2, [vec_addPhotonsAndBackgroundManyReshuffle_scmos_param_0];
	ld.param.u32 	%r3, [vec_addPhotonsAndBackgroundManyReshuffle_scmos_param_1];
	ld.param.u32 	%r4, [vec_addPhotonsAndBackgroundManyReshuffle_scmos_param_2];
	ld.param.u64 	%rd1, [vec_addPhotonsAndBackgroundManyReshuffle_scmos_param_3];
	ld.param.u64 	%rd2, [vec_addPhotonsAndBackgroundManyReshuffle_scmos_param_4];
	ld.param.u64 	%rd3, [vec_addPhotonsAndBackgroundManyReshuffle_scmos_param_5];
	ld.param.u64 	%rd4, [vec_addPhotonsAndBackgroundManyReshuffle_scmos_param_6];
	mov.u32 	%r5, %tid.x;
	mov.u32 	%r6, %ctaid.x;
	mov.u32 	%r7, %ntid.x;
	mov.u32 	%r8, %tid.y;
	mov.u32 	%r9, %ctaid.y;
	mov.u32 	%r10, %ntid.y;
	mad.lo.s32 	%r11, %r9, %r10, %r8;
	mov.u32 	%r12, %nctaid.x;
	mad.lo.s32 	%r13, %r11, %r12, %r6;
	mad.lo.s32 	%r1, %r13, %r7, %r5;
	setp.ge.s32 	%p1, %r1, %r2;
	@%p1 bra 	$L__BB118_2;
	cvta.to.global.u64 	%rd5, %rd2;
	cvta.to.global.u64 	%rd6, %rd3;
	cvta.to.global.u64 	%rd7, %rd4;
	cvta.to.global.u64 	%rd8, %rd1;
	div.s32 	%r14, %r1, %r3;
	div.s32 	%r15, %r14, %r4;
	mul.lo.s32 	%r16, %r14, %r3;
	sub.s32 	%r17, %r1, %r16;
	mul.lo.s32 	%r18, %r15, %r4;
	sub.s32 	%r19, %r14, %r18;
	mul.lo.s32 	%r20, %r4, %r3;
	div.s32 	%r21, %r2, %r20;
	mad.lo.s32 	%r22, %r21, %r19, %r15;
	mad.lo.s32 	%r23, %r22, %r3, %r17;
	mul.wide.s32 	%rd9, %r1, 8;
	add.s64 	%rd10, %rd5, %rd9;
	ld.global.f64 	%fd1, [%rd10];
	shl.b32 	%r24, %r14, 1;
	mul.wide.s32 	%rd11, %r24, 8;
	add.s64 	%rd12, %rd6, %rd11;
	ld.global.f64 	%fd2, [%rd12];
	ld.global.f64 	%fd3, [%rd12+8];
	fma.rn.f64 	%fd4, %fd1, %fd2, %fd3;
	add.s64 	%rd13, %rd7, %rd9;
	ld.global.f64 	%fd5, [%rd13];
	add.f64 	%fd6, %fd4, %fd5;
	mul.wide.s32 	%rd14, %r23, 8;
	add.s64 	%rd15, %rd8, %rd14;
	st.global.f64 	[%rd15], %fd6;
$L__BB118_2:
	ret;

}
	// .globl	vec_addPhotonsAndBackgroundMany
.visible .entry vec_addPhotonsAndBackgroundMany(
	.param .u32 vec_addPhotonsAndBackgroundMany_param_0,
	.param .u32 vec_addPhotonsAndBackgroundMany_param_1,
	.param .u64 .ptr .align 1 vec_addPhotonsAndBackgroundMany_param_2,
	.param .u64 .ptr .align 1 vec_addPhotonsAndBackgroundMany_param_3,
	.param .u64 .ptr .align 1 vec_addPhotonsAndBackgroundMany_param_4
)
{
	.reg .pred 	%p<2>;
	.reg .b32 	%r<15>;
	.reg .b64 	%rd<12>;
	.reg .b64 	%fd<5>;

	ld.param.u32 	%r3, [vec_addPhotonsAndBackgroundMany_param_0];
	ld.param.u32 	%r2, [vec_addPhotonsAndBackgroundMany_param_1];
	ld.param.u64 	%rd1, [vec_addPhotonsAndBackgroundMany_param_2];
	ld.param.u64 	%rd2, [vec_addPhotonsAndBackgroundMany_param_3];
	ld.param.u64 	%rd3, [vec_addPhotonsAndBackgroundMany_param_4];
	mov.u32 	%r4, %tid.x;
	mov.u32 	%r5, %ctaid.x;
	mov.u32 	%r6, %ntid.x;
	mov.u32 	%r7, %tid.y;
	mov.u32 	%r8, %ctaid.y;
	mov.u32 	%r9, %ntid.y;
	mad.lo.s32 	%r10, %r8, %r9, %r7;
	mov.u32 	%r11, %nctaid.x;
	mad.lo.s32 	%r12, %r10, %r11, %r5;
	mad.lo.s32 	%r1, %r12, %r6, %r4;
	setp.ge.s32 	%p1, %r1, %r3;
	@%p1 bra 	$L__BB119_2;
	cvta.to.global.u64 	%rd4, %rd2;
	cvta.to.global.u64 	%rd5, %rd3;
	cvta.to.global.u64 	%rd6, %rd1;
	mul.wide.s32 	%rd7, %r1, 8;
	add.s64 	%rd8, %rd4, %rd7;
	ld.global.f64 	%fd1, [%rd8];
	div.s32 	%r13, %r1, %r2;
	shl.b32 	%r14, %r13, 1;
	mul.wide.s32 	%rd9, %r14, 8;
	add.s64 	%rd10, %rd5, %rd9;
	ld.global.f64 	%fd2, [%rd10];
	ld.global.f64 	%fd3, [%rd10+8];
	fma.rn.f64 	%fd4, %fd1, %fd2, %fd3;
	add.s64 	%rd11, %rd6, %rd7;
	st.global.f64 	[%rd11], %fd4;
$L__BB119_2:
	ret;

}
	// .globl	vec_addPhotonsAndBackgroundMany_scmos
.visible .entry vec_addPhotonsAndBackgroundMany_scmos(
	.param .u32 vec_addPhotonsAndBackgroundMany_scmos_param_0,
	.param .u32 vec_addPhotonsAndBackgroundMany_scmos_param_1,
	.param .u64 .ptr .align 1 vec_addPhotonsAndBackgroundMany_scmos_param_2,
	.param .u64 .ptr .align 1 vec_addPhotonsAndBackgroundMany_scmos_param_3,
	.param .u64 .ptr .align 1 vec_addPhotonsAndBackgroundMany_scmos_param_4,
	.param .u64 .ptr .align 1 vec_addPhotonsAndBackgroundMany_scmos_param_5
)
{
	.reg .pred 	%p<2>;
	.reg .b32 	%r<15>;
	.reg .b64 	%rd<15>;
	.reg .b64 	%fd<7>;

	ld.param.u32 	%r3, [vec_addPhotonsAndBackgroundMany_scmos_param_0];
	ld.param.u32 	%r2, [vec_addPhotonsAndBackgroundMany_scmos_param_1];
	ld.param.u64 	%rd1, [vec_addPhotonsAndBackgroundMany_scmos_param_2];
	ld.param.u64 	%rd2, [vec_addPhotonsAndBackgroundMany_scmos_param_3];
	ld.param.u64 	%rd3, [vec_addPhotonsAndBackgroundMany_scmos_param_4];
	ld.param.u64 	%rd4, [vec_addPhotonsAndBackgroundMany_scmos_param_5];
	mov.u32 	%r4, %tid.x;
	mov.u32 	%r5, %ctaid.x;
	mov.u32 	%r6, %ntid.x;
	mov.u32 	%r7, %tid.y;
	mov.u32 	%r8, %ctaid.y;
	mov.u32 	%r9, %ntid.y;
	mad.lo.s32 	%r10, %r8, %r9, %r7;
	mov.u32 	%r11, %nctaid.x;
	mad.lo.s32 	%r12, %r10, %r11, %r5;
	mad.lo.s32 	%r1, %r12, %r6, %r4;
	setp.ge.s32 	%p1, %r1, %r3;
	@%p1 bra 	$L__BB120_2;
	cvta.to.global.u64 	%rd5, %rd2;
	cvta.to.global.u64 	%rd6, %rd3;
	cvta.to.global.u64 	%rd7, %rd4;
	cvta.to.global.u64 	%rd8, %rd1;
	mul.wide.s32 	%rd9, %r1, 8;
	add.s64 	%rd10, %rd5, %rd9;
	ld.global.f64 	%fd1, [%rd10];
	div.s32 	%r13, %r1, %r2;
	shl.b32 	%r14, %r13, 1;
	mul.wide.s32 	%rd11, %r14, 8;
	add.s64 	%rd12, %rd6, %rd11;
	ld.global.f64 	%fd2, [%rd12];
	ld.global.f64 	%fd3, [%rd12+8];
	fma.rn.f64 	%fd4, %fd1, %fd2, %fd3;
	add.s64 	%rd13, %rd7, %rd9;
	ld.global.f64 	%fd5, [%rd13];
	add.f64 	%fd6, %fd4, %fd5;
	add.s64 	%rd14, %rd8, %rd9;
	st.global.f64 	[%rd14], %fd6;
$L__BB120_2:
	ret;

}
	// .globl	vec_addPhotonsAndBackgroundMany_f
.visible .entry vec_addPhotonsAndBackgroundMany_f(
	.param .u32 vec_addPhotonsAndBackgroundMany_f_param_0,
	.param .u32 vec_addPhotonsAndBackgroundMany_f_param_1,
	.param .u64 .ptr .align 1 vec_addPhotonsAndBackgroundMany_f_param_2,
	.param .u64 .ptr .align 1 vec_addPhotonsAndBackgroundMany_f_param_3,
	.param .u64 .ptr .align 1 vec_addPhotonsAndBackgroundMany_f_param_4
)
{
	.reg .pred 	%p<2>;
	.reg .b32 	%r<15>;
	.reg .b32 	%f<5>;
	.reg .b64 	%rd<12>;

	ld.param.u32 	%r3, [vec_addPhotonsAndBackgroundMany_f_param_0];
	ld.param.u32 	%r2, [vec_addPhotonsAndBackgroundMany_f_param_1];
	ld.param.u64 	%rd1, [vec_addPhotonsAndBackgroundMany_f_param_2];
	ld.param.u64 	%rd2, [vec_addPhotonsAndBackgroundMany_f_param_3];
	ld.param.u64 	%rd3, [vec_addPhotonsAndBackgroundMany_f_param_4];
	mov.u32 	%r4, %tid.x;
	mov.u32 	%r5, %ctaid.x;
	mov.u32 	%r6, %ntid.x;
	mov.u32 	%r7, %tid.y;
	mov.u32 	%r8, %ctaid.y;
	mov.u32 	%r9, %ntid.y;
	mad.lo.s32 	%r10, %r8, %r9, %r7;
	mov.u32 	%r11, %nctaid.x;
	mad.lo.s32 	%r12, %r10, %r11, %r5;
	mad.lo.s32 	%r1, %r12, %r6, %r4;
	setp.ge.s32 	%p1, %r1, %r3;
	@%p1 bra 	$L__BB121_2;
	cvta.to.global.u64 	%rd4, %rd2;
	cvta.to.global.u64 	%rd5, %rd3;
	cvta.to.global.u64 	%rd6, %rd1;
	mul.wide.s32 	%rd7, %r1, 4;
	add.s64 	%rd8, %rd4, %rd7;
	ld.global.f32 	%f1, [%rd8];
	div.s32 	%r13, %r1, %r2;
	shl.b32 	%r14, %r13, 1;
	mul.wide.s32 	%rd9, %r14, 4;
	add.s64 	%rd10, %rd5, %rd9;
	ld.global.f32 	%f2, [%rd10];
	ld.global.f32 	%f3, [%rd10+4];
	fma.rn.f32 	%f4, %f1, %f2, %f3;
	add.s64 	%rd11, %rd6, %rd7;
	st.global.f32 	[%rd11], %f4;
$L__BB121_2:
	ret;

}
	// .globl	vec_double2float
.visible .entry vec_double2float(
	.param .u32 vec_double2float_param_0,
	.param .u64 .ptr .align 1 vec_double2float_param_1,
	.param .u64 .ptr .align 1 vec_double2float_param_2
)
{
	.reg .pred 	%p<2>;
	.reg .b32 	%r<12>;
	.reg .b32 	%f<2>;
	.reg .b64 	%rd<9>;
	.reg .b64 	%fd<2>;

	ld.param.u32 	%r2, [vec_double2float_param_0];
	ld.param.u64 	%rd1, [vec_double2float_param_1];
	ld.param.u64 	%rd2, [vec_double2float_param_2];
	mov.u32 	%r3, %tid.x;
	mov.u32 	%r4, %ctaid.x;
	mov.u32 	%r5, %ntid.x;
	mov.u32 	%r6, %tid.y;
	mov.u32 	%r7, %ctaid.y;
	mov.u32 	%r8, %ntid.y;
	mad.lo.s32 	%r9, %r7, %r8, %r6;
	mov.u32 	%r10, %nctaid.x;
	mad.lo.s32 	%r11, %r9, %r10, %r4;
	mad.lo.s32 	%r1, %r11, %r5, %r3;
	setp.ge.s32 	%p1, %r1, %r2;
	@%p1 bra 	$L__BB122_2;
	cvta.to.global.u64 	%rd3, %rd2;
	cvta.to.global.u64 	%rd4, %rd1;
	mul.wide.s32 	%rd5, %r1, 8;
	add.s64 	%rd6, %rd3, %rd5;
	ld.global.f64 	%fd1, [%rd6];
	cvt.rn.f32.f64 	%f1, %fd1;
	mul.wide.s32 	%rd7, %r1, 4;
	add.s64 	%rd8, %rd4, %rd7;
	st.global.f32 	[%rd8], %f1;
$L__BB122_2:
	ret;

}
	// .globl	vec_float2double
.visible .entry vec_float2double(
	.param .u32 vec_float2double_param_0,
	.param .u64 .ptr .align 1 vec_float2double_param_1,
	.param .u64 .ptr .align 1 vec_float2double_param_2
)
{
	.reg .pred 	%p<2>;
	.reg .b32 	%r<12>;
	.reg .b32 	%f<2>;
	.reg .b64 	%rd<9>;
	.reg .b64 	%fd<2>;

	ld.param.u32 	%r2, [vec_float2double_param_0];
	ld.param.u64 	%rd1, [vec_float2double_param_1];
	ld.param.u64 	%rd2, [vec_float2double_param_2];
	mov.u32 	%r3, %tid.x;
	mov.u32 	%r4, %ctaid.x;
	mov.u32 	%r5, %ntid.x;
	mov.u32 	%r6, %tid.y;
	mov.u32 	%r7, %ctaid.y;
	mov.u32 	%r8, %ntid.y;
	mad.lo.s32 	%r9, %r7, %r8, %r6;
	mov.u32 	%r10, %nctaid.x;
	mad.lo.s32 	%r11, %r9, %r10, %r4;
	mad.lo.s32 	%r1, %r11, %r5, %r3;
	setp.ge.s32 	%p1, %r1, %r2;
	@%p1 bra 	$L__BB123_2;
	cvta.to.global.u64 	%rd3, %rd2;
	cvta.to.global.u64 	%rd4, %rd1;
	mul.wide.s32 	%rd5, %r1, 4;
	add.s64 	%rd6, %rd3, %rd5;
	ld.global.f32 	%f1, [%rd6];
	cvt.f64.f32 	%fd1, %f1;
	mul.wide.s32 	%rd7, %r1, 8;
	add.s64 	%rd8, %rd4, %rd7;
	st.global.f64 	[%rd8], %fd1;
$L__BB123_2:
	ret;

}
	// .globl	vec_complexeConjugateKernel
.visible .entry vec_complexeConjugateKernel(
	.param .u32 vec_complexeConjugateKernel_param_0,
	.param .u32 vec_complexeConjugateKernel_param_1,
	.param .u64 .ptr .align 1 vec_complexeConjugateKernel_param_2,
	.param .u64 .ptr .align 1 vec_complexeConjugateKernel_param_3,
	.param .u64 .ptr .align 1 vec_complexeConjugateKernel_param_4
)
{
	.reg .pred 	%p<2>;
	.reg .b32 	%r<17>;
	.reg .b32 	%f<14>;
	.reg .b64 	%rd<12>;

	ld.param.u32 	%r3, [vec_complexeConjugateKernel_param_0];
	ld.param.u32 	%r2, [vec_complexeConjugateKernel_param_1];
	ld.param.u64 	%rd1, [vec_complexeConjugateKernel_param_2];
	ld.param.u64 	%rd2, [vec_complexeConjugateKernel_param_3];
	ld.param.u64 	%rd3, [vec_complexeConjugateKernel_param_4];
	mov.u32 	%r4, %tid.x;
	mov.u32 	%r5, %ctaid.x;
	mov.u32 	%r6, %ntid.x;
	mov.u32 	%r7, %tid.y;
	mov.u32 	%r8, %ctaid.y;
	mov.u32 	%r9, %ntid.y;
	mad.lo.s32 	%r10, %r8, %r9, %r7;
	mov.u32 	%r11, %nctaid.x;
	mad.lo.s32 	%r12, %r10, %r11, %r5;
	mad.lo.s32 	%r13, %r12, %r6, %r4;
	shl.b32 	%r1, %r13, 1;
	shl.b32 	%r14, %r3, 1;
	setp.ge.s32 	%p1, %r1, %r14;
	@%p1 bra 	$L__BB124_2;
	cvta.to.global.u64 	%rd4, %rd2;
	cvta.to.global.u64 	%rd5, %rd3;
	cvta.to.global.u64 	%rd6, %rd1;
	shl.b32 	%r15, %r2, 1;
	rem.s32 	%r16, %r1, %r15;
	mul.wide.s32 	%rd7, %r16, 4;
	add.s64 	%rd8, %rd4, %rd7;
	ld.global.f32 	%f1, [%rd8];
	cvt.rn.f32.s32 	%f2, %r2;
	sqrt.rn.f32 	%f3, %f2;
	div.rn.f32 	%f4, %f1, %f3;
	ld.global.f32 	%f5, [%rd8+4];
	div.rn.f32 	%f6, %f5, %f3;
	mul.wide.s32 	%rd9, %r1, 4;
	add.s64 	%rd10, %rd5, %rd9;
	ld.global.f32 	%f7, [%rd10+4];
	ld.global.f32 	%f8, [%rd10];
	mul.f32 	%f9, %f4, %f8;
	fma.rn.f32 	%f10, %f6, %f7, %f9;
	mul.f32 	%f11, %f6, %f8;
	mul.f32 	%f12, %f4, %f7;
	sub.f32 	%f13, %f11, %f12;
	add.s64 	%rd11, %rd6, %rd9;
	st.global.f32 	[%rd11+4], %f13;
	st.global.f32 	[%rd11], %f10;
$L__BB124_2:
	ret;

}
	// .globl	vec_makeResultCorrelation
.visible .entry vec_makeResultCorrelation(
	.param .u32 vec_makeResultCorrelation_param_0,
	.param .u32 vec_makeResultCorrelation_param_1,
	.param .u32 vec_makeResultCorrelation_param_2,
	.param .u64 .ptr .align 1 vec_makeResultCorrelation_param_3,
	.param .u64 .ptr .align 1 vec_makeResultCorrelation_param_4,
	.param .u64 .ptr .align 1 vec_makeResultCorrelation_param_5
)
{
	.reg .pred 	%p<2>;
	.reg .b32 	%r<19>;
	.reg .b32 	%f<4>;
	.reg .b64 	%rd<13>;
	.reg .b64 	%fd<6>;

	ld.param.u32 	%r4, [vec_makeResultCorrelation_param_0];
	ld.param.u32 	%r2, [vec_makeResultCorrelation_param_1];
	ld.param.u32 	%r3, [vec_makeResultCorrelation_param_2];
	ld.param.u64 	%rd1, [vec_makeResultCorrelation_param_3];
	ld.param.u64 	%rd2, [vec_makeResultCorrelation_param_4];
	ld.param.u64 	%rd3, [vec_makeResultCorrelation_param_5];
	mov.u32 	%r5, %tid.x;
	mov.u32 	%r6, %ctaid.x;
	mov.u32 	%r7, %ntid.x;
	mov.u32 	%r8, %tid.y;
	mov.u32 	%r9, %ctaid.y;
	mov.u32 	%r10, %ntid.y;
	mad.lo.s32 	%r11, %r9, %r10, %r8;
	mov.u32 	%r12, %nctaid.x;
	mad.lo.s32 	%r13, %r11, %r12, %r6;
	mad.lo.s32 	%r1, %r13, %r7, %r5;
	setp.ge.s32 	%p1, %r1, %r4;
	@%p1 bra 	$L__BB125_2;
	cvta.to.global.u64 	%rd4, %rd3;
	cvta.to.global.u64 	%rd5, %rd2;
	cvta.to.global.u64 	%rd6, %rd1;
	div.s32 	%r14, %r1, %r2;
	mul.lo.s32 	%r15, %r14, %r2;
	sub.s32 	%r16, %r1, %r15;
	mul.wide.s32 	%rd7, %r16, 4;
	add.s64 	%rd8, %rd4, %rd7;
	ld.global.u32 	%r17, [%rd8];
	mad.lo.s32 	%r18, %r14, %r3, %r17;
	mul.wide.s32 	%rd9, %r18, 4;
	add.s64 	%rd10, %rd5, %rd9;
	ld.global.f32 	%f1, [%rd10];
	cvt.f64.f32 	%fd1, %f1;
	cvt.rn.f32.s32 	%f2, %r3;
	cvt.f64.f32 	%fd2, %f2;
	mul.f64 	%fd3, %fd2, 0d3FE0000000000000;
	sqrt.rn.f64 	%fd4, %fd3;
	div.rn.f64 	%fd5, %fd1, %fd4;
	cvt.rn.f32.f64 	%f3, %fd5;
	mul.wide.s32 	%rd11, %r1, 4;
	add.s64 	%rd12, %rd6, %rd11;
	st.global.f32 	[%rd12], %f3;
$L__BB125_2:
	ret;

}
	// .globl	vec_divScalarFloat
.visible .entry vec_divScalarFloat(
	.param .u32 vec_divScalarFloat_param_0,
	.param .u64 .ptr .align 1 vec_divScalarFloat_param_1,
	.param .u64 .ptr .align 1 vec_divScalarFloat_param_2,
	.param .f32 vec_divScalarFloat_param_3
)
{
	.reg .pred 	%p<2>;
	.reg .b32 	%r<12>;
	.reg .b32 	%f<4>;
	.reg .b64 	%rd<8>;

	ld.param.u32 	%r2, [vec_divScalarFloat_param_0];
	ld.param.u64 	%rd1, [vec_divScalarFloat_param_1];
	ld.param.u64 	%rd2, [vec_divScalarFloat_param_2];
	ld.param.f32 	%f1, [vec_divScalarFloat_param_3];
	mov.u32 	%r3, %tid.x;
	mov.u32 	%r4, %ctaid.x;
	mov.u32 	%r5, %ntid.x;
	mov.u32 	%r6, %tid.y;
	mov.u32 	%r7, %ctaid.y;
	mov.u32 	%r8, %ntid.y;
	mad.lo.s32 	%r9, %r7, %r8, %r6;
	mov.u32 	%r10, %nctaid.x;
	mad.lo.s32 	%r11, %r9, %r10, %r4;
	mad.lo.s32 	%r1, %r11, %r5, %r3;
	setp.ge.s32 	%p1, %r1, %r2;
	@%p1 bra 	$L__BB126_2;
	cvta.to.global.u64 	%rd3, %rd2;
	cvta.to.global.u64 	%rd4, %rd1;
	mul.wide.s32 	%rd5, %r1, 4;
	add.s64 	%rd6, %rd3, %rd5;
	ld.global.f32 	%f2, [%rd6];
	div.rn.f32 	%f3, %f2, %f1;
	add.s64 	%rd7, %rd4, %rd5;
	st.global.f32 	[%rd7], %f3;
$L__BB126_2:
	ret;

}
	// .globl	vec_computeCRLB
.visible .entry vec_computeCRLB(
	.param .u32 vec_computeCRLB_param_0,
	.param .u32 vec_computeCRLB_param_1,
	.param .u64 .ptr .align 1 vec_computeCRLB_param_2,
	.param .u64 .ptr .align 1 vec_computeCRLB_param_3,
	.param .f64 vec_computeCRLB_param_4
)
{
	.reg .pred 	%p<3>;
	.reg .b32 	%r<31>;
	.reg .b64 	%rd<20>;
	.reg .b64 	%fd<14>;

	ld.param.u32 	%r2, [vec_computeCRLB_param_0];
	ld.param.u32 	%r3, [vec_computeCRLB_param_1];
	ld.param.u64 	%rd3, [vec_computeCRLB_param_2];
	ld.param.u64 	%rd2, [vec_computeCRLB_param_3];
	ld.param.f64 	%fd4, [vec_computeCRLB_param_4];
	cvta.to.global.u64 	%rd1, %rd3;
	mov.u32 	%r4, %tid.x;
	mov.u32 	%r5, %ctaid.x;
	mov.u32 	%r6, %ntid.x;
	mov.u32 	%r7, %tid.y;
	mov.u32 	%r8, %ctaid.y;
	mov.u32 	%r9, %ntid.y;
	mad.lo.s32 	%r10, %r8, %r9, %r7;
	mov.u32 	%r11, %nctaid.x;
	mad.lo.s32 	%r12, %r10, %r11, %r5;
	mad.lo.s32 	%r1, %r12, %r6, %r4;
	setp.ge.s32 	%p1, %r1, %r2;
	@%p1 bra 	$L__BB127_4;
	mul.lo.s32 	%r13, %r3, %r3;
	div.s32 	%r14, %r2, %r13;
	cvta.to.global.u64 	%rd4, %rd2;
	div.s32 	%r15, %r1, %r14;
	mul.lo.s32 	%r16, %r15, %r14;
	sub.s32 	%r17, %r1, %r16;
	div.s32 	%r18, %r15, %r3;
	mul.lo.s32 	%r19, %r18, %r3;
	sub.s32 	%r20, %r15, %r19;
	mad.lo.s32 	%r21, %r14, %r18, %r14;
	shl.b32 	%r22, %r21, 1;
	add.s32 	%r23, %r22, %r17;
	mul.wide.s32 	%rd5, %r23, 8;
	add.s64 	%rd6, %rd4, %rd5;
	ld.global.f64 	%fd5, [%rd6];
	sub.s32 	%r24, %r22, %r14;
	add.s32 	%r25, %r24, %r17;
	mul.wide.s32 	%rd7, %r25, 8;
	add.s64 	%rd8, %rd4, %rd7;
	ld.global.f64 	%fd6, [%rd8];
	sub.f64 	%fd7, %fd5, %fd6;
	add.f64 	%fd8, %fd4, %fd4;
	div.rn.f64 	%fd1, %fd7, %fd8;
	mad.lo.s32 	%r26, %r14, %r20, %r14;
	shl.b32 	%r27, %r26, 1;
	add.s32 	%r28, %r27, %r17;
	mul.wide.s32 	%rd9, %r28, 8;
	add.s64 	%rd10, %rd4, %rd9;
	ld.global.f64 	%fd9, [%rd10];
	sub.s32 	%r29, %r27, %r14;
	add.s32 	%r30, %r29, %r17;
	mul.wide.s32 	%rd11, %r30, 8;
	add.s64 	%rd12, %rd4, %rd11;
	ld.global.f64 	%fd10, [%rd12];
	sub.f64 	%fd11, %fd9, %fd10;
	div.rn.f64 	%fd2, %fd11, %fd8;
	mul.wide.s32 	%rd13, %r17, 8;
	add.s64 	%rd14, %rd4, %rd13;
	ld.global.f64 	%fd3, [%rd14];
	setp.leu.f64 	%p2, %fd3, 0d0000000000000000;
	@%p2 bra 	$L__BB127_3;
	mul.f64 	%fd12, %fd1, %fd2;
	div.rn.f64 	%fd13, %fd12, %fd3;
	mul.wide.s32 	%rd18, %r1, 8;
	add.s64 	%rd19, %rd1, %rd18;
	st.global.f64 	[%rd19], %fd13;
	bra.uni 	$L__BB127_4;
$L__BB127_3:
	mul.wide.s32 	%rd15, %r1, 8;
	add.s64 	%rd16, %rd1, %rd15;
	mov.b64 	%rd17, 4726483295884279808;
	st.global.u64 	[%rd16], %rd17;
$L__BB127_4:
	ret;

}
	// .globl	vec_divCorrelation
.visible .entry vec_divCorrelation(
	.param .u32 vec_divCorrelation_param_0,
	.param .u64 .ptr .align 1 vec_divCorrelation_param_1,
	.param .u32 vec_divCorrelation_param_2,
	.param .u64 .ptr .align 1 vec_divCorrelation_param_3,
	.param .u64 .ptr .align 1 vec_divCorrelation_param_4
)
{
	.reg .pred 	%p<3>;
	.reg .b32 	%r<18>;
	.reg .b32 	%f<7>;
	.reg .b64 	%rd<15>;

	ld.param.u32 	%r3, [vec_divCorrelation_param_0];
	ld.param.u64 	%rd4, [vec_divCorrelation_param_1];
	ld.param.u32 	%r2, [vec_divCorrelation_param_2];
	ld.param.u64 	%rd2, [vec_divCorrelation_param_3];
	ld.param.u64 	%rd3, [vec_divCorrelation_param_4];
	cvta.to.global.u64 	%rd1, %rd4;
	mov.u32 	%r4, %tid.x;
	mov.u32 	%r5, %ctaid.x;
	mov.u32 	%r6, %ntid.x;
	mov.u32 	%r7, %tid.y;
	mov.u32 	%r8, %ctaid.y;
	mov.u32 	%r9, %ntid.y;
	mad.lo.s32 	%r10, %r8, %r9, %r7;
	mov.u32 	%r11, %nctaid.x;
	mad.lo.s32 	%r12, %r10, %r11, %r5;
	mad.lo.s32 	%r1, %r12, %r6, %r4;
	setp.ge.s32 	%p1, %r1, %r3;
	@%p1 bra 	$L__BB128_4;
	cvta.to.global.u64 	%rd5, %rd2;
	cvta.to.global.u64 	%rd6, %rd3;
	mul.lo.s32 	%r13, %r2, %r2;
	div.s32 	%r14, %r1, %r13;
	mul.lo.s32 	%r15, %r14, %r13;
	sub.s32 	%r16, %r1, %r15;
	mul.wide.s32 	%rd7, %r16, 4;
	add.s64 	%rd8, %rd5, %rd7;
	ld.global.f32 	%f2, [%rd8];
	mul.wide.s32 	%rd9, %r14, 4;
	add.s64 	%rd10, %rd6, %rd9;
	ld.global.f32 	%f3, [%rd10];
	mul.f32 	%f1, %f2, %f3;
	setp.leu.f32 	%p2, %f1, 0f00000000;
	@%p2 bra 	$L__BB128_3;
	mul.wide.s32 	%rd13, %r1, 4;
	add.s64 	%rd14, %rd1, %rd13;
	ld.global.f32 	%f4, [%rd14];
	sqrt.rn.f32 	%f5, %f1;
	div.rn.f32 	%f6, %f4, %f5;
	st.global.f32 	[%rd14], %f6;
	bra.uni 	$L__BB128_4;
$L__BB128_3:
	mul.wide.s32 	%rd11, %r1, 4;
	add.s64 	%rd12, %rd1, %rd11;
	mov.b32 	%r17, -1082130432;
	st.global.u32 	[%rd12], %r17;
$L__BB128_4:
	ret;

}
	// .globl	_ZN3cub18CUB_300001_SM_10006detail11EmptyKernelIvEEvv
.visible .entry _ZN3cub18CUB_300001_SM_10006detail11EmptyKernelIvEEvv()
{


	ret;

}
.func  (.param .align 16 .b8 func_retval0[16]) __internal_trig_reduction_slowpathd(
	.param .b64 __internal_trig_reduction_slowpathd_param_0
)
{
	.local .align 8 .b8 	__local_depot130[40];
	.reg .b64 	%SP;
	.reg .b64 	%SPL;
	.reg .pred 	%p<10>;
	.reg .b32 	%r<47>;
	.reg .b64 	%rd<74>;
	.reg .b64 	%fd<5>;

	mov.u64 	%SPL, __local_depot130;
	ld.param.f64 	%fd4, [__internal_trig_reduction_slowpathd_param_0];
	add.u64 	%rd1, %SPL, 0;
	{
	.reg .b32 %temp; 
	mov.b64 	{%temp, %r1}, %fd4;
	}
	shr.u32 	%r2, %r1, 20;
	and.b32  	%r3, %r2, 2047;
	setp.eq.s32 	%p1, %r3, 2047;
	mov.b32 	%r46, 0;
	@%p1 bra 	$L__BB130_9;
	add.s32 	%r20, %r3, -1024;
	mov.b64 	%rd20, %fd4;
	shl.b64 	%rd2, %rd20, 11;
	shr.u32 	%r4, %r20, 6;
	sub.s32 	%r45, 15, %r4;
	sub.s32 	%r21, 19, %r4;
	setp.lt.u32 	%p2, %r20, 128;
	selp.b32 	%r6, 18, %r21, %p2;
	setp.ge.s32 	%p3, %r45, %r6;
	mov.b64 	%rd70, 0;
	@%p3 bra 	$L__BB130_4;
	add.s32 	%r23, %r6, %r4;
	neg.s32 	%r43, %r23;
	or.b64  	%rd3, %rd2, -9223372036854775808;
	mov.b64 	%rd70, 0;
	mov.b32 	%r42, 0;
	mov.u64 	%rd25, __cudart_i2opi_d;
	mov.u32 	%r44, %r45;
$L__BB130_3:
	.pragma "nounroll";
	mul.wide.s32 	%rd22, %r42, 8;
	add.s64 	%rd23, %rd1, %rd22;
	mul.wide.s32 	%rd24, %r44, 8;
	add.s64 	%rd26, %rd25, %rd24;
	ld.global.nc.u64 	%rd27, [%rd26];
	{
	.reg .u32 %r0, %r1, %r2, %r3, %alo, %ahi, %blo, %bhi, %clo, %chi;
	mov.b64 	{%alo,%ahi}, %rd27;
	mov.b64 	{%blo,%bhi}, %rd3;
	mov.b64 	{%clo,%chi}, %rd70;
	mad.lo.cc.u32 	%r0, %alo, %blo, %clo;
	madc.hi.cc.u32 	%r1, %alo, %blo, %chi;
	madc.hi.u32 	%r2, %alo, %bhi, 0;
	mad.lo.cc.u32 	%r1, %alo, %bhi, %r1;
	madc.hi.cc.u32 	%r2, %ahi, %blo, %r2;
	madc.hi.u32 	%r3, %ahi, %bhi, 0;
	mad.lo.cc.u32 	%r1, %ahi, %blo, %r1;
	madc.lo.cc.u32 	%r2, %ahi, %bhi, %r2;
	addc.u32 	%r3, %r3, 0;
	mov.b64 	%rd28, {%r0,%r1};
	mov.b64 	%rd70, {%r2,%r3};
	}
	st.local.u64 	[%rd23], %rd28;
	add.s32 	%r44, %r44, 1;
	add.s32 	%r43, %r43, 1;
	add.s32 	%r42, %r42, 1;
	setp.ne.s32 	%p4, %r43, -15;
	mov.u32 	%r45, %r6;
	@%p4 bra 	$L__BB130_3;
$L__BB130_4:
	cvt.s64.s32 	%rd29, %r45;
	cvt.u64.u32 	%rd30, %r4;
	add.s64 	%rd31, %rd30, %rd29;
	shl.b64 	%rd32, %rd31, 3;
	add.s64 	%rd33, %rd1, %rd32;
	st.local.u64 	[%rd33+-120], %rd70;
	and.b32  	%r15, %r2, 63;
	ld.local.u64 	%rd72, [%rd1+16];
	ld.local.u64 	%rd71, [%rd1+24];
	setp.eq.s32 	%p5, %r15, 0;
	@%p5 bra 	$L__BB130_6;
	shl.b64 	%rd34, %rd71, %r15;
	shr.u64 	%rd35, %rd72, 1;
	xor.b32  	%r24, %r15, 63;
	shr.u64 	%rd36, %rd35, %r24;
	or.b64  	%rd71, %rd34, %rd36;
	ld.local.u64 	%rd37, [%rd1+8];
	shl.b64 	%rd38, %rd72, %r15;
	shr.u64 	%rd39, %rd37, 1;
	shr.u64 	%rd40, %rd39, %r24;
	or.b64  	%rd72, %rd38, %rd40;
$L__BB130_6:
	and.b32  	%r25, %r1, -2147483648;
	shr.u64 	%rd41, %rd71, 62;
	cvt.u32.u64 	%r26, %rd41;
	mov.b64 	{%r27, %r28}, %rd71;
	mov.b64 	{%r29, %r30}, %rd72;
	shf.l.wrap.b32 	%r31, %r30, %r27, 2;
	shf.l.wrap.b32 	%r32, %r27, %r28, 2;
	mov.b64 	%rd42, {%r31, %r32};
	shl.b64 	%rd43, %rd72, 2;
	shr.u64 	%rd44, %rd42, 63;
	cvt.u32.u64 	%r33, %rd44;
	add.s32 	%r34, %r33, %r26;
	setp.eq.s32 	%p6, %r25, 0;
	neg.s32 	%r35, %r34;
	selp.b32 	%r46, %r34, %r35, %p6;
	setp.gt.s64 	%p7, %rd42, -1;
	mov.b64 	%rd45, 0;
	{
	.reg .u32 %r0, %r1, %r2, %r3, %a0, %a1, %a2, %a3, %b0, %b1, %b2, %b3;
	mov.b64 	{%a0,%a1}, %rd45;
	mov.b64 	{%a2,%a3}, %rd45;
	mov.b64 	{%b0,%b1}, %rd43;
	mov.b64 	{%b2,%b3}, %rd42;
	sub.cc.u32 	%r0, %a0, %b0;
	subc.cc.u32 	%r1, %a1, %b1;
	subc.cc.u32 	%r2, %a2, %b2;
	subc.u32 	%r3, %a3, %b3;
	mov.b64 	%rd46, {%r0,%r1};
	mov.b64 	%rd47, {%r2,%r3};
	}
	xor.b32  	%r36, %r25, -2147483648;
	selp.b64 	%rd73, %rd42, %rd47, %p7;
	selp.b64 	%rd14, %rd43, %rd46, %p7;
	selp.b32 	%r17, %r25, %r36, %p7;
	clz.b64 	%r37, %rd73;
	cvt.u64.u32 	%rd15, %r37;
	setp.eq.s32 	%p8, %r37, 0;
	@%p8 bra 	$L__BB130_8;
	cvt.u32.u64 	%r38, %rd15;
	and.b32  	%r39, %r38, 63;
	shl.b64 	%rd48, %rd73, %r39;
	shr.u64 	%rd49, %rd14, 1;
	not.b32 	%r40, %r38;
	and.b32  	%r41, %r40, 63;
	shr.u64 	%rd50, %rd49, %r41;
	or.b64  	%rd73, %rd48, %rd50;
$L__BB130_8:
	mov.b64 	%rd51, -3958705157555305931;
	{
	.reg .u32 %r0, %r1, %r2, %r3, %alo, %ahi, %blo, %bhi;
	mov.b64 	{%alo,%ahi}, %rd73;
	mov.b64 	{%blo,%bhi}, %rd51;
	mul.lo.u32 	%r0, %alo, %blo;
	mul.hi.u32 	%r1, %alo, %blo;
	mad.lo.cc.u32 	%r1, %alo, %bhi, %r1;
	madc.hi.u32 	%r2, %alo, %bhi, 0;
	mad.lo.cc.u32 	%r1, %ahi, %blo, %r1;
	madc.hi.cc.u32 	%r2, %ahi, %blo, %r2;
	madc.hi.u32 	%r3, %ahi, %bhi, 0;
	mad.lo.cc.u32 	%r2, %ahi, %bhi, %r2;
	addc.u32 	%r3, %r3, 0;
	mov.b64 	%rd52, {%r0,%r1};
	mov.b64 	%rd53, {%r2,%r3};
	}
	setp.gt.s64 	%p9, %rd53, 0;
	{
	.reg .u32 %r0, %r1, %r2, %r3, %a0, %a1, %a2, %a3, %b0, %b1, %b2, %b3;
	mov.b64 	{%a0,%a1}, %rd52;
	mov.b64 	{%a2,%a3}, %rd53;
	mov.b64 	{%b0,%b1}, %rd52;
	mov.b64 	{%b2,%b3}, %rd53;
	add.cc.u32 	%r0, %a0, %b0;
	addc.cc.u32 	%r1, %a1, %b1;
	addc.cc.u32 	%r2, %a2, %b2;
	addc.u32 	%r3, %a3, %b3;
	mov.b64 	%rd54, {%r0,%r1};
	mov.b64 	%rd55, {%r2,%r3};
	}
	selp.b64 	%rd56, %rd55, %rd53, %p9;
	selp.s64 	%rd57, -1, 0, %p9;
	sub.s64 	%rd58, %rd57, %rd15;
	cvt.u64.u32 	%rd59, %r17;
	shl.b64 	%rd60, %rd59, 32;
	add.s64 	%rd61, %rd56, 1;
	shr.u64 	%rd62, %rd61, 10;
	add.s64 	%rd63, %rd62, 1;
	shr.u64 	%rd64, %rd63, 1;
	shl.b64 	%rd65, %rd58, 52;
	add.s64 	%rd66, %rd65, %rd64;
	add.s64 	%rd67, %rd66, 4602678819172646912;
	or.b64  	%rd68, %rd67, %rd60;
	mov.b64 	%fd4, %rd68;
$L__BB130_9:
	st.param.f64 	[func_retval0], %fd4;
	st.param.b32 	[func_retval0+8], %r46;
	ret;

}
.func  (.param .b64 func_retval0) __internal_accurate_pow(
	.param .b64 __internal_accurate_pow_param_0,
	.param .b64 __internal_accurate_pow_param_1
)
{
	.reg .pred 	%p<8>;
	.reg .b32 	%r<49>;
	.reg .b32 	%f<3>;
	.reg .b64 	%fd<109>;

	ld.param.f64 	%fd10, [__internal_accurate_pow_param_0];
	ld.param.f64 	%fd11, [__internal_accurate_pow_param_1];
	{
	.reg .b32 %temp; 
	mov.b64 	{%temp, %r46}, %fd10;
	}
	{
	.reg .b32 %temp; 
	mov.b64 	{%r45, %temp}, %fd10;
	}
	shr.u32 	%r47, %r46, 20;
	setp.gt.u32 	%p1, %r46, 1048575;
	@%p1 bra 	$L__BB131_2;
	mul.f64 	%fd12, %fd10, 0d4350000000000000;
	{
	.reg .b32 %temp; 
	mov.b64 	{%temp, %r46}, %fd12;
	}
	{
	.reg .b32 %temp; 
	mov.b64 	{%r45, %temp}, %fd12;
	}
	shr.u32 	%r16, %r46, 20;
	add.s32 	%r47, %r16, -54;
$L__BB131_2:
	add.s32 	%r48, %r47, -1023;
	and.b32  	%r17, %r46, -2146435073;
	or.b32  	%r18, %r17, 1072693248;
	mov.b64 	%fd107, {%r45, %r18};
	setp.lt.u32 	%p2, %r18, 1073127583;
	@%p2 bra 	$L__BB131_4;
	{
	.reg .b32 %temp; 
	mov.b64 	{%r19, %temp}, %fd107;
	}
	{
	.reg .b32 %temp; 
	mov.b64 	{%temp, %r20}, %fd107;
	}
	add.s32 	%r21, %r20, -1048576;
	mov.b64 	%fd107, {%r19, %r21};
	add.s32 	%r48, %r47, -1022;
$L__BB131_4:
	add.f64 	%fd13, %fd107, 0dBFF0000000000000;
	add.f64 	%fd14, %fd107, 0d3FF0000000000000;
	rcp.approx.ftz.f64 	%fd15, %fd14;
	neg.f64 	%fd16, %fd14;
	fma.rn.f64 	%fd17, %fd16, %fd15, 0d3FF0000000000000;
	fma.rn.f64 	%fd18, %fd17, %fd17, %fd17;
	fma.rn.f64 	%fd19, %fd18, %fd15, %fd15;
	mul.f64 	%fd20, %fd13, %fd19;
	fma.rn.f64 	%fd21, %fd13, %fd19, %fd20;
	mul.f64 	%fd22, %fd21, %fd21;
	fma.rn.f64 	%fd23, %fd22, 0d3EB0F5FF7D2CAFE2, 0d3ED0F5D241AD3B5A;
	fma.rn.f64 	%fd24, %fd23, %fd22, 0d3EF3B20A75488A3F;
	fma.rn.f64 	%fd25, %fd24, %fd22, 0d3F1745CDE4FAECD5;
	fma.rn.f64 	%fd26, %fd25, %fd22, 0d3F3C71C7258A578B;
	fma.rn.f64 	%fd27, %fd26, %fd22, 0d3F6249249242B910;
	fma.rn.f64 	%fd28, %fd27, %fd22, 0d3F89999999999DFB;
	sub.f64 	%fd29, %fd13, %fd21;
	add.f64 	%fd30, %fd29, %fd29;
	neg.f64 	%fd31, %fd21;
	fma.rn.f64 	%fd32, %fd31, %fd13, %fd30;
	mul.f64 	%fd33, %fd19, %fd32;
	fma.rn.f64 	%fd34, %fd22, %fd28, 0d3FB5555555555555;
	mov.f64 	%fd35, 0d3FB5555555555555;
	sub.f64 	%fd36, %fd35, %fd34;
	fma.rn.f64 	%fd37, %fd22, %fd28, %fd36;
	add.f64 	%fd38, %fd37, 0dBC46A4CB00B9E7B0;
	add.f64 	%fd39, %fd34, %fd38;
	sub.f64 	%fd40, %fd34, %fd39;
	add.f64 	%fd41, %fd38, %fd40;
	mul.rn.f64 	%fd42, %fd21, %fd21;
	neg.f64 	%fd43, %fd42;
	fma.rn.f64 	%fd44, %fd21, %fd21, %fd43;
	{
	.reg .b32 %temp; 
	mov.b64 	{%r22, %temp}, %fd33;
	}
	{
	.reg .b32 %temp; 
	mov.b64 	{%temp, %r23}, %fd33;
	}
	add.s32 	%r24, %r23, 1048576;
	mov.b64 	%fd45, {%r22, %r24};
	fma.rn.f64 	%fd46, %fd21, %fd45, %fd44;
	mul.rn.f64 	%fd47, %fd42, %fd21;
	neg.f64 	%fd48, %fd47;
	fma.rn.f64 	%fd49, %fd42, %fd21, %fd48;
	fma.rn.f64 	%fd50, %fd42, %fd33, %fd49;
	fma.rn.f64 	%fd51, %fd46, %fd21, %fd50;
	mul.rn.f64 	%fd52, %fd39, %fd47;
	neg.f64 	%fd53, %fd52;
	fma.rn.f64 	%fd54, %fd39, %fd47, %fd53;
	fma.rn.f64 	%fd55, %fd39, %fd51, %fd54;
	fma.rn.f64 	%fd56, %fd41, %fd47, %fd55;
	add.f64 	%fd57, %fd52, %fd56;
	sub.f64 	%fd58, %fd52, %fd57;
	add.f64 	%fd59, %fd56, %fd58;
	add.f64 	%fd60, %fd21, %fd57;
	sub.f64 	%fd61, %fd21, %fd60;
	add.f64 	%fd62, %fd57, %fd61;
	add.f64 	%fd63, %fd59, %fd62;
	add.f64 	%fd64, %fd33, %fd63;
	add.f64 	%fd65, %fd60, %fd64;
	sub.f64 	%fd66, %fd60, %fd65;
	add.f64 	%fd67, %fd64, %fd66;
	xor.b32  	%r25, %r48, -2147483648;
	mov.b32 	%r26, 1127219200;
	mov.b64 	%fd68, {%r25, %r26};
	mov.b32 	%r27, -2147483648;
	mov.b64 	%fd69, {%r27, %r26};
	sub.f64 	%fd70, %fd68, %fd69;
	fma.rn.f64 	%fd71, %fd70, 0d3FE62E42FEFA39EF, %fd65;
	fma.rn.f64 	%fd72, %fd70, 0dBFE62E42FEFA39EF, %fd71;
	sub.f64 	%fd73, %fd72, %fd65;
	sub.f64 	%fd74, %fd67, %fd73;
	fma.rn.f64 	%fd75, %fd70, 0d3C7ABC9E3B39803F, %fd74;
	add.f64 	%fd76, %fd71, %fd75;
	sub.f64 	%fd77, %fd71, %fd76;
	add.f64 	%fd78, %fd75, %fd77;
	{
	.reg .b32 %temp; 
	mov.b64 	{%temp, %r28}, %fd11;
	}
	{
	.reg .b32 %temp; 
	mov.b64 	{%r29, %temp}, %fd11;
	}
	shl.b32 	%r30, %r28, 1;
	setp.gt.u32 	%p3, %r30, -33554433;
	and.b32  	%r31, %r28, -15728641;
	selp.b32 	%r32, %r31, %r28, %p3;
	mov.b64 	%fd79, {%r29, %r32};
	mul.rn.f64 	%fd80, %fd76, %fd79;
	neg.f64 	%fd81, %fd80;
	fma.rn.f64 	%fd82, %fd76, %fd79, %fd81;
	fma.rn.f64 	%fd83, %fd78, %fd79, %fd82;
	add.f64 	%fd4, %fd80, %fd83;
	sub.f64 	%fd84, %fd80, %fd4;
	add.f64 	%fd5, %fd83, %fd84;
	fma.rn.f64 	%fd85, %fd4, 0d3FF71547652B82FE, 0d4338000000000000;
	{
	.reg .b32 %temp; 
	mov.b64 	{%r13, %temp}, %fd85;
	}
	mov.f64 	%fd86, 0dC338000000000000;
	add.rn.f64 	%fd87, %fd85, %fd86;
	fma.rn.f64 	%fd88, %fd87, 0dBFE62E42FEFA39EF, %fd4;
	fma.rn.f64 	%fd89, %fd87, 0dBC7ABC9E3B39803F, %fd88;
	fma.rn.f64 	%fd90, %fd89, 0d3E5ADE1569CE2BDF, 0d3E928AF3FCA213EA;
	fma.rn.f64 	%fd91, %fd90, %fd89, 0d3EC71DEE62401315;
	fma.rn.f64 	%fd92, %fd91, %fd89, 0d3EFA01997C89EB71;
	fma.rn.f64 	%fd93, %fd92, %fd89, 0d3F2A01A014761F65;
	fma.rn.f64 	%fd94, %fd93, %fd89, 0d3F56C16C1852B7AF;
	fma.rn.f64 	%fd95, %fd94, %fd89, 0d3F81111111122322;
	fma.rn.f64 	%fd96, %fd95, %fd89, 0d3FA55555555502A1;
	fma.rn.f64 	%fd97, %fd96, %fd89, 0d3FC5555555555511;
	fma.rn.f64 	%fd98, %fd97, %fd89, 0d3FE000000000000B;
	fma.rn.f64 	%fd99, %fd98, %fd89, 0d3FF0000000000000;
	fma.rn.f64 	%fd100, %fd99, %fd89, 0d3FF0000000000000;
	{
	.reg .b32 %temp; 
	mov.b64 	{%r14, %temp}, %fd100;
	}
	{
	.reg .b32 %temp; 
	mov.b64 	{%temp, %r15}, %fd100;
	}
	shl.b32 	%r33, %r13, 20;
	add.s32 	%r34, %r33, %r15;
	mov.b64 	%fd108, {%r14, %r34};
	{
	.reg .b32 %temp; 
	mov.b64 	{%temp, %r35}, %fd4;
	}
	mov.b32 	%f2, %r35;
	abs.f32 	%f1, %f2;
	setp.lt.f32 	%p4, %f1, 0f4086232B;
	@%p4 bra 	$L__BB131_7;
	setp.lt.f64 	%p5, %fd4, 0d0000000000000000;
	add.f64 	%fd101, %fd4, 0d7FF0000000000000;
	selp.f64 	%fd108, 0d0000000000000000, %fd101, %p5;
	setp.geu.f32 	%p6, %f1, 0f40874800;
	@%p6 bra 	$L__BB131_7;
	shr.u32 	%r36, %r13, 31;
	add.s32 	%r37, %r13, %r36;
	shr.s32 	%r38, %r37, 1;
	shl.b32 	%r39, %r38, 20;
	add.s32 	%r40, %r15, %r39;
	mov.b64 	%fd102, {%r14, %r40};
	sub.s32 	%r41, %r13, %r38;
	shl.b32 	%r42, %r41, 20;
	add.s32 	%r43, %r42, 1072693248;
	mov.b32 	%r44, 0;
	mov.b64 	%fd103, {%r44, %r43};
	mul.f64 	%fd108, %fd103, %fd102;
$L__BB131_7:
	abs.f64 	%fd104, %fd108;
	setp.eq.f64 	%p7, %fd104, 0d7FF0000000000000;
	fma.rn.f64 	%fd105, %fd108, %fd5, %fd108;
	selp.f64 	%fd106, %fd108, %fd105, %p7;
	st.param.f64 	[func_retval0], %fd106;
	ret;

}
.func  (.param .b64 func_retval0) __internal_lgamma_pos(
	.param .b64 __internal_lgamma_pos_param_0
)
{
	.reg .pred 	%p<12>;
	.reg .b32 	%r<47>;
	.reg .b64 	%fd<184>;

	ld.param.f64 	%fd22, [__internal_lgamma_pos_param_0];
	{
	.reg .b32 %temp; 
	mov.b64 	{%temp, %r1}, %fd22;
	}
	setp.lt.s32 	%p1, %r1, 1074266112;
	@%p1 bra 	$L__BB132_9;
	setp.lt.u32 	%p8, %r1, 1075838976;
	@%p8 bra 	$L__BB132_8;
	setp.gt.u32 	%p9, %r1, 2146435071;
	@%p9 bra 	$L__BB132_6;
	{
	.reg .b32 %temp; 
	mov.b64 	{%r30, %temp}, %fd22;
	}
	shr.u32 	%r2, %r1, 20;
	add.s32 	%r42, %r2, -1023;
	and.b32  	%r31, %r1, 1048575;
	or.b32  	%r32, %r31, 1072693248;
	mov.b64 	%fd178, {%r30, %r32};
	setp.lt.u32 	%p10, %r32, 1073127583;
	@%p10 bra 	$L__BB132_5;
	{
	.reg .b32 %temp; 
	mov.b64 	{%r33, %temp}, %fd178;
	}
	{
	.reg .b32 %temp; 
	mov.b64 	{%temp, %r34}, %fd178;
	}
	add.s32 	%r35, %r34, -1048576;
	mov.b64 	%fd178, {%r33, %r35};
	add.s32 	%r42, %r2, -1022;
$L__BB132_5:
	add.f64 	%fd129, %fd178, 0dBFF0000000000000;
	add.f64 	%fd130, %fd178, 0d3FF0000000000000;
	rcp.approx.ftz.f64 	%fd131, %fd130;
	neg.f64 	%fd132, %fd130;
	fma.rn.f64 	%fd133, %fd132, %fd131, 0d3FF0000000000000;
	fma.rn.f64 	%fd134, %fd133, %fd133, %fd133;
	fma.rn.f64 	%fd135, %fd134, %fd131, %fd131;
	mul.f64 	%fd136, %fd129, %fd135;
	fma.rn.f64 	%fd137, %fd129, %fd135, %fd136;
	mul.f64 	%fd138, %fd137, %fd137;
	fma.rn.f64 	%fd139, %fd138, 0d3EB1380B3AE80F1E, 0d3ED0EE258B7A8B04;
	fma.rn.f64 	%fd140, %fd139, %fd138, 0d3EF3B2669F02676F;
	fma.rn.f64 	%fd141, %fd140, %fd138, 0d3F1745CBA9AB0956;
	fma.rn.f64 	%fd142, %fd141, %fd138, 0d3F3C71C72D1B5154;
	fma.rn.f64 	%fd143, %fd142, %fd138, 0d3F624924923BE72D;
	fma.rn.f64 	%fd144, %fd143, %fd138, 0d3F8999999999A3C4;
	fma.rn.f64 	%fd145, %fd144, %fd138, 0d3FB5555555555554;
	sub.f64 	%fd146, %fd129, %fd137;
	add.f64 	%fd147, %fd146, %fd146;
	neg.f64 	%fd148, %fd137;
	fma.rn.f64 	%fd149, %fd148, %fd129, %fd147;
	mul.f64 	%fd150, %fd135, %fd149;
	mul.f64 	%fd151, %fd138, %fd145;
	fma.rn.f64 	%fd152, %fd151, %fd137, %fd150;
	xor.b32  	%r36, %r42, -2147483648;
	mov.b32 	%r37, 1127219200;
	mov.b64 	%fd153, {%r36, %r37};
	mov.b32 	%r38, -2147483648;
	mov.b64 	%fd154, {%r38, %r37};
	sub.f64 	%fd155, %fd153, %fd154;
	fma.rn.f64 	%fd156, %fd155, 0d3FE62E42FEFA39EF, %fd137;
	fma.rn.f64 	%fd157, %fd155, 0dBFE62E42FEFA39EF, %fd156;
	sub.f64 	%fd158, %fd157, %fd137;
	sub.f64 	%fd159, %fd152, %fd158;
	fma.rn.f64 	%fd160, %fd155, 0d3C7ABC9E3B39803F, %fd159;
	add.f64 	%fd179, %fd156, %fd160;
	bra.uni 	$L__BB132_7;
$L__BB132_6:
	fma.rn.f64 	%fd179, %fd22, 0d7FF0000000000000, 0d7FF0000000000000;
$L__BB132_7:
	rcp.approx.ftz.f64 	%fd161, %fd22;
	neg.f64 	%fd162, %fd22;
	fma.rn.f64 	%fd163, %fd162, %fd161, 0d3FF0000000000000;
	fma.rn.f64 	%fd164, %fd163, %fd163, %fd163;
	fma.rn.f64 	%fd165, %fd164, %fd161, %fd161;
	mul.f64 	%fd166, %fd165, %fd165;
	{
	.reg .b32 %temp; 
	mov.b64 	{%r39, %temp}, %fd179;
	}
	{
	.reg .b32 %temp; 
	mov.b64 	{%temp, %r40}, %fd179;
	}
	add.s32 	%r41, %r40, -1048576;
	mov.b64 	%fd167, {%r39, %r41};
	add.f64 	%fd168, %fd22, 0dBFE0000000000000;
	fma.rn.f64 	%fd169, %fd166, 0dBF5AC321034783F9, 0d3F4B68B992738FBF;
	fma.rn.f64 	%fd170, %fd169, %fd166, 0dBF4380D01E4F7B8C;
	fma.rn.f64 	%fd171, %fd170, %fd166, 0d3F4A019FA29F7264;
	fma.rn.f64 	%fd172, %fd171, %fd166, 0dBF66C16C16B2ACEC;
	fma.rn.f64 	%fd173, %fd172, %fd166, 0d3FB5555555555545;
	fma.rn.f64 	%fd174, %fd173, %fd165, 0d3FED67F1C864BEAE;
	fma.rn.f64 	%fd175, %fd167, %fd168, %fd174;
	fma.rn.f64 	%fd176, %fd167, %fd168, %fd162;
	add.f64 	%fd177, %fd176, %fd175;
	setp.eq.f64 	%p11, %fd22, 0d7FF0000000000000;
	selp.f64 	%fd183, 0d7FF0000000000000, %fd177, %p11;
	bra.uni 	$L__BB132_21;
$L__BB132_8:
	add.f64 	%fd113, %fd22, 0dC008000000000000;
	fma.rn.f64 	%fd114, %fd113, 0dC0AF7040BB18FB05, 0dC1122B7730207EF3;
	fma.rn.f64 	%fd115, %fd114, %fd113, 0dC1585A0DB81DE7D0;
	fma.rn.f64 	%fd116, %fd115, %fd113, 0dC18A992B8BA94677;
	fma.rn.f64 	%fd117, %fd116, %fd113, 0dC1AAC5CB6957CC20;
	fma.rn.f64 	%fd118, %fd117, %fd113, 0dC1BC0E2B308774BE;
	fma.rn.f64 	%fd119, %fd118, %fd113, 0dC1C6BA13DCAE7F67;
	fma.rn.f64 	%fd120, %fd119, %fd113, 0dC1CCF33B9C3D120C;
	add.f64 	%fd121, %fd113, 0dC08FF62E0BE189FE;
	fma.rn.f64 	%fd122, %fd121, %fd113, 0dC10074FACE10C93F;
	fma.rn.f64 	%fd123, %fd122, %fd113, 0dC151B662F8D75791;
	fma.rn.f64 	%fd124, %fd123, %fd113, 0dC18EE64AB4D207F7;
	fma.rn.f64 	%fd125, %fd124, %fd113, 0dC1B9051687C9951A;
	fma.rn.f64 	%fd126, %fd125, %fd113, 0dC1D2B866BF0B853D;
	fma.rn.f64 	%fd127, %fd126, %fd113, 0dC1D4E2130E9DC133;
	div.rn.f64 	%fd128, %fd120, %fd127;
	add.f64 	%fd183, %fd113, %fd128;
	bra.uni 	$L__BB132_21;
$L__BB132_9:
	setp.lt.s32 	%p2, %r1, 1073217536;
	@%p2 bra 	$L__BB132_11;
	add.f64 	%fd93, %fd22, 0dC000000000000000;
	fma.rn.f64 	%fd94, %fd93, 0d3E452636124338B3, 0dBE71FA71D78C0EE2;
	fma.rn.f64 	%fd95, %fd94, %fd93, 0d3E8D111F31E61306;
	fma.rn.f64 	%fd96, %fd95, %fd93, 0dBEA0502BBE1B2706;
	fma.rn.f64 	%fd97, %fd96, %fd93, 0d3EB06850B2970292;
	fma.rn.f64 	%fd98, %fd97, %fd93, 0dBEC108474875033D;
	fma.rn.f64 	%fd99, %fd98, %fd93, 0d3ED24ACCC62909DC;
	fma.rn.f64 	%fd100, %fd99, %fd93, 0dBEE3CB25209E63BE;
	fma.rn.f64 	%fd101, %fd100, %fd93, 0d3EF581CBBC8CDC7B;
	fma.rn.f64 	%fd102, %fd101, %fd93, 0dBF078E04B85C7597;
	fma.rn.f64 	%fd103, %fd102, %fd93, 0d3F1A12730CF45051;
	fma.rn.f64 	%fd104, %fd103, %fd93, 0dBF2D3FD354062012;
	fma.rn.f64 	%fd105, %fd104, %fd93, 0d3F40B36B0B4DE323;
	fma.rn.f64 	%fd106, %fd105, %fd93, 0dBF538AC5C6D0317A;
	fma.rn.f64 	%fd107, %fd106, %fd93, 0d3F67ADD6EAAB19FC;
	fma.rn.f64 	%fd108, %fd107, %fd93, 0dBF7E404FC20E4D5B;
	fma.rn.f64 	%fd109, %fd108, %fd93, 0d3F951322AC7DA390;
	fma.rn.f64 	%fd110, %fd109, %fd93, 0dBFB13E001A5578A3;
	fma.rn.f64 	%fd111, %fd110, %fd93, 0d3FD4A34CC4A60FA3;
	fma.rn.f64 	%fd112, %fd111, %fd93, 0d3FDB0EE6072093CF;
	mul.f64 	%fd183, %fd93, %fd112;
	bra.uni 	$L__BB132_21;
$L__BB132_11:
	setp.lt.s32 	%p3, %r1, 1072064102;
	@%p3 bra 	$L__BB132_13;
	mov.f64 	%fd70, 0d3FF0000000000000;
	sub.f64 	%fd71, %fd70, %fd22;
	fma.rn.f64 	%fd72, %fd71, 0d3F881F6D2A4C4310, 0d3FA3EB504359EB88;
	fma.rn.f64 	%fd73, %fd72, %fd71, 0d3FAE35D8DEB06317;
	fma.rn.f64 	%fd74, %fd73, %fd71, 0d3FAED469A8B6ECCE;
	fma.rn.f64 	%fd75, %fd74, %fd71, 0d3FACC1B1C357BEFE;
	fma.rn.f64 	%fd76, %fd75, %fd71, 0d3FAD7154DB67F79F;
	fma.rn.f64 	%fd77, %fd76, %fd71, 0d3FAFCC622CF2F7BB;
	fma.rn.f64 	%fd78, %fd77, %fd71, 0d3FB11747A4D1CC43;
	fma.rn.f64 	%fd79, %fd78, %fd71, 0d3FB24CE16A21B8AC;
	fma.rn.f64 	%fd80, %fd79, %fd71, 0d3FB3B1C21A7BCB00;
	fma.rn.f64 	%fd81, %fd80, %fd71, 0d3FB556723452ED57;
	fma.rn.f64 	%fd82, %fd81, %fd71, 0d3FB748C00891544F;
	fma.rn.f64 	%fd83, %fd82, %fd71, 0d3FB9A0207808CF40;
	fma.rn.f64 	%fd84, %fd83, %fd71, 0d3FBC80673B8AE26B;
	fma.rn.f64 	%fd85, %fd84, %fd71, 0d3FC010B364B7E555;
	fma.rn.f64 	%fd86, %fd85, %fd71, 0d3FC2703A1D239658;
	fma.rn.f64 	%fd87, %fd86, %fd71, 0d3FC5B40CB1137E6E;
	fma.rn.f64 	%fd88, %fd87, %fd71, 0d3FCA8B9C17AC4F03;
	fma.rn.f64 	%fd89, %fd88, %fd71, 0d3FD151322AC7CB52;
	fma.rn.f64 	%fd90, %fd89, %fd71, 0d3FD9A4D55BEAB1D4;
	fma.rn.f64 	%fd91, %fd90, %fd71, 0d3FEA51A6625307D6;
	fma.rn.f64 	%fd92, %fd91, %fd71, 0d3FE2788CFC6FB619;
	mul.f64 	%fd183, %fd71, %fd92;
	bra.uni 	$L__BB132_21;
$L__BB132_13:
	fma.rn.f64 	%fd23, %fd22, 0dBE7844988BFE6590, 0d3EA7B77CEB0625E8;
	fma.rn.f64 	%fd24, %fd23, %fd22, 0dBE998C69C8710CC4;
	fma.rn.f64 	%fd25, %fd24, %fd22, 0dBEF6527A5A11CF6E;
	fma.rn.f64 	%fd26, %fd25, %fd22, 0d3F20EC2950B1B5DE;
	fma.rn.f64 	%fd27, %fd26, %fd22, 0dBF2C4D80C24BA278;
	fma.rn.f64 	%fd28, %fd27, %fd22, 0dBF5315B4E8CC0D09;
	fma.rn.f64 	%fd29, %fd28, %fd22, 0d3F7D917F15D50020;
	fma.rn.f64 	%fd30, %fd29, %fd22, 0dBF83B4ABB41CB6FA;
	fma.rn.f64 	%fd31, %fd30, %fd22, 0dBFA59AF1275B7120;
	fma.rn.f64 	%fd32, %fd31, %fd22, 0d3FC5512321A168A0;
	fma.rn.f64 	%fd33, %fd32, %fd22, 0dBFA5815E8FDCE74C;
	fma.rn.f64 	%fd34, %fd33, %fd22, 0dBFE4FCF4026ADD1A;
	fma.rn.f64 	%fd35, %fd34, %fd22, 0d3FE2788CFC6FB5C8;
	mul.f64 	%fd36, %fd22, %fd35;
	fma.rn.f64 	%fd180, %fd36, %fd22, %fd22;
	{
	.reg .b32 %temp; 
	mov.b64 	{%temp, %r43}, %fd180;
	}
	{
	.reg .b32 %temp; 
	mov.b64 	{%r44, %temp}, %fd180;
	}
	setp.gt.s32 	%p4, %r43, 1048575;
	mov.b32 	%r45, -1023;
	@%p4 bra 	$L__BB132_15;
	mul.f64 	%fd180, %fd180, 0d4350000000000000;
	{
	.reg .b32 %temp; 
	mov.b64 	{%temp, %r43}, %fd180;
	}
	{
	.reg .b32 %temp; 
	mov.b64 	{%r44, %temp}, %fd180;
	}
	mov.b32 	%r45, -1077;
$L__BB132_15:
	add.s32 	%r18, %r43, -1;
	setp.gt.u32 	%p5, %r18, 2146435070;
	@%p5 bra 	$L__BB132_19;
	shr.u32 	%r21, %r43, 20;
	add.s32 	%r46, %r45, %r21;
	and.b32  	%r22, %r43, 1048575;
	or.b32  	%r23, %r22, 1072693248;
	mov.b64 	%fd181, {%r44, %r23};
	setp.lt.u32 	%p7, %r23, 1073127583;
	@%p7 bra 	$L__BB132_18;
	{
	.reg .b32 %temp; 
	mov.b64 	{%r24, %temp}, %fd181;
	}
	{
	.reg .b32 %temp; 
	mov.b64 	{%temp, %r25}, %fd181;
	}
	add.s32 	%r26, %r25, -1048576;
	mov.b64 	%fd181, {%r24, %r26};
	add.s32 	%r46, %r46, 1;
$L__BB132_18:
	add.f64 	%fd38, %fd181, 0dBFF0000000000000;
	add.f64 	%fd39, %fd181, 0d3FF0000000000000;
	rcp.approx.ftz.f64 	%fd40, %fd39;
	neg.f64 	%fd41, %fd39;
	fma.rn.f64 	%fd42, %fd41, %fd40, 0d3FF0000000000000;
	fma.rn.f64 	%fd43, %fd42, %fd42, %fd42;
	fma.rn.f64 	%fd44, %fd43, %fd40, %fd40;
	mul.f64 	%fd45, %fd38, %fd44;
	fma.rn.f64 	%fd46, %fd38, %fd44, %fd45;
	mul.f64 	%fd47, %fd46, %fd46;
	fma.rn.f64 	%fd48, %fd47, 0d3EB1380B3AE80F1E, 0d3ED0EE258B7A8B04;
	fma.rn.f64 	%fd49, %fd48, %fd47, 0d3EF3B2669F02676F;
	fma.rn.f64 	%fd50, %fd49, %fd47, 0d3F1745CBA9AB0956;
	fma.rn.f64 	%fd51, %fd50, %fd47, 0d3F3C71C72D1B5154;
	fma.rn.f64 	%fd52, %fd51, %fd47, 0d3F624924923BE72D;
	fma.rn.f64 	%fd53, %fd52, %fd47, 0d3F8999999999A3C4;
	fma.rn.f64 	%fd54, %fd53, %fd47, 0d3FB5555555555554;
	sub.f64 	%fd55, %fd38, %fd46;
	add.f64 	%fd56, %fd55, %fd55;
	neg.f64 	%fd57, %fd46;
	fma.rn.f64 	%fd58, %fd57, %fd38, %fd56;
	mul.f64 	%fd59, %fd44, %fd58;
	mul.f64 	%fd60, %fd47, %fd54;
	fma.rn.f64 	%fd61, %fd60, %fd46, %fd59;
	xor.b32  	%r27, %r46, -2147483648;
	mov.b32 	%r28, 1127219200;
	mov.b64 	%fd62, {%r27, %r28};
	mov.b32 	%r29, -2147483648;
	mov.b64 	%fd63, {%r29, %r28};
	sub.f64 	%fd64, %fd62, %fd63;
	fma.rn.f64 	%fd65, %fd64, 0d3FE62E42FEFA39EF, %fd46;
	fma.rn.f64 	%fd66, %fd64, 0dBFE62E42FEFA39EF, %fd65;
	sub.f64 	%fd67, %fd66, %fd46;
	sub.f64 	%fd68, %fd61, %fd67;
	fma.rn.f64 	%fd69, %fd64, 0d3C7ABC9E3B39803F, %fd68;
	add.f64 	%fd182, %fd65, %fd69;
	bra.uni 	$L__BB132_20;
$L__BB132_19:
	fma.rn.f64 	%fd37, %fd180, 0d7FF0000000000000, 0d7FF0000000000000;
	{
	.reg .b32 %temp; 
	mov.b64 	{%temp, %r19}, %fd180;
	}
	and.b32  	%r20, %r19, 2147483647;
	setp.eq.s32 	%p6, %r20, 0;
	selp.f64 	%fd182, 0dFFF0000000000000, %fd37, %p6;
$L__BB132_20:
	neg.f64 	%fd183, %fd182;
$L__BB132_21:
	st.param.f64 	[func_retval0], %fd183;
	ret;

}


// ===== COMPILED SASS (sm_100) =====

	.target	sm_100

	.elftype	@"ET_EXEC"


//--------------------- .note.nv.tkinfo           --------------------------
	.section	.note.nv.tkinfo,"",@"SHT_NOTE"
	.sectionflags	@"SHF_NOTE_NV_TKINFO"
	.tkinfo
        /*0018*/ 	.word	0x00000002
        /*0030*/ 	.string	""
        /*0030*/ 	.string	"ptxas"
        /*0030*/ 	.string	"Cuda compilation tools, release 13.0, V13.0.88"
        /*0030*/ 	.string	"Build cuda_13.0.r13.0/compiler.36424714_0"
        /*0030*/ 	.string	"-arch sm_100 -m 64 "



//--------------------- .note.nv.cuinfo           --------------------------
	.section	.note.nv.cuinfo,"",@"SHT_NOTE"
	.sectionflags	@"SHF_NOTE_NV_CUINFO"
        /*0018*/ 	.short	0x0002
        /*001a*/ 	.short	0x0064
        /*001c*/ 	.short	0x0082
	.zero		2


//--------------------- .nv.info                  --------------------------
	.section	.nv.info,"",@"SHT_CUDA_INFO"
	.align	4


	//----- nvinfo : EIATTR_REGCOUNT
	.align		4
        /*0000*/ 	.byte	0x04, 0x2f
        /*0002*/ 	.short	(.L_56 - .L_55)
	.align		4
.L_55:
        /*0004*/ 	.word	index@(vec_test1)
        /*0008*/ 	.word	0x00000030


	//----- nvinfo : EIATTR_FRAME_SIZE
	.align		4
.L_56:
        /*000c*/ 	.byte	0x04, 0x11
        /*000e*/ 	.short	(.L_58 - .L_57)
	.align		4
.L_57:
        /*0010*/ 	.word	index@(vec_test1)
        /*0014*/ 	.word	0x00000018


	//----- nvinfo : EIATTR_REGCOUNT
	.align		4
.L_58:
        /*0018*/ 	.byte	0x04, 0x2f
        /*001a*/ 	.short	(.L_60 - .L_59)
	.align		4
.L_59:
        /*001c*/ 	.word	index@(vec_initIndex)
        /*0020*/ 	.word	0x0000000a


	//----- nvinfo : EIATTR_FRAME_SIZE
	.align		4
.L_60:
        /*0024*/ 	.byte	0x04, 0x11
        /*0026*/ 	.short	(.L_62 - .L_61)
	.align		4
.L_61:
        /*0028*/ 	.word	index@(vec_initIndex)
        /*002c*/ 	.word	0x00000000


	//----- nvinfo : EIATTR_REGCOUNT
	.align		4
.L_62:
        /*0030*/ 	.byte	0x04, 0x2f
        /*0032*/ 	.short	(.L_64 - .L_63)
	.align		4
.L_63:
        /*0034*/ 	.word	index@(vec_computeLocalMaxima)
        /*0038*/ 	.word	0x0000000e


	//----- nvinfo : EIATTR_FRAME_SIZE
	.align		4
.L_64:
        /*003c*/ 	.byte	0x04, 0x11
        /*003e*/ 	.short	(.L_66 - .L_65)
	.align		4
.L_65:
        /*0040*/ 	.word	index@(vec_computeLocalMaxima)
        /*0044*/ 	.word	0x00000000


	//----- nvinfo : EIATTR_REGCOUNT
	.align		4
.L_66:
        /*0048*/ 	.byte	0x04, 0x2f
        /*004a*/ 	.short	(.L_68 - .L_67)
	.align		4
.L_67:
        /*004c*/ 	.word	index@(vec_eraseNonLocalMaxima)
        /*0050*/ 	.word	0x0000000a


	//----- nvinfo : EIATTR_FRAME_SIZE
	.align		4
.L_68:
        /*0054*/ 	.byte	0x04, 0x11
        /*0056*/ 	.short	(.L_70 - .L_69)
	.align		4
.L_69:
        /*0058*/ 	.word	index@(vec_eraseNonLocalMaxima)
        /*005c*/ 	.word	0x00000000


	//----- nvinfo : EIATTR_REGCOUNT
	.align		4
.L_70:
        /*0060*/ 	.byte	0x04, 0x2f
        /*0062*/ 	.short	(.L_72 - .L_71)
	.align		4
.L_71:
        /*0064*/ 	.word	index@(vec_sortRows)
        /*0068*/ 	.word	0x00000030


	//----- nvinfo : EIATTR_FRAME_SIZE
	.align		4
.L_72:
        /*006c*/ 	.byte	0x04, 0x11
        /*006e*/ 	.short	(.L_74 - .L_73)
	.align		4
.L_73:
        /*0070*/ 	.word	index@(vec_sortRows)
        /*0074*/ 	.word	0x00000008


	//----- nvinfo : EIATTR_REGCOUNT
	.align		4
.L_74:
        /*0078*/ 	.byte	0x04, 0x2f
        /*007a*/ 	.short	(.L_76 - .L_75)
	.align		4
.L_75:
        /*007c*/ 	.word	index@(vec_set)
        /*0080*/ 	.word	0x0000000a


	//----- nvinfo : EIATTR_FRAME_SIZE
	.align		4
.L_76:
        /*0084*/ 	.byte	0x04, 0x11
        /*0086*/ 	.short	(.L_78 - .L_77)
	.align		4
.L_77:
        /*0088*/ 	.word	index@(vec_set)
        /*008c*/ 	.word	0x00000000


	//----- nvinfo : EIATTR_REGCOUNT
	.align		4
.L_78:
        /*0090*/ 	.byte	0x04, 0x2f
        /*0092*/ 	.short	(.L_80 - .L_79)
	.align		4
.L_79:
        /*0094*/ 	.word	index@(vec_add)
        /*0098*/ 	.word	0x0000000e


	//----- nvinfo : EIATTR_FRAME_SIZE
	.align		4
.L_80:
        /*009c*/ 	.byte	0x04, 0x11
        /*009e*/ 	.short	(.L_82 - .L_81)
	.align		4
.L_81:
        /*00a0*/ 	.word	index@(vec_add)
        /*00a4*/ 	.word	0x00000000


	//----- nvinfo : EIATTR_REGCOUNT
	.align		4
.L_82:
        /*00a8*/ 	.byte	0x04, 0x2f
        /*00aa*/ 	.short	(.L_84 - .L_83)
	.align		4
.L_83:
        /*00ac*/ 	.word	index@(vec_sub)
        /*00b0*/ 	.word	0x0000000e


	//----- nvinfo : EIATTR_FRAME_SIZE
	.align		4
.L_84:
        /*00b4*/ 	.byte	0x04, 0x11
        /*00b6*/ 	.short	(.L_86 - .L_85)
	.align		4
.L_85:
        /*00b8*/ 	.word	index@(vec_sub)
        /*00bc*/ 	.word	0x00000000


	//----- nvinfo : EIATTR_REGCOUNT
	.align		4
.L_86:
        /*00c0*/ 	.byte	0x04, 0x2f
        /*00c2*/ 	.short	(.L_88 - .L_87)
	.align		4
.L_87:
        /*00c4*/ 	.word	index@(vec_mul)
        /*00c8*/ 	.word	0x0000000e


	//----- nvinfo : EIATTR_FRAME_SIZE
	.align		4
.L_88:
        /*00cc*/ 	.byte	0x04, 0x11
        /*00ce*/ 	.short	(.L_90 - .L_89)
	.align		4
.L_89:
        /*00d0*/ 	.word	index@(vec_mul)
        /*00d4*/ 	.word	0x00000000


	//----- nvinfo : EIATTR_REGCOUNT
	.align		4
.L_90:
        /*00d8*/ 	.byte	0x04, 0x2f
        /*00da*/ 	.short	(.L_92 - .L_91)
	.align		4
.L_91:
        /*00dc*/ 	.word	index@(vec_mul_fl)
        /*00e0*/ 	.word	0x0000000c


	//----- nvinfo : EIATTR_FRAME_SIZE
	.align		4
.L_92:
        /*00e4*/ 	.byte	0x04, 0x11
        /*00e6*/ 	.short	(.L_94 - .L_93)
	.align		4
.L_93:
        /*00e8*/ 	.word	index@(vec_mul_fl)
        /*00ec*/ 	.word	0x00000000


	//----- nvinfo : EIATTR_REGCOUNT
	.align		4
.L_94:
        /*00f0*/ 	.byte	0x04, 0x2f
        /*00f2*/ 	.short	(.L_96 - .L_95)
	.align		4
.L_95:
        /*00f4*/ 	.word	index@(vec_div)
        /*00f8*/ 	.word	0x00000019


	//----- nvinfo : EIATTR_FRAME_SIZE
	.align		4
.L_96:
        /*00fc*/ 	.byte	0x04, 0x11
        /*00fe*/ 	.short	(.L_98 - .L_97)
	.align		4
.L_97:
        /*0100*/ 	.word	index@($__internal_51_$__cuda_sm20_div_rn_f64_full)
        /*0104*/ 	.word	0x00000000


	//----- nvinfo : EIATTR_FRAME_SIZE
	.align		4
.L_98:
        /*0108*/ 	.byte	0x04, 0x11
        /*010a*/ 	.short	(.L_100 - .L_99)
	.align		4
.L_99:
        /*010c*/ 	.word	index@(vec_div)
        /*0110*/ 	.word	0x00000000


	//----- nvinfo : EIATTR_REGCOUNT
	.align		4
.L_100:
        /*0114*/ 	.byte	0x04, 0x2f
        /*0116*/ 	.short	(.L_102 - .L_101)
	.align		4
.L_101:
        /*0118*/ 	.word	index@(vec_negate)
        /*011c*/ 	.word	0x0000000c


	//----- nvinfo : EIATTR_FRAME_SIZE
	.align		4
.L_102:
        /*0120*/ 	.byte	0x04, 0x11
        /*0122*/ 	.short	(.L_104 - .L_103)
	.align		4
.L_103:
        /*0124*/ 	.word	index@(vec_negate)
        /*0128*/ 	.word	0x00000000


	//----- nvinfo : EIATTR_REGCOUNT
	.align		4
.L_104:
        /*012c*/ 	.byte	0x04, 0x2f
        /*012e*/ 	.short	(.L_106 - .L_105)
	.align		4
.L_105:
        /*0130*/ 	.word	index@(vec_addScalar)
        /*0134*/ 	.word	0x0000000c


	//----- nvinfo : EIATTR_FRAME_SIZE
	.align		4
.L_106:
        /*0138*/ 	.byte	0x04, 0x11
        /*013a*/ 	.short	(.L_108 - .L_107)
	.align		4
.L_107:
        /*013c*/ 	.word	index@(vec_addScalar)
        /*0140*/ 	.word	0x00000000


	//----- nvinfo : EIATTR_REGCOUNT
	.align		4
.L_108:
        /*0144*/ 	.byte	0x04, 0x2f
        /*0146*/ 	.short	(.L_110 - .L_109)
	.align		4
.L_109:
        /*0148*/ 	.word	index@(vec_subScalar)
        /*014c*/ 	.word	0x0000000c


	//----- nvinfo : EIATTR_FRAME_SIZE
	.align		4
.L_110:
        /*0150*/ 	.byte	0x04, 0x11
        /*0152*/ 	.short	(.L_112 - .L_111)
	.align		4
.L_111:
        /*0154*/ 	.word	index@(vec_subScalar)
        /*0158*/ 	.word	0x00000000


	//----- nvinfo : EIATTR_REGCOUNT
	.align		4
.L_112:
        /*015c*/ 	.byte	0x04, 0x2f
        /*015e*/ 	.short	(.L_114 - .L_113)
	.align		4
.L_113:
        /*0160*/ 	.word	index@(vec_mulScalar)
        /*0164*/ 	.word	0x0000000c


	//----- nvinfo : EIATTR_FRAME_SIZE
	.align		4
.L_114:
        /*0168*/ 	.byte	0x04, 0x11
        /*016a*/ 	.short	(.L_116 - .L_115)
	.align		4
.L_115:
        /*016c*/ 	.word	index@(vec_mulScalar)
        /*0170*/ 	.word	0x00000000


	//----- nvinfo : EIATTR_REGCOUNT
	.align		4
.L_116:
        /*0174*/ 	.byte	0x04, 0x2f
        /*0176*/ 	.short	(.L_118 - .L_117)
	.align		4
.L_117:
        /*0178*/ 	.word	index@(vec_divScalar)
        /*017c*/ 	.word	0x0000001a


	//----- nvinfo : EIATTR_FRAME_SIZE
	.align		4
.L_118:
        /*0180*/ 	.byte	0x04, 0x11
        /*0182*/ 	.short	(.L_120 - .L_119)
	.align		4
.L_119:
        /*0184*/ 	.word	index@($__internal_50_$__cuda_sm20_div_rn_f64_full)
        /*0188*/ 	.word	0x00000000


	//----- nvinfo : EIATTR_FRAME_SIZE
	.align		4
.L_120:
        /*018c*/ 	.byte	0x04, 0x11
        /*018e*/ 	.short	(.L_122 - .L_121)
	.align		4
.L_121:
        /*0190*/ 	.word	index@(vec_divScalar)
        /*0194*/ 	.word	0x00000000


	//----- nvinfo : EIATTR_REGCOUNT
	.align		4
.L_122:
        /*0198*/ 	.byte	0x04, 0x2f
        /*019a*/ 	.short	(.L_124 - .L_123)
	.align		4
.L_123:
        /*019c*/ 	.word	index@(vec_scalarAdd)
        /*01a0*/ 	.word	0x0000000c


	//----- nvinfo : EIATTR_FRAME_SIZE
	.align		4
.L_124:
        /*01a4*/ 	.byte	0x04, 0x11
        /*01a6*/ 	.short	(.L_126 - .L_125)
	.align		4
.L_125:
        /*01a8*/ 	.word	index@(vec_scalarAdd)
        /*01ac*/ 	.word	0x00000000


	//----- nvinfo : EIATTR_REGCOUNT
	.align		4
.L_126:
        /*01b0*/ 	.byte	0x04, 0x2f
        /*01b2*/ 	.short	(.L_128 - .L_127)
	.align		4
.L_127:
        /*01b4*/ 	.word	index@(vec_scalarSub)
        /*01b8*/ 	.word	0x0000000c


	//----- nvinfo : EIATTR_FRAME_SIZE
	.align		4
.L_128:
        /*01bc*/ 	.byte	0x04, 0x11
        /*01be*/ 	.short	(.L_130 - .L_129)
	.align		4
.L_129:
        /*01c0*/ 	.word	index@(vec_scalarSub)
        /*01c4*/ 	.word	0x00000000


	//----- nvinfo : EIATTR_REGCOUNT
	.align		4
.L_130:
        /*01c8*/ 	.byte	0x04, 0x2f
        /*01ca*/ 	.short	(.L_132 - .L_131)
	.align		4
.L_131:
        /*01cc*/ 	.word	index@(vec_scalarMul)
        /*01d0*/ 	.word	0x0000000c


	//----- nvinfo : EIATTR_FRAME_SIZE
	.align		4
.L_132:
        /*01d4*/ 	.byte	0x04, 0x11
        /*01d6*/ 	.short	(.L_134 - .L_133)
	.align		4
.L_133:
        /*01d8*/ 	.word	index@(vec_scalarMul)
        /*01dc*/ 	.word	0x00000000


	//----- nvinfo : EIATTR_REGCOUNT
	.align		4
.L_134:
        /*01e0*/ 	.byte	0x04, 0x2f
        /*01e2*/ 	.short	(.L_136 - .L_135)
	.align		4
.L_135:
        /*01e4*/ 	.word	index@(vec_scalarDiv)
        /*01e8*/ 	.word	0x00000019


	//----- nvinfo : EIATTR_FRAME_SIZE
	.align		4
.L_136:
        /*01ec*/ 	.byte	0x04, 0x11
        /*01ee*/ 	.short	(.L_138 - .L_137)
	.align		4
.L_137:
        /*01f0*/ 	.word	index@($__internal_49_$__cuda_sm20_div_rn_f64_full)
        /*01f4*/ 	.word	0x00000000


	//----- nvinfo : EIATTR_FRAME_SIZE
	.align		4
.L_138:
        /*01f8*/ 	.byte	0x04, 0x11
        /*01fa*/ 	.short	(.L_140 - .L_139)
	.align		4
.L_139:
        /*01fc*/ 	.word	index@(vec_scalarDiv)
        /*0200*/ 	.word	0x00000000


	//----- nvinfo : EIATTR_REGCOUNT
	.align		4
.L_140:
        /*0204*/ 	.byte	0x04, 0x2f
        /*0206*/ 	.short	(.L_142 - .L_141)
	.align		4
.L_141:
        /*0208*/ 	.word	index@(vec_lt)
        /*020c*/ 	.word	0x0000000e


	//----- nvinfo : EIATTR_FRAME_SIZE
	.align		4
.L_142:
        /*0210*/ 	.byte	0x04, 0x11
        /*0212*/ 	.short	(.L_144 - .L_143)
	.align		4
.L_143:
        /*0214*/ 	.word	index@(vec_lt)
        /*0218*/ 	.word	0x00000000


	//----- nvinfo : EIATTR_REGCOUNT
	.align		4
.L_144:
        /*021c*/ 	.byte	0x04, 0x2f
        /*021e*/ 	.short	(.L_146 - .L_145)
	.align		4
.L_145:
        /*0220*/ 	.word	index@(vec_lte)
        /*0224*/ 	.word	0x0000000e


	//----- nvinfo : EIATTR_FRAME_SIZE
	.align		4
.L_146:
        /*0228*/ 	.byte	0x04, 0x11
        /*022a*/ 	.short	(.L_148 - .L_147)
	.align		4
.L_147:
        /*022c*/ 	.word	index@(vec_lte)
        /*0230*/ 	.word	0x00000000


	//----- nvinfo : EIATTR_REGCOUNT
	.align		4
.L_148:
        /*0234*/ 	.byte	0x04, 0x2f
        /*0236*/ 	.short	(.L_150 - .L_149)
	.align		4
.L_149:
        /*0238*/ 	.word	index@(vec_eq)
        /*023c*/ 	.word	0x0000000e


	//----- nvinfo : EIATTR_FRAME_SIZE
	.align		4
.L_150:
        /*0240*/ 	.byte	0x04, 0x11
        /*0242*/ 	.short	(.L_152 - .L_151)
	.align		4
.L_151:
        /*0244*/ 	.word	index@(vec_eq)
        /*0248*/ 	.word	0x00000000


	//----- nvinfo : EIATTR_REGCOUNT
	.align		4
.L_152:
        /*024c*/ 	.byte	0x04, 0x2f
        /*024e*/ 	.short	(.L_154 - .L_153)
	.align		4
.L_153:
        /*0250*/ 	.word	index@(vec_gte)
        /*0254*/ 	.word	0x0000000e


	//----- nvinfo : EIATTR_FRAME_SIZE
	.align		4
.L_154:
        /*0258*/ 	.byte	0x04, 0x11
        /*025a*/ 	.short	(.L_156 - .L_155)
	.align		4
.L_155:
        /*025c*/ 	.word	index@(vec_gte)
        /*0260*/ 	.word	0x00000000


	//----- nvinfo : EIATTR_REGCOUNT
	.align		4
.L_156:
        /*0264*/ 	.byte	0x04, 0x2f
        /*0266*/ 	.short	(.L_158 - .L_157)
	.align		4
.L_157:
        /*0268*/ 	.word	index@(vec_gt)
        /*026c*/ 	.word	0x0000000e


	//----- nvinfo : EIATTR_FRAME_SIZE
	.align		4
.L_158:
        /*0270*/ 	.byte	0x04, 0x11
        /*0272*/ 	.short	(.L_160 - .L_159)
	.align		4
.L_159:
        /*0274*/ 	.word	index@(vec_gt)
        /*0278*/ 	.word	0x00000000


	//----- nvinfo : EIATTR_REGCOUNT
	.align		4
.L_160:
        /*027c*/ 	.byte	0x04, 0x2f
        /*027e*/ 	.short	(.L_162 - .L_161)
	.align		4
.L_161:
        /*0280*/ 	.word	index@(vec_ne)
        /*0284*/ 	.word	0x0000000e


	//----- nvinfo : EIATTR_FRAME_SIZE
	.align		4
.L_162:
        /*0288*/ 	.byte	0x04, 0x11
        /*028a*/ 	.short	(.L_164 - .L_163)
	.align		4
.L_163:
        /*028c*/ 	.word	index@(vec_ne)
        /*0290*/ 	.word	0x00000000


	//----- nvinfo : EIATTR_REGCOUNT
	.align		4
.L_164:
        /*0294*/ 	.byte	0x04, 0x2f
        /*0296*/ 	.short	(.L_166 - .L_165)
	.align		4
.L_165:
        /*0298*/ 	.word	index@(vec_ltScalar)
        /*029c*/ 	.word	0x0000000e


	//----- nvinfo : EIATTR_FRAME_SIZE
	.align		4
.L_166:
        /*02a0*/ 	.byte	0x04, 0x11
        /*02a2*/ 	.short	(.L_168 - .L_167)
	.align		4
.L_167:
        /*02a4*/ 	.word	index@(vec_ltScalar)
        /*02a8*/ 	.word	0x00000000


	//----- nvinfo : EIATTR_REGCOUNT
	.align		4
.L_168:
        /*02ac*/ 	.byte	0x04, 0x2f
        /*02ae*/ 	.short	(.L_170 - .L_169)
	.align		4
.L_169:
        /*02b0*/ 	.word	index@(vec_lteScalar)
        /*02b4*/ 	.word	0x0000000e


	//----- nvinfo : EIATTR_FRAME_SIZE
	.align		4
.L_170:
        /*02b8*/ 	.byte	0x04, 0x11
        /*02ba*/ 	.short	(.L_172 - .L_171)
	.align		4
.L_171:
        /*02bc*/ 	.word	index@(vec_lteScalar)
        /*02c0*/ 	.word	0x00000000


	//----- nvinfo : EIATTR_REGCOUNT
	.align		4
.L_172:
        /*02c4*/ 	.byte	0x04, 0x2f
        /*02c6*/ 	.short	(.L_174 - .L_173)
	.align		4
.L_173:
        /*02c8*/ 	.word	index@(vec_eqScalar)
        /*02cc*/ 	.word	0x0000000e


	//----- nvinfo : EIATTR_FRAME_SIZE
	.align		4
.L_174:
        /*02d0*/ 	.byte	0x04, 0x11
        /*02d2*/ 	.short	(.L_176 - .L_175)
	.align		4
.L_175:
        /*02d4*/ 	.word	index@(vec_eqScalar)
        /*02d8*/ 	.word	0x00000000


	//----- nvinfo : EIATTR_REGCOUNT
	.align		4
.L_176:
        /*02dc*/ 	.byte	0x04, 0x2f
        /*02de*/ 	.short	(.L_178 - .L_177)
	.align		4
.L_177:
        /*02e0*/ 	.word	index@(vec_gteScalar)
        /*02e4*/ 	.word	0x0000000e


	//----- nvinfo : EIATTR_FRAME_SIZE
	.align		4
.L_178:
        /*02e8*/ 	.byte	0x04, 0x11
        /*02ea*/ 	.short	(.L_180 - .L_179)
	.align		4
.L_179:
        /*02ec*/ 	.word	index@(vec_gteScalar)
        /*02f0*/ 	.word	0x00000000


	//----- nvinfo : EIATTR_REGCOUNT
	.align		4
.L_180:
        /*02f4*/ 	.byte	0x04, 0x2f
        /*02f6*/ 	.short	(.L_182 - .L_181)
	.align		4
.L_181:
        /*02f8*/ 	.word	index@(vec_gtScalar)
        /*02fc*/ 	.word	0x0000000e


	//----- nvinfo : EIATTR_FRAME_SIZE
	.align		4
.L_182:
        /*0300*/ 	.byte	0x04, 0x11
        /*0302*/ 	.short	(.L_184 - .L_183)
	.align		4
.L_183:
        /*0304*/ 	.word	index@(vec_gtScalar)
        /*0308*/ 	.word	0x00000000


	//----- nvinfo : EIATTR_REGCOUNT
	.align		4
.L_184:
        /*030c*/ 	.byte	0x04, 0x2f
        /*030e*/ 	.short	(.L_186 - .L_185)
	.align		4
.L_185:
        /*0310*/ 	.word	index@(vec_neScalar)
        /*0314*/ 	.word	0x0000000e


	//----- nvinfo : EIATTR_FRAME_SIZE
	.align		4
.L_186:
        /*0318*/ 	.byte	0x04, 0x11
        /*031a*/ 	.short	(.L_188 - .L_187)
	.align		4
.L_187:
        /*031c*/ 	.word	index@(vec_neScalar)
        /*0320*/ 	.word	0x00000000


	//----- nvinfo : EIATTR_REGCOUNT
	.align		4
.L_188:
        /*0324*/ 	.byte	0x04, 0x2f
        /*0326*/ 	.short	(.L_190 - .L_189)
	.align		4
.L_189:
        /*0328*/ 	.word	index@(vec_acos)
        /*032c*/ 	.word	0x00000014


	//----- nvinfo : EIATTR_FRAME_SIZE
	.align		4
.L_190:
        /*0330*/ 	.byte	0x04, 0x11
        /*0332*/ 	.short	(.L_192 - .L_191)
	.align		4
.L_191:
        /*0334*/ 	.word	index@(vec_acos)
        /*0338*/ 	.word	0x00000000


	//----- nvinfo : EIATTR_REGCOUNT
	.align		4
.L_192:
        /*033c*/ 	.byte	0x04, 0x2f
        /*033e*/ 	.short	(.L_194 - .L_193)
	.align		4
.L_193:
        /*0340*/ 	.word	index@(vec_acosh)
        /*0344*/ 	.word	0x0000001a


	//----- nvinfo : EIATTR_FRAME_SIZE
	.align		4
.L_194:
        /*0348*/ 	.byte	0x04, 0x11
        /*034a*/ 	.short	(.L_196 - .L_195)
	.align		4
.L_195:
        /*034c*/ 	.word	index@($__internal_48_$__cuda_sm20_div_rn_f64_full)
        /*0350*/ 	.word	0x00000000


	//----- nvinfo : EIATTR_FRAME_SIZE
	.align		4
.L_196:
        /*0354*/ 	.byte	0x04, 0x11
        /*0356*/ 	.short	(.L_198 - .L_197)
	.align		4
.L_197:
        /*0358*/ 	.word	index@(vec_acosh)
        /*035c*/ 	.word	0x00000000


	//----- nvinfo : EIATTR_REGCOUNT
	.align		4
.L_198:
        /*0360*/ 	.byte	0x04, 0x2f
        /*0362*/ 	.short	(.L_200 - .L_199)
	.align		4
.L_199:
        /*0364*/ 	.word	index@(vec_asin)
        /*0368*/ 	.word	0x00000012


	//----- nvinfo : EIATTR_FRAME_SIZE
	.align		4
.L_200:
        /*036c*/ 	.byte	0x04, 0x11
        /*036e*/ 	.short	(.L_202 - .L_201)
	.align		4
.L_201:
        /*0370*/ 	.word	index@(vec_asin)
        /*0374*/ 	.word	0x00000000


	//----- nvinfo : EIATTR_REGCOUNT
	.align		4
.L_202:
        /*0378*/ 	.byte	0x04, 0x2f
        /*037a*/ 	.short	(.L_204 - .L_203)
	.align		4
.L_203:
        /*037c*/ 	.word	index@(vec_asinh)
        /*0380*/ 	.word	0x0000001c


	//----- nvinfo : EIATTR_FRAME_SIZE
	.align		4
.L_204:
        /*0384*/ 	.byte	0x04, 0x11
        /*0386*/ 	.short	(.L_206 - .L_205)
	.align		4
.L_205:
        /*0388*/ 	.word	index@($__internal_47_$__cuda_sm20_div_rn_f64_full)
        /*038c*/ 	.word	0x00000000


	//----- nvinfo : EIATTR_FRAME_SIZE
	.align		4
.L_206:
        /*0390*/ 	.byte	0x04, 0x11
        /*0392*/ 	.short	(.L_208 - .L_207)
	.align		4
.L_207:
        /*0394*/ 	.word	index@(vec_asinh)
        /*0398*/ 	.word	0x00000000


	//----- nvinfo : EIATTR_REGCOUNT
	.align		4
.L_208:
        /*039c*/ 	.byte	0x04, 0x2f
        /*039e*/ 	.short	(.L_210 - .L_209)
	.align		4
.L_209:
        /*03a0*/ 	.word	index@(vec_atan)
        /*03a4*/ 	.word	0x0000000c


	//----- nvinfo : EIATTR_FRAME_SIZE
	.align		4
.L_210:
        /*03a8*/ 	.byte	0x04, 0x11
        /*03aa*/ 	.short	(.L_212 - .L_211)
	.align		4
.L_211:
        /*03ac*/ 	.word	index@(vec_atan)
        /*03b0*/ 	.word	0x00000000


	//----- nvinfo : EIATTR_REGCOUNT
	.align		4
.L_212:
        /*03b4*/ 	.byte	0x04, 0x2f
        /*03b6*/ 	.short	(.L_214 - .L_213)
	.align		4
.L_213:
        /*03b8*/ 	.word	index@(vec_atanh)
        /*03bc*/ 	.word	0x0000001c


	//----- nvinfo : EIATTR_FRAME_SIZE
	.align		4
.L_214:
        /*03c0*/ 	.byte	0x04, 0x11
        /*03c2*/ 	.short	(.L_216 - .L_215)
	.align		4
.L_215:
        /*03c4*/ 	.word	index@($__internal_46_$__cuda_sm20_div_rn_f64_full)
        /*03c8*/ 	.word	0x00000000


	//----- nvinfo : EIATTR_FRAME_SIZE
	.align		4
.L_216:
        /*03cc*/ 	.byte	0x04, 0x11
        /*03ce*/ 	.short	(.L_218 - .L_217)
	.align		4
.L_217:
        /*03d0*/ 	.word	index@(vec_atanh)
        /*03d4*/ 	.word	0x00000000


	//----- nvinfo : EIATTR_REGCOUNT
	.align		4
.L_218:
        /*03d8*/ 	.byte	0x04, 0x2f
        /*03da*/ 	.short	(.L_220 - .L_219)
	.align		4
.L_219:
        /*03dc*/ 	.word	index@(vec_cbrt)
        /*03e0*/ 	.word	0x00000015


	//----- nvinfo : EIATTR_FRAME_SIZE
	.align		4
.L_220:
        /*03e4*/ 	.byte	0x04, 0x11
        /*03e6*/ 	.short	(.L_222 - .L_221)
	.align		4
.L_221:
        /*03e8*/ 	.word	index@(vec_cbrt)
        /*03ec*/ 	.word	0x00000000


	//----- nvinfo : EIATTR_REGCOUNT
	.align		4
.L_222:
        /*03f0*/ 	.byte	0x04, 0x2f
        /*03f2*/ 	.short	(.L_224 - .L_223)
	.align		4
.L_223:
        /*03f4*/ 	.word	index@(vec_ceil)
        /*03f8*/ 	.word	0x0000000c


	//----- nvinfo : EIATTR_FRAME_SIZE
	.align		4
.L_224:
        /*03fc*/ 	.byte	0x04, 0x11
        /*03fe*/ 	.short	(.L_226 - .L_225)
	.align		4
.L_225:
        /*0400*/ 	.word	index@(vec_ceil)
        /*0404*/ 	.word	0x00000000


	//----- nvinfo : EIATTR_REGCOUNT
	.align		4
.L_226:
        /*0408*/ 	.byte	0x04, 0x2f
        /*040a*/ 	.short	(.L_228 - .L_227)
	.align		4
.L_227:
        /*040c*/ 	.word	index@(vec_cos)
        /*0410*/ 	.word	0x0000001c


	//----- nvinfo : EIATTR_FRAME_SIZE
	.align		4
.L_228:
        /*0414*/ 	.byte	0x04, 0x11
        /*0416*/ 	.short	(.L_230 - .L_229)
	.align		4
.L_229:
        /*0418*/ 	.word	index@($vec_cos$__internal_trig_reduction_slowpathd)
        /*041c*/ 	.word	0x00000028


	//----- nvinfo : EIATTR_FRAME_SIZE
	.align		4
.L_230:
        /*0420*/ 	.byte	0x04, 0x11
        /*0422*/ 	.short	(.L_232 - .L_231)
	.align		4
.L_231:
        /*0424*/ 	.word	index@(vec_cos)
        /*0428*/ 	.word	0x00000028


	//----- nvinfo : EIATTR_REGCOUNT
	.align		4
.L_232:
        /*042c*/ 	.byte	0x04, 0x2f
        /*042e*/ 	.short	(.L_234 - .L_233)
	.align		4
.L_233:
        /*0430*/ 	.word	index@(vec_cosh)
        /*0434*/ 	.word	0x0000000a


	//----- nvinfo : EIATTR_FRAME_SIZE
	.align		4
.L_234:
        /*0438*/ 	.byte	0x04, 0x11
        /*043a*/ 	.short	(.L_236 - .L_235)
	.align		4
.L_235:
        /*043c*/ 	.word	index@(vec_cosh)
        /*0440*/ 	.word	0x00000000


	//----- nvinfo : EIATTR_REGCOUNT
	.align		4
.L_236:
        /*0444*/ 	.byte	0x04, 0x2f
        /*0446*/ 	.short	(.L_238 - .L_237)
	.align		4
.L_237:
        /*0448*/ 	.word	index@(vec_cospi)
        /*044c*/ 	.word	0x0000001c


	//----- nvinfo : EIATTR_FRAME_SIZE
	.align		4
.L_238:
        /*0450*/ 	.byte	0x04, 0x11
        /*0452*/ 	.short	(.L_240 - .L_239)
	.align		4
.L_239:
        /*0454*/ 	.word	index@(vec_cospi)
        /*0458*/ 	.word	0x00000000


	//----- nvinfo : EIATTR_REGCOUNT
	.align		4
.L_240:
        /*045c*/ 	.byte	0x04, 0x2f
        /*045e*/ 	.short	(.L_242 - .L_241)
	.align		4
.L_241:
        /*0460*/ 	.word	index@(vec_erfc)
        /*0464*/ 	.word	0x0000001a


	//----- nvinfo : EIATTR_FRAME_SIZE
	.align		4
.L_242:
        /*0468*/ 	.byte	0x04, 0x11
        /*046a*/ 	.short	(.L_244 - .L_243)
	.align		4
.L_243:
        /*046c*/ 	.word	index@(vec_erfc)
        /*0470*/ 	.word	0x00000000


	//----- nvinfo : EIATTR_REGCOUNT
	.align		4
.L_244:
        /*0474*/ 	.byte	0x04, 0x2f
        /*0476*/ 	.short	(.L_246 - .L_245)
	.align		4
.L_245:
        /*0478*/ 	.word	index@(vec_erfcinv)
        /*047c*/ 	.word	0x0000001b


	//----- nvinfo : EIATTR_FRAME_SIZE
	.align		4
.L_246:
        /*0480*/ 	.byte	0x04, 0x11
        /*0482*/ 	.short	(.L_248 - .L_247)
	.align		4
.L_247:
        /*0484*/ 	.word	index@($__internal_45_$__cuda_sm20_drsqrt_f64_slowpath_v2)
        /*0488*/ 	.word	0x00000000


	//----- nvinfo : EIATTR_FRAME_SIZE
	.align		4
.L_248:
        /*048c*/ 	.byte	0x04, 0x11
        /*048e*/ 	.short	(.L_250 - .L_249)
	.align		4
.L_249:
        /*0490*/ 	.word	index@($__internal_44_$__cuda_sm20_div_rn_f64_full)
        /*0494*/ 	.word	0x00000000


	//----- nvinfo : EIATTR_FRAME_SIZE
	.align		4
.L_250:
        /*0498*/ 	.byte	0x04, 0x11
        /*049a*/ 	.short	(.L_252 - .L_251)
	.align		4
.L_251:
        /*049c*/ 	.word	index@(vec_erfcinv)
        /*04a0*/ 	.word	0x00000000


	//----- nvinfo : EIATTR_REGCOUNT
	.align		4
.L_252:
        /*04a4*/ 	.byte	0x04, 0x2f
        /*04a6*/ 	.short	(.L_254 - .L_253)
	.align		4
.L_253:
        /*04a8*/ 	.word	index@(vec_erfcx)
        /*04ac*/ 	.word	0x00000012


	//----- nvinfo : EIATTR_FRAME_SIZE
	.align		4
.L_254:
        /*04b0*/ 	.byte	0x04, 0x11
        /*04b2*/ 	.short	(.L_256 - .L_255)
	.align		4
.L_255:
        /*04b4*/ 	.word	index@($__internal_43_$__cuda_sm20_dblrcp_rn_slowpath_v3)
        /*04b8*/ 	.word	0x00000000


	//----- nvinfo : EIATTR_FRAME_SIZE
	.align		4
.L_256:
        /*04bc*/ 	.byte	0x04, 0x11
        /*04be*/ 	.short	(.L_258 - .L_257)
	.align		4
.L_257:
        /*04c0*/ 	.word	index@(vec_erfcx)
        /*04c4*/ 	.word	0x00000000


	//----- nvinfo : EIATTR_REGCOUNT
	.align		4
.L_258:
        /*04c8*/ 	.byte	0x04, 0x2f
        /*04ca*/ 	.short	(.L_260 - .L_259)
	.align		4
.L_259:
        /*04cc*/ 	.word	index@(vec_erf)
        /*04d0*/ 	.word	0x00000011


	//----- nvinfo : EIATTR_FRAME_SIZE
	.align		4
.L_260:
        /*04d4*/ 	.byte	0x04, 0x11
        /*04d6*/ 	.short	(.L_262 - .L_261)
	.align		4
.L_261:
        /*04d8*/ 	.word	index@(vec_erf)
        /*04dc*/ 	.word	0x00000000


	//----- nvinfo : EIATTR_REGCOUNT
	.align		4
.L_262:
        /*04e0*/ 	.byte	0x04, 0x2f
        /*04e2*/ 	.short	(.L_264 - .L_263)
	.align		4
.L_263:
        /*04e4*/ 	.word	index@(vec_erfinv)
        /*04e8*/ 	.word	0x00000014


	//----- nvinfo : EIATTR_FRAME_SIZE
	.align		4
.L_264:
        /*04ec*/ 	.byte	0x04, 0x11
        /*04ee*/ 	.short	(.L_266 - .L_265)
	.align		4
.L_265:
        /*04f0*/ 	.word	index@($__internal_42_$__cuda_sm20_dsqrt_rn_f64_mediumpath_v1)
        /*04f4*/ 	.word	0x00000000


	//----- nvinfo : EIATTR_FRAME_SIZE
	.align		4
.L_266:
        /*04f8*/ 	.byte	0x04, 0x11
        /*04fa*/ 	.short	(.L_268 - .L_267)
	.align		4
.L_267:
        /*04fc*/ 	.word	index@(vec_erfinv)
        /*0500*/ 	.word	0x00000000


	//----- nvinfo : EIATTR_REGCOUNT
	.align		4
.L_268:
        /*0504*/ 	.byte	0x04, 0x2f
        /*0506*/ 	.short	(.L_270 - .L_269)
	.align		4
.L_269:
        /*0508*/ 	.word	index@(vec_exp10)
        /*050c*/ 	.word	0x0000000e


	//----- nvinfo : EIATTR_FRAME_SIZE
	.align		4
.L_270:
        /*0510*/ 	.byte	0x04, 0x11
        /*0512*/ 	.short	(.L_272 - .L_271)
	.align		4
.L_271:
        /*0514*/ 	.word	index@(vec_exp10)
        /*0518*/ 	.word	0x00000000


	//----- nvinfo : EIATTR_REGCOUNT
	.align		4
.L_272:
        /*051c*/ 	.byte	0x04, 0x2f
        /*051e*/ 	.short	(.L_274 - .L_273)
	.align		4
.L_273:
        /*0520*/ 	.word	index@(vec_exp2)
        /*0524*/ 	.word	0x0000000e


	//----- nvinfo : EIATTR_FRAME_SIZE
	.align		4
.L_274:
        /*0528*/ 	.byte	0x04, 0x11
        /*052a*/ 	.short	(.L_276 - .L_275)
	.align		4
.L_275:
        /*052c*/ 	.word	index@(vec_exp2)
        /*0530*/ 	.word	0x00000000


	//----- nvinfo : EIATTR_REGCOUNT
	.align		4
.L_276:
        /*0534*/ 	.byte	0x04, 0x2f
        /*0536*/ 	.short	(.L_278 - .L_277)
	.align		4
.L_277:
        /*0538*/ 	.word	index@(vec_exp)
        /*053c*/ 	.word	0x0000000e


	//----- nvinfo : EIATTR_FRAME_SIZE
	.align		4
.L_278:
        /*0540*/ 	.byte	0x04, 0x11
        /*0542*/ 	.short	(.L_280 - .L_279)
	.align		4
.L_279:
        /*0544*/ 	.word	index@(vec_exp)
        /*0548*/ 	.word	0x00000000


	//----- nvinfo : EIATTR_REGCOUNT
	.align		4
.L_280:
        /*054c*/ 	.byte	0x04, 0x2f
        /*054e*/ 	.short	(.L_282 - .L_281)
	.align		4
.L_281:
        /*0550*/ 	.word	index@(vec_expm1)
        /*0554*/ 	.word	0x00000010


	//----- nvinfo : EIATTR_FRAME_SIZE
	.align		4
.L_282:
        /*0558*/ 	.byte	0x04, 0x11
        /*055a*/ 	.short	(.L_284 - .L_283)
	.align		4
.L_283:
        /*055c*/ 	.word	index@(vec_expm1)
        /*0560*/ 	.word	0x00000000


	//----- nvinfo : EIATTR_REGCOUNT
	.align		4
.L_284:
        /*0564*/ 	.byte	0x04, 0x2f
        /*0566*/ 	.short	(.L_286 - .L_285)
	.align		4
.L_285:
        /*0568*/ 	.word	index@(vec_fabs)
        /*056c*/ 	.word	0x0000000c


	//----- nvinfo : EIATTR_FRAME_SIZE
	.align		4
.L_286:
        /*0570*/ 	.byte	0x04, 0x11
        /*0572*/ 	.short	(.L_288 - .L_287)
	.align		4
.L_287:
        /*0574*/ 	.word	index@(vec_fabs)
        /*0578*/ 	.word	0x00000000


	//----- nvinfo : EIATTR_REGCOUNT
	.align		4
.L_288:
        /*057c*/ 	.byte	0x04, 0x2f
        /*057e*/ 	.short	(.L_290 - .L_289)
	.align		4
.L_289:
        /*0580*/ 	.word	index@(vec_floor)
        /*0584*/ 	.word	0x0000000c


	//----- nvinfo : EIATTR_FRAME_SIZE
	.align		4
.L_290:
        /*0588*/ 	.byte	0x04, 0x11
        /*058a*/ 	.short	(.L_292 - .L_291)
	.align		4
.L_291:
        /*058c*/ 	.word	index@(vec_floor)
        /*0590*/ 	.word	0x00000000


	//----- nvinfo : EIATTR_REGCOUNT
	.align		4
.L_292:
        /*0594*/ 	.byte	0x04, 0x2f
        /*0596*/ 	.short	(.L_294 - .L_293)
	.align		4
.L_293:
        /*0598*/ 	.word	index@(vec_j0)
        /*059c*/ 	.word	0x0000001c


	//----- nvinfo : EIATTR_FRAME_SIZE
	.align		4
.L_294:
        /*05a0*/ 	.byte	0x04, 0x11
        /*05a2*/ 	.short	(.L_296 - .L_295)
	.align		4
.L_295:
        /*05a4*/ 	.word	index@($vec_j0$__internal_trig_reduction_slowpathd)
        /*05a8*/ 	.word	0x00000028


	//----- nvinfo : EIATTR_FRAME_SIZE
	.align		4
.L_296:
        /*05ac*/ 	.byte	0x04, 0x11
        /*05ae*/ 	.short	(.L_298 - .L_297)
	.align		4
.L_297:
        /*05b0*/ 	.word	index@($__internal_41_$__cuda_sm20_drsqrt_f64_slowpath_v2)
        /*05b4*/ 	.word	0x00000028


	//----- nvinfo : EIATTR_FRAME_SIZE
	.align		4
.L_298:
        /*05b8*/ 	.byte	0x04, 0x11
        /*05ba*/ 	.short	(.L_300 - .L_299)
	.align		4
.L_299:
        /*05bc*/ 	.word	index@(vec_j0)
        /*05c0*/ 	.word	0x00000028


	//----- nvinfo : EIATTR_REGCOUNT
	.align		4
.L_300:
        /*05c4*/ 	.byte	0x04, 0x2f
        /*05c6*/ 	.short	(.L_302 - .L_301)
	.align		4
.L_301:
        /*05c8*/ 	.word	index@(vec_j1)
        /*05cc*/ 	.word	0x0000001e


	//----- nvinfo : EIATTR_FRAME_SIZE
	.align		4
.L_302:
        /*05d0*/ 	.byte	0x04, 0x11
        /*05d2*/ 	.short	(.L_304 - .L_303)
	.align		4
.L_303:
        /*05d4*/ 	.word	index@($vec_j1$__internal_trig_reduction_slowpathd)
        /*05d8*/ 	.word	0x00000028


	//----- nvinfo : EIATTR_FRAME_SIZE
	.align		4
.L_304:
        /*05dc*/ 	.byte	0x04, 0x11
        /*05de*/ 	.short	(.L_306 - .L_305)
	.align		4
.L_305:
        /*05e0*/ 	.word	index@($__internal_40_$__cuda_sm20_drsqrt_f64_slowpath_v2)
        /*05e4*/ 	.word	0x00000028


	//----- nvinfo : EIATTR_FRAME_SIZE
	.align		4
.L_306:
        /*05e8*/ 	.byte	0x04, 0x11
        /*05ea*/ 	.short	(.L_308 - .L_307)
	.align		4
.L_307:
        /*05ec*/ 	.word	index@(vec_j1)
        /*05f0*/ 	.word	0x00000028


	//----- nvinfo : EIATTR_REGCOUNT
	.align		4
.L_308:
        /*05f4*/ 	.byte	0x04, 0x2f
        /*05f6*/ 	.short	(.L_310 - .L_309)
	.align		4
.L_309:
        /*05f8*/ 	.word	index@(vec_lgamma)
        /*05fc*/ 	.word	0x00000020


	//----- nvinfo : EIATTR_FRAME_SIZE
	.align		4
.L_310:
        /*0600*/ 	.byte	0x04, 0x11
        /*0602*/ 	.short	(.L_312 - .L_311)
	.align		4
.L_311:
        /*0604*/ 	.word	index@($vec_lgamma$__internal_lgamma_pos)
        /*0608*/ 	.word	0x00000000


	//----- nvinfo : EIATTR_FRAME_SIZE
	.align		4
.L_312:
        /*060c*/ 	.byte	0x04, 0x11
        /*060e*/ 	.short	(.L_314 - .L_313)
	.align		4
.L_313:
        /*0610*/ 	.word	index@($__internal_39_$__cuda_sm20_div_rn_f64_full)
        /*0614*/ 	.word	0x00000000


	//----- nvinfo : EIATTR_FRAME_SIZE
	.align		4
.L_314:
        /*0618*/ 	.byte	0x04, 0x11
        /*061a*/ 	.short	(.L_316 - .L_315)
	.align		4
.L_315:
        /*061c*/ 	.word	index@(vec_lgamma)
        /*0620*/ 	.word	0x00000000


	//----- nvinfo : EIATTR_REGCOUNT
	.align		4
.L_316:
        /*0624*/ 	.byte	0x04, 0x2f
        /*0626*/ 	.short	(.L_318 - .L_317)
	.align		4
.L_317:
        /*0628*/ 	.word	index@(vec_log10)
        /*062c*/ 	.word	0x00000014


	//----- nvinfo : EIATTR_FRAME_SIZE
	.align		4
.L_318:
        /*0630*/ 	.byte	0x04, 0x11
        /*0632*/ 	.short	(.L_320 - .L_319)
	.align		4
.L_319:
        /*0634*/ 	.word	index@(vec_log10)
        /*0638*/ 	.word	0x00000000


	//----- nvinfo : EIATTR_REGCOUNT
	.align		4
.L_320:
        /*063c*/ 	.byte	0x04, 0x2f
        /*063e*/ 	.short	(.L_322 - .L_321)
	.align		4
.L_321:
        /*0640*/ 	.word	index@(vec_log1p)
        /*0644*/ 	.word	0x00000019


	//----- nvinfo : EIATTR_FRAME_SIZE
	.align		4
.L_322:
        /*0648*/ 	.byte	0x04, 0x11
        /*064a*/ 	.short	(.L_324 - .L_323)
	.align		4
.L_323:
        /*064c*/ 	.word	index@($__internal_38_$__cuda_sm20_div_rn_f64_full)
        /*0650*/ 	.word	0x00000000


	//----- nvinfo : EIATTR_FRAME_SIZE
	.align		4
.L_324:
        /*0654*/ 	.byte	0x04, 0x11
        /*0656*/ 	.short	(.L_326 - .L_325)
	.align		4
.L_325:
        /*0658*/ 	.word	index@(vec_log1p)
        /*065c*/ 	.word	0x00000000


	//----- nvinfo : EIATTR_REGCOUNT
	.align		4
.L_326:
        /*0660*/ 	.byte	0x04, 0x2f
        /*0662*/ 	.short	(.L_328 - .L_327)
	.align		4
.L_327:
        /*0664*/ 	.word	index@(vec_log2)
        /*0668*/ 	.word	0x00000014


	//----- nvinfo : EIATTR_FRAME_SIZE
	.align		4
.L_328:
        /*066c*/ 	.byte	0x04, 0x11
        /*066e*/ 	.short	(.L_330 - .L_329)
	.align		4
.L_329:
        /*0670*/ 	.word	index@(vec_log2)
        /*0674*/ 	.word	0x00000000


	//----- nvinfo : EIATTR_REGCOUNT
	.align		4
.L_330:
        /*0678*/ 	.byte	0x04, 0x2f
        /*067a*/ 	.short	(.L_332 - .L_331)
	.align		4
.L_331:
        /*067c*/ 	.word	index@(vec_logb)
        /*0680*/ 	.word	0x0000000a


	//----- nvinfo : EIATTR_FRAME_SIZE
	.align		4
.L_332:
        /*0684*/ 	.byte	0x04, 0x11
        /*0686*/ 	.short	(.L_334 - .L_333)
	.align		4
.L_333:
        /*0688*/ 	.word	index@(vec_logb)
        /*068c*/ 	.word	0x00000000


	//----- nvinfo : EIATTR_REGCOUNT
	.align		4
.L_334:
        /*0690*/ 	.byte	0x04, 0x2f
        /*0692*/ 	.short	(.L_336 - .L_335)
	.align		4
.L_335:
        /*0694*/ 	.word	index@(vec_log)
        /*0698*/ 	.word	0x00000014


	//----- nvinfo : EIATTR_FRAME_SIZE
	.align		4
.L_336:
        /*069c*/ 	.byte	0x04, 0x11
        /*069e*/ 	.short	(.L_338 - .L_337)
	.align		4
.L_337:
        /*06a0*/ 	.word	index@(vec_log)
        /*06a4*/ 	.word	0x00000000


	//----- nvinfo : EIATTR_REGCOUNT
	.align		4
.L_338:
        /*06a8*/ 	.byte	0x04, 0x2f
        /*06aa*/ 	.short	(.L_340 - .L_339)
	.align		4
.L_339:
        /*06ac*/ 	.word	index@(vec_normcdf)
        /*06b0*/ 	.word	0x0000001c


	//----- nvinfo : EIATTR_FRAME_SIZE
	.align		4
.L_340:
        /*06b4*/ 	.byte	0x04, 0x11
        /*06b6*/ 	.short	(.L_342 - .L_341)
	.align		4
.L_341:
        /*06b8*/ 	.word	index@(vec_normcdf)
        /*06bc*/ 	.word	0x00000000


	//----- nvinfo : EIATTR_REGCOUNT
	.align		4
.L_342:
        /*06c0*/ 	.byte	0x04, 0x2f
        /*06c2*/ 	.short	(.L_344 - .L_343)
	.align		4
.L_343:
        /*06c4*/ 	.word	index@(vec_normcdfinv)
        /*06c8*/ 	.word	0x0000001b


	//----- nvinfo : EIATTR_FRAME_SIZE
	.align		4
.L_344:
        /*06cc*/ 	.byte	0x04, 0x11
        /*06ce*/ 	.short	(.L_346 - .L_345)
	.align		4
.L_345:
        /*06d0*/ 	.word	index@($__internal_37_$__cuda_sm20_drsqrt_f64_slowpath_v2)
        /*06d4*/ 	.word	0x00000000


	//----- nvinfo : EIATTR_FRAME_SIZE
	.align		4
.L_346:
        /*06d8*/ 	.byte	0x04, 0x11
        /*06da*/ 	.short	(.L_348 - .L_347)
	.align		4
.L_347:
        /*06dc*/ 	.word	index@($__internal_36_$__cuda_sm20_div_rn_f64_full)
        /*06e0*/ 	.word	0x00000000


	//----- nvinfo : EIATTR_FRAME_SIZE
	.align		4
.L_348:
        /*06e4*/ 	.byte	0x04, 0x11
        /*06e6*/ 	.short	(.L_350 - .L_349)
	.align		4
.L_349:
        /*06e8*/ 	.word	index@(vec_normcdfinv)
        /*06ec*/ 	.word	0x00000000


	//----- nvinfo : EIATTR_REGCOUNT
	.align		4
.L_350:
        /*06f0*/ 	.byte	0x04, 0x2f
        /*06f2*/ 	.short	(.L_352 - .L_351)
	.align		4
.L_351:
        /*06f4*/ 	.word	index@(vec_rcbrt)
        /*06f8*/ 	.word	0x00000017


	//----- nvinfo : EIATTR_FRAME_SIZE
	.align		4
.L_352:
        /*06fc*/ 	.byte	0x04, 0x11
        /*06fe*/ 	.short	(.L_354 - .L_353)
	.align		4
.L_353:
        /*0700*/ 	.word	index@(vec_rcbrt)
        /*0704*/ 	.word	0x00000000


	//----- nvinfo : EIATTR_REGCOUNT
	.align		4
.L_354:
        /*0708*/ 	.byte	0x04, 0x2f
        /*070a*/ 	.short	(.L_356 - .L_355)
	.align		4
.L_355:
        /*070c*/ 	.word	index@(vec_rint)
        /*0710*/ 	.word	0x0000000c


	//----- nvinfo : EIATTR_FRAME_SIZE
	.align		4
.L_356:
        /*0714*/ 	.byte	0x04, 0x11
        /*0716*/ 	.short	(.L_358 - .L_357)
	.align		4
.L_357:
        /*0718*/ 	.word	index@(vec_rint)
        /*071c*/ 	.word	0x00000000


	//----- nvinfo : EIATTR_REGCOUNT
	.align		4
.L_358:
        /*0720*/ 	.byte	0x04, 0x2f
        /*0722*/ 	.short	(.L_360 - .L_359)
	.align		4
.L_359:
        /*0724*/ 	.word	index@(vec_round)
        /*0728*/ 	.word	0x0000000c


	//----- nvinfo : EIATTR_FRAME_SIZE
	.align		4
.L_360:
        /*072c*/ 	.byte	0x04, 0x11
        /*072e*/ 	.short	(.L_362 - .L_361)
	.align		4
.L_361:
        /*0730*/ 	.word	index@(vec_round)
        /*0734*/ 	.word	0x00000000


	//----- nvinfo : EIATTR_REGCOUNT
	.align		4
.L_362:
        /*0738*/ 	.byte	0x04, 0x2f
        /*073a*/ 	.short	(.L_364 - .L_363)
	.align		4
.L_363:
        /*073c*/ 	.word	index@(vec_rsqrt)
        /*0740*/ 	.word	0x0000000d


	//----- nvinfo : EIATTR_FRAME_SIZE
	.align		4
.L_364:
        /*0744*/ 	.byte	0x04, 0x11
        /*0746*/ 	.short	(.L_366 - .L_365)
	.align		4
.L_365:
        /*0748*/ 	.word	index@($__internal_35_$__cuda_sm20_drsqrt_f64_slowpath_v2)
        /*074c*/ 	.word	0x00000000


	//----- nvinfo : EIATTR_FRAME_SIZE
	.align		4
.L_366:
        /*0750*/ 	.byte	0x04, 0x11
        /*0752*/ 	.short	(.L_368 - .L_367)
	.align		4
.L_367:
        /*0754*/ 	.word	index@(vec_rsqrt)
        /*0758*/ 	.word	0x00000000


	//----- nvinfo : EIATTR_REGCOUNT
	.align		4
.L_368:
        /*075c*/ 	.byte	0x04, 0x2f
        /*075e*/ 	.short	(.L_370 - .L_369)
	.align		4
.L_369:
        /*0760*/ 	.word	index@(vec_sin)
        /*0764*/ 	.word	0x0000001c


	//----- nvinfo : EIATTR_FRAME_SIZE
	.align		4
.L_370:
        /*0768*/ 	.byte	0x04, 0x11
        /*076a*/ 	.short	(.L_372 - .L_371)
	.align		4
.L_371:
        /*076c*/ 	.word	index@($vec_sin$__internal_trig_reduction_slowpathd)
        /*0770*/ 	.word	0x00000028


	//----- nvinfo : EIATTR_FRAME_SIZE
	.align		4
.L_372:
        /*0774*/ 	.byte	0x04, 0x11
        /*0776*/ 	.short	(.L_374 - .L_373)
	.align		4
.L_373:
        /*0778*/ 	.word	index@(vec_sin)
        /*077c*/ 	.word	0x00000028


	//----- nvinfo : EIATTR_REGCOUNT
	.align		4
.L_374:
        /*0780*/ 	.byte	0x04, 0x2f
        /*0782*/ 	.short	(.L_376 - .L_375)
	.align		4
.L_375:
        /*0784*/ 	.word	index@(vec_sinh)
        /*0788*/ 	.word	0x0000001e


	//----- nvinfo : EIATTR_FRAME_SIZE
	.align		4
.L_376:
        /*078c*/ 	.byte	0x04, 0x11
        /*078e*/ 	.short	(.L_378 - .L_377)
	.align		4
.L_377:
        /*0790*/ 	.word	index@($__internal_34_$__cuda_sm20_div_rn_f64_full)
        /*0794*/ 	.word	0x00000000


	//----- nvinfo : EIATTR_FRAME_SIZE
	.align		4
.L_378:
        /*0798*/ 	.byte	0x04, 0x11
        /*079a*/ 	.short	(.L_380 - .L_379)
	.align		4
.L_379:
        /*079c*/ 	.word	index@(vec_sinh)
        /*07a0*/ 	.word	0x00000000


	//----- nvinfo : EIATTR_REGCOUNT
	.align		4
.L_380:
        /*07a4*/ 	.byte	0x04, 0x2f
        /*07a6*/ 	.short	(.L_382 - .L_381)
	.align		4
.L_381:
        /*07a8*/ 	.word	index@(vec_sinpi)
        /*07ac*/ 	.word	0x0000001c


	//----- nvinfo : EIATTR_FRAME_SIZE
	.align		4
.L_382:
        /*07b0*/ 	.byte	0x04, 0x11
        /*07b2*/ 	.short	(.L_384 - .L_383)
	.align		4
.L_383:
        /*07b4*/ 	.word	index@(vec_sinpi)
        /*07b8*/ 	.word	0x00000000


	//----- nvinfo : EIATTR_REGCOUNT
	.align		4
.L_384:
        /*07bc*/ 	.byte	0x04, 0x2f
        /*07be*/ 	.short	(.L_386 - .L_385)
	.align		4
.L_385:
        /*07c0*/ 	.word	index@(vec_sqrt)
        /*07c4*/ 	.word	0x00000012


	//----- nvinfo : EIATTR_FRAME_SIZE
	.align		4
.L_386:
        /*07c8*/ 	.byte	0x04, 0x11
        /*07ca*/ 	.short	(.L_388 - .L_387)
	.align		4
.L_387:
        /*07cc*/ 	.word	index@($__internal_33_$__cuda_sm20_dsqrt_rn_f64_mediumpath_v1)
        /*07d0*/ 	.word	0x00000000


	//----- nvinfo : EIATTR_FRAME_SIZE
	.align		4
.L_388:
        /*07d4*/ 	.byte	0x04, 0x11
        /*07d6*/ 	.short	(.L_390 - .L_389)
	.align		4
.L_389:
        /*07d8*/ 	.word	index@(vec_sqrt)
        /*07dc*/ 	.word	0x00000000


	//----- nvinfo : EIATTR_REGCOUNT
	.align		4
.L_390:
        /*07e0*/ 	.byte	0x04, 0x2f
        /*07e2*/ 	.short	(.L_392 - .L_391)
	.align		4
.L_391:
        /*07e4*/ 	.word	index@(vec_tan)
        /*07e8*/ 	.word	0x0000001c


	//----- nvinfo : EIATTR_FRAME_SIZE
	.align		4
.L_392:
        /*07ec*/ 	.byte	0x04, 0x11
        /*07ee*/ 	.short	(.L_394 - .L_393)
	.align		4
.L_393:
        /*07f0*/ 	.word	index@($vec_tan$__internal_trig_reduction_slowpathd)
        /*07f4*/ 	.word	0x00000028


	//----- nvinfo : EIATTR_FRAME_SIZE
	.align		4
.L_394:
        /*07f8*/ 	.byte	0x04, 0x11
        /*07fa*/ 	.short	(.L_396 - .L_395)
	.align		4
.L_395:
        /*07fc*/ 	.word	index@(vec_tan)
        /*0800*/ 	.word	0x00000028


	//----- nvinfo : EIATTR_REGCOUNT
	.align		4
.L_396:
        /*0804*/ 	.byte	0x04, 0x2f
        /*0806*/ 	.short	(.L_398 - .L_397)
	.align		4
.L_397:
        /*0808*/ 	.word	index@(vec_tanh)
        /*080c*/ 	.word	0x00000010


	//----- nvinfo : EIATTR_FRAME_SIZE
	.align		4
.L_398:
        /*0810*/ 	.byte	0x04, 0x11
        /*0812*/ 	.short	(.L_400 - .L_399)
	.align		4
.L_399:
        /*0814*/ 	.word	index@(vec_tanh)
        /*0818*/ 	.word	0x00000000


	//----- nvinfo : EIATTR_REGCOUNT
	.align		4
.L_400:
        /*081c*/ 	.byte	0x04, 0x2f
        /*081e*/ 	.short	(.L_402 - .L_401)
	.align		4
.L_401:
        /*0820*/ 	.word	index@(vec_tgamma)
        /*0824*/ 	.word	0x00000020


	//----- nvinfo : EIATTR_FRAME_SIZE
	.align		4
.L_402:
        /*0828*/ 	.byte	0x04, 0x11
        /*082a*/ 	.short	(.L_404 - .L_403)
	.align		4
.L_403:
        /*082c*/ 	.word	index@($vec_tgamma$__internal_accurate_pow)
        /*0830*/ 	.word	0x00000000


	//----- nvinfo : EIATTR_FRAME_SIZE
	.align		4
.L_404:
        /*0834*/ 	.byte	0x04, 0x11
        /*0836*/ 	.short	(.L_406 - .L_405)
	.align		4
.L_405:
        /*0838*/ 	.word	index@($__internal_32_$__cuda_sm20_div_rn_f64_full)
        /*083c*/ 	.word	0x00000000


	//----- nvinfo : EIATTR_FRAME_SIZE
	.align		4
.L_406:
        /*0840*/ 	.byte	0x04, 0x11
        /*0842*/ 	.short	(.L_408 - .L_407)
	.align		4
.L_407:
        /*0844*/ 	.word	index@($__internal_31_$__cuda_sm20_dblrcp_rn_slowpath_v3)
        /*0848*/ 	.word	0x00000000


	//----- nvinfo : EIATTR_FRAME_SIZE
	.align		4
.L_408:
        /*084c*/ 	.byte	0x04, 0x11
        /*084e*/ 	.short	(.L_410 - .L_409)
	.align		4
.L_409:
        /*0850*/ 	.word	index@(vec_tgamma)
        /*0854*/ 	.word	0x00000000


	//----- nvinfo : EIATTR_REGCOUNT
	.align		4
.L_410:
        /*0858*/ 	.byte	0x04, 0x2f
        /*085a*/ 	.short	(.L_412 - .L_411)
	.align		4
.L_411:
        /*085c*/ 	.word	index@(vec_trunc)
        /*0860*/ 	.word	0x0000000c


	//----- nvinfo : EIATTR_FRAME_SIZE
	.align		4
.L_412:
        /*0864*/ 	.byte	0x04, 0x11
        /*0866*/ 	.short	(.L_414 - .L_413)
	.align		4
.L_413:
        /*0868*/ 	.word	index@(vec_trunc)
        /*086c*/ 	.word	0x00000000


	//----- nvinfo : EIATTR_REGCOUNT
	.align		4
.L_414:
        /*0870*/ 	.byte	0x04, 0x2f
        /*0872*/ 	.short	(.L_416 - .L_415)
	.align		4
.L_415:
        /*0874*/ 	.word	index@(vec_y0)
        /*0878*/ 	.word	0x00000020


	//----- nvinfo : EIATTR_FRAME_SIZE
	.align		4
.L_416:
        /*087c*/ 	.byte	0x04, 0x11
        /*087e*/ 	.short	(.L_418 - .L_417)
	.align		4
.L_417:
        /*0880*/ 	.word	index@($vec_y0$__internal_trig_reduction_slowpathd)
        /*0884*/ 	.word	0x00000028


	//----- nvinfo : EIATTR_FRAME_SIZE
	.align		4
.L_418:
        /*0888*/ 	.byte	0x04, 0x11
        /*088a*/ 	.short	(.L_420 - .L_419)
	.align		4
.L_419:
        /*088c*/ 	.word	index@($__internal_30_$__cuda_sm20_drsqrt_f64_slowpath_v2)
        /*0890*/ 	.word	0x00000028


	//----- nvinfo : EIATTR_FRAME_SIZE
	.align		4
.L_420:
        /*0894*/ 	.byte	0x04, 0x11
        /*0896*/ 	.short	(.L_422 - .L_421)
	.align		4
.L_421:
        /*0898*/ 	.word	index@(vec_y0)
        /*089c*/ 	.word	0x00000028


	//----- nvinfo : EIATTR_REGCOUNT
	.align		4
.L_422:
        /*08a0*/ 	.byte	0x04, 0x2f
        /*08a2*/ 	.short	(.L_424 - .L_423)
	.align		4
.L_423:
        /*08a4*/ 	.word	index@(vec_y1)
        /*08a8*/ 	.word	0x0000001e


	//----- nvinfo : EIATTR_FRAME_SIZE
	.align		4
.L_424:
        /*08ac*/ 	.byte	0x04, 0x11
        /*08ae*/ 	.short	(.L_426 - .L_425)
	.align		4
.L_425:
        /*08b0*/ 	.word	index@($vec_y1$__internal_trig_reduction_slowpathd)
        /*08b4*/ 	.word	0x00000028


	//----- nvinfo : EIATTR_FRAME_SIZE
	.align		4
.L_426:
        /*08b8*/ 	.byte	0x04, 0x11
        /*08ba*/ 	.short	(.L_428 - .L_427)
	.align		4
.L_427:
        /*08bc*/ 	.word	index@($__internal_29_$__cuda_sm20_drsqrt_f64_slowpath_v2)
        /*08c0*/ 	.word	0x00000028


	//----- nvinfo : EIATTR_FRAME_SIZE
	.align		4
.L_428:
        /*08c4*/ 	.byte	0x04, 0x11
        /*08c6*/ 	.short	(.L_430 - .L_429)
	.align		4
.L_429:
        /*08c8*/ 	.word	index@($__internal_28_$__cuda_sm20_div_rn_f64_full)
        /*08cc*/ 	.word	0x00000028


	//----- nvinfo : EIATTR_FRAME_SIZE
	.align		4
.L_430:
        /*08d0*/ 	.byte	0x04, 0x11
        /*08d2*/ 	.short	(.L_432 - .L_431)
	.align		4
.L_431:
        /*08d4*/ 	.word	index@($__internal_27_$__cuda_sm20_dblrcp_rn_slowpath_v3)
        /*08d8*/ 	.word	0x00000028


	//----- nvinfo : EIATTR_FRAME_SIZE
	.align		4
.L_432:
        /*08dc*/ 	.byte	0x04, 0x11
        /*08de*/ 	.short	(.L_434 - .L_433)
	.align		4
.L_433:
        /*08e0*/ 	.word	index@(vec_y1)
        /*08e4*/ 	.word	0x00000028


	//----- nvinfo : EIATTR_REGCOUNT
	.align		4
.L_434:
        /*08e8*/ 	.byte	0x04, 0x2f
        /*08ea*/ 	.short	(.L_436 - .L_435)
	.align		4
.L_435:
        /*08ec*/ 	.word	index@(vec_copysign)
        /*08f0*/ 	.word	0x0000000e


	//----- nvinfo : EIATTR_FRAME_SIZE
	.align		4
.L_436:
        /*08f4*/ 	.byte	0x04, 0x11
        /*08f6*/ 	.short	(.L_438 - .L_437)
	.align		4
.L_437:
        /*08f8*/ 	.word	index@(vec_copysign)
        /*08fc*/ 	.word	0x00000000


	//----- nvinfo : EIATTR_REGCOUNT
	.align		4
.L_438:
        /*0900*/ 	.byte	0x04, 0x2f
        /*0902*/ 	.short	(.L_440 - .L_439)
	.align		4
.L_439:
        /*0904*/ 	.word	index@(vec_fdim)
        /*0908*/ 	.word	0x00000010


	//----- nvinfo : EIATTR_FRAME_SIZE
	.align		4
.L_440:
        /*090c*/ 	.byte	0x04, 0x11
        /*090e*/ 	.short	(.L_442 - .L_441)
	.align		4
.L_441:
        /*0910*/ 	.word	index@(vec_fdim)
        /*0914*/ 	.word	0x00000000


	//----- nvinfo : EIATTR_REGCOUNT
	.align		4
.L_442:
        /*0918*/ 	.byte	0x04, 0x2f
        /*091a*/ 	.short	(.L_444 - .L_443)
	.align		4
.L_443:
        /*091c*/ 	.word	index@(vec_fdivide)
        /*0920*/ 	.word	0x00000019


	//----- nvinfo : EIATTR_FRAME_SIZE
	.align		4
.L_444:
        /*0924*/ 	.byte	0x04, 0x11
        /*0926*/ 	.short	(.L_446 - .L_445)
	.align		4
.L_445:
        /*0928*/ 	.word	index@($__internal_26_$__cuda_sm20_div_rn_f64_full)
        /*092c*/ 	.word	0x00000000


	//----- nvinfo : EIATTR_FRAME_SIZE
	.align		4
.L_446:
        /*0930*/ 	.byte	0x04, 0x11
        /*0932*/ 	.short	(.L_448 - .L_447)
	.align		4
.L_447:
        /*0934*/ 	.word	index@(vec_fdivide)
        /*0938*/ 	.word	0x00000000


	//----- nvinfo : EIATTR_REGCOUNT
	.align		4
.L_448:
        /*093c*/ 	.byte	0x04, 0x2f
        /*093e*/ 	.short	(.L_450 - .L_449)
	.align		4
.L_449:
        /*0940*/ 	.word	index@(vec_fmax)
        /*0944*/ 	.word	0x00000012


	//----- nvinfo : EIATTR_FRAME_SIZE
	.align		4
.L_450:
        /*0948*/ 	.byte	0x04, 0x11
        /*094a*/ 	.short	(.L_452 - .L_451)
	.align		4
.L_451:
        /*094c*/ 	.word	index@(vec_fmax)
        /*0950*/ 	.word	0x00000000


	//----- nvinfo : EIATTR_REGCOUNT
	.align		4
.L_452:
        /*0954*/ 	.byte	0x04, 0x2f
        /*0956*/ 	.short	(.L_454 - .L_453)
	.align		4
.L_453:
        /*0958*/ 	.word	index@(vec_fmin)
        /*095c*/ 	.word	0x00000012


	//----- nvinfo : EIATTR_FRAME_SIZE
	.align		4
.L_454:
        /*0960*/ 	.byte	0x04, 0x11
        /*0962*/ 	.short	(.L_456 - .L_455)
	.align		4
.L_455:
        /*0964*/ 	.word	index@(vec_fmin)
        /*0968*/ 	.word	0x00000000


	//----- nvinfo : EIATTR_REGCOUNT
	.align		4
.L_456:
        /*096c*/ 	.byte	0x04, 0x2f
        /*096e*/ 	.short	(.L_458 - .L_457)
	.align		4
.L_457:
        /*0970*/ 	.word	index@(vec_fmod)
        /*0974*/ 	.word	0x00000014


	//----- nvinfo : EIATTR_FRAME_SIZE
	.align		4
.L_458:
        /*0978*/ 	.byte	0x04, 0x11
        /*097a*/ 	.short	(.L_460 - .L_459)
	.align		4
.L_459:
        /*097c*/ 	.word	index@(vec_fmod)
        /*0980*/ 	.word	0x00000000


	//----- nvinfo : EIATTR_REGCOUNT
	.align		4
.L_460:
        /*0984*/ 	.byte	0x04, 0x2f
        /*0986*/ 	.short	(.L_462 - .L_461)
	.align		4
.L_461:
        /*0988*/ 	.word	index@(vec_hypot)
        /*098c*/ 	.word	0x00000014


	//----- nvinfo : EIATTR_FRAME_SIZE
	.align		4
.L_462:
        /*0990*/ 	.byte	0x04, 0x11
        /*0992*/ 	.short	(.L_464 - .L_463)
	.align		4
.L_463:
        /*0994*/ 	.word	index@(vec_hypot)
        /*0998*/ 	.word	0x00000000


	//----- nvinfo : EIATTR_REGCOUNT
	.align		4
.L_464:
        /*099c*/ 	.byte	0x04, 0x2f
        /*099e*/ 	.short	(.L_466 - .L_465)
	.align		4
.L_465:
        /*09a0*/ 	.word	index@(vec_nextafter)
        /*09a4*/ 	.word	0x0000000e


	//----- nvinfo : EIATTR_FRAME_SIZE
	.align		4
.L_466:
        /*09a8*/ 	.byte	0x04, 0x11
        /*09aa*/ 	.short	(.L_468 - .L_467)
	.align		4
.L_467:
        /*09ac*/ 	.word	index@(vec_nextafter)
        /*09b0*/ 	.word	0x00000000


	//----- nvinfo : EIATTR_REGCOUNT
	.align		4
.L_468:
        /*09b4*/ 	.byte	0x04, 0x2f
        /*09b6*/ 	.short	(.L_470 - .L_469)
	.align		4
.L_469:
        /*09b8*/ 	.word	index@(vec_pow)
        /*09bc*/ 	.word	0x0000001e


	//----- nvinfo : EIATTR_FRAME_SIZE
	.align		4
.L_470:
        /*09c0*/ 	.byte	0x04, 0x11
        /*09c2*/ 	.short	(.L_472 - .L_471)
	.align		4
.L_471:
        /*09c4*/ 	.word	index@($vec_pow$__internal_accurate_pow)
        /*09c8*/ 	.word	0x00000000


	//----- nvinfo : EIATTR_FRAME_SIZE
	.align		4
.L_472:
        /*09cc*/ 	.byte	0x04, 0x11
        /*09ce*/ 	.short	(.L_474 - .L_473)
	.align		4
.L_473:
        /*09d0*/ 	.word	index@(vec_pow)
        /*09d4*/ 	.word	0x00000000


	//----- nvinfo : EIATTR_REGCOUNT
	.align		4
.L_474:
        /*09d8*/ 	.byte	0x04, 0x2f
        /*09da*/ 	.short	(.L_476 - .L_475)
	.align		4
.L_475:
        /*09dc*/ 	.word	index@(vec_remainder)
        /*09e0*/ 	.word	0x00000015


	//----- nvinfo : EIATTR_FRAME_SIZE
	.align		4
.L_476:
        /*09e4*/ 	.byte	0x04, 0x11
        /*09e6*/ 	.short	(.L_478 - .L_477)
	.align		4
.L_477:
        /*09e8*/ 	.word	index@(vec_remainder)
        /*09ec*/ 	.word	0x00000000


	//----- nvinfo : EIATTR_REGCOUNT
	.align		4
.L_478:
        /*09f0*/ 	.byte	0x04, 0x2f
        /*09f2*/ 	.short	(.L_480 - .L_479)
	.align		4
.L_479:
        /*09f4*/ 	.word	index@(vec_testkernel)
        /*09f8*/ 	.word	0x0000001e


	//----- nvinfo : EIATTR_FRAME_SIZE
	.align		4
.L_480:
        /*09fc*/ 	.byte	0x04, 0x11
        /*09fe*/ 	.short	(.L_482 - .L_481)
	.align		4
.L_481:
        /*0a00*/ 	.word	index@($vec_testkernel$__internal_accurate_pow)
        /*0a04*/ 	.word	0x00000000


	//----- nvinfo : EIATTR_FRAME_SIZE
	.align		4
.L_482:
        /*0a08*/ 	.byte	0x04, 0x11
        /*0a0a*/ 	.short	(.L_484 - .L_483)
	.align		4
.L_483:
        /*0a0c*/ 	.word	index@($__internal_25_$__cuda_sm20_dsqrt_rn_f64_mediumpath_v1)
        /*0a10*/ 	.word	0x00000000


	//----- nvinfo : EIATTR_FRAME_SIZE
	.align		4
.L_484:
        /*0a14*/ 	.byte	0x04, 0x11
        /*0a16*/ 	.short	(.L_486 - .L_485)
	.align		4
.L_485:
        /*0a18*/ 	.word	index@(vec_testkernel)
        /*0a1c*/ 	.word	0x00000000


	//----- nvinfo : EIATTR_REGCOUNT
	.align		4
.L_486:
        /*0a20*/ 	.byte	0x04, 0x2f
        /*0a22*/ 	.short	(.L_488 - .L_487)
	.align		4
.L_487:
        /*0a24*/ 	.word	index@(vec_computePSF_phase)
        /*0a28*/ 	.word	0x00000020


	//----- nvinfo : EIATTR_FRAME_SIZE
	.align		4
.L_488:
        /*0a2c*/ 	.byte	0x04, 0x11
        /*0a2e*/ 	.short	(.L_490 - .L_489)
	.align		4
.L_489:
        /*0a30*/ 	.word	index@($vec_computePSF_phase$__internal_trig_reduction_slowpathd)
        /*0a34*/ 	.word	0x00000028


	//----- nvinfo : EIATTR_FRAME_SIZE
	.align		4
.L_490:
        /*0a38*/ 	.byte	0x04, 0x11
        /*0a3a*/ 	.short	(.L_492 - .L_491)
	.align		4
.L_491:
        /*0a3c*/ 	.word	index@(vec_computePSF_phase)
        /*0a40*/ 	.word	0x00000028


	//----- nvinfo : EIATTR_REGCOUNT
	.align		4
.L_492:
        /*0a44*/ 	.byte	0x04, 0x2f
        /*0a46*/ 	.short	(.L_494 - .L_493)
	.align		4
.L_493:
        /*0a48*/ 	.word	index@(vec_computePSF_phaseN)
        /*0a4c*/ 	.word	0x00000020


	//----- nvinfo : EIATTR_FRAME_SIZE
	.align		4
.L_494:
        /*0a50*/ 	.byte	0x04, 0x11
        /*0a52*/ 	.short	(.L_496 - .L_495)
	.align		4
.L_495:
        /*0a54*/ 	.word	index@($vec_computePSF_phaseN$__internal_trig_reduction_slowpathd)
        /*0a58*/ 	.word	0x00000028


	//----- nvinfo : EIATTR_FRAME_SIZE
	.align		4
.L_496:
        /*0a5c*/ 	.byte	0x04, 0x11
        /*0a5e*/ 	.short	(.L_498 - .L_497)
	.align		4
.L_497:
        /*0a60*/ 	.word	index@(vec_computePSF_phaseN)
        /*0a64*/ 	.word	0x00000028


	//----- nvinfo : EIATTR_REGCOUNT
	.align		4
.L_498:
        /*0a68*/ 	.byte	0x04, 0x2f
        /*0a6a*/ 	.short	(.L_500 - .L_499)
	.align		4
.L_499:
        /*0a6c*/ 	.word	index@(vec_computePSF_phaseNwithOil)
        /*0a70*/ 	.word	0x00000020


	//----- nvinfo : EIATTR_FRAME_SIZE
	.align		4
.L_500:
        /*0a74*/ 	.byte	0x04, 0x11
        /*0a76*/ 	.short	(.L_502 - .L_501)
	.align		4
.L_501:
        /*0a78*/ 	.word	index@($vec_computePSF_phaseNwithOil$__internal_trig_reduction_slowpathd)
        /*0a7c*/ 	.word	0x00000028


	//----- nvinfo : EIATTR_FRAME_SIZE
	.align		4
.L_502:
        /*0a80*/ 	.byte	0x04, 0x11
        /*0a82*/ 	.short	(.L_504 - .L_503)
	.align		4
.L_503:
        /*0a84*/ 	.word	index@(vec_computePSF_phaseNwithOil)
        /*0a88*/ 	.word	0x00000028


	//----- nvinfo : EIATTR_REGCOUNT
	.align		4
.L_504:
        /*0a8c*/ 	.byte	0x04, 0x2f
        /*0a8e*/ 	.short	(.L_506 - .L_505)
	.align		4
.L_505:
        /*0a90*/ 	.word	index@(vec_computePSF_phaseNMany)
        /*0a94*/ 	.word	0x00000020


	//----- nvinfo : EIATTR_FRAME_SIZE
	.align		4
.L_506:
        /*0a98*/ 	.byte	0x04, 0x11
        /*0a9a*/ 	.short	(.L_508 - .L_507)
	.align		4
.L_507:
        /*0a9c*/ 	.word	index@($vec_computePSF_phaseNMany$__internal_trig_reduction_slowpathd)
        /*0aa0*/ 	.word	0x00000028


	//----- nvinfo : EIATTR_FRAME_SIZE
	.align		4
.L_508:
        /*0aa4*/ 	.byte	0x04, 0x11
        /*0aa6*/ 	.short	(.L_510 - .L_509)
	.align		4
.L_509:
        /*0aa8*/ 	.word	index@(vec_computePSF_phaseNMany)
        /*0aac*/ 	.word	0x00000028


	//----- nvinfo : EIATTR_REGCOUNT
	.align		4
.L_510:
        /*0ab0*/ 	.byte	0x04, 0x2f
        /*0ab2*/ 	.short	(.L_512 - .L_511)
	.align		4
.L_511:
        /*0ab4*/ 	.word	index@(vec_computePSF_phaseNMany_f)
        /*0ab8*/ 	.word	0x0000001c


	//----- nvinfo : EIATTR_FRAME_SIZE
	.align		4
.L_512:
        /*0abc*/ 	.byte	0x04, 0x11
        /*0abe*/ 	.short	(.L_514 - .L_513)
	.align		4
.L_513:
        /*0ac0*/ 	.word	index@(vec_computePSF_phaseNMany_f)
        /*0ac4*/ 	.word	0x00000000


	//----- nvinfo : EIATTR_REGCOUNT
	.align		4
.L_514:
        /*0ac8*/ 	.byte	0x04, 0x2f
        /*0aca*/ 	.short	(.L_516 - .L_515)
	.align		4
.L_515:
        /*0acc*/ 	.word	index@(vec_computePSF_phaseNManywithOil_f)
        /*0ad0*/ 	.word	0x00000020


	//----- nvinfo : EIATTR_FRAME_SIZE
	.align		4
.L_516:
        /*0ad4*/ 	.byte	0x04, 0x11
        /*0ad6*/ 	.short	(.L_518 - .L_517)
	.align		4
.L_517:
        /*0ad8*/ 	.word	index@(vec_computePSF_phaseNManywithOil_f)
        /*0adc*/ 	.word	0x00000000


	//----- nvinfo : EIATTR_REGCOUNT
	.align		4
.L_518:
        /*0ae0*/ 	.byte	0x04, 0x2f
        /*0ae2*/ 	.short	(.L_520 - .L_519)
	.align		4
.L_519:
        /*0ae4*/ 	.word	index@(vec_thetest)
        /*0ae8*/ 	.word	0x00000018


	//----- nvinfo : EIATTR_FRAME_SIZE
	.align		4
.L_520:
        /*0aec*/ 	.byte	0x04, 0x11
        /*0aee*/ 	.short	(.L_522 - .L_521)
	.align		4
.L_521:
        /*0af0*/ 	.word	index@(vec_thetest)
        /*0af4*/ 	.word	0x00000010


	//----- nvinfo : EIATTR_REGCOUNT
	.align		4
.L_522:
        /*0af8*/ 	.byte	0x04, 0x2f
        /*0afa*/ 	.short	(.L_524 - .L_523)
	.align		4
.L_523:
        /*0afc*/ 	.word	index@(vec_computePSF_signal)
        /*0b00*/ 	.word	0x0000001b


	//----- nvinfo : EIATTR_FRAME_SIZE
	.align		4
.L_524:
        /*0b04*/ 	.byte	0x04, 0x11
        /*0b06*/ 	.short	(.L_526 - .L_525)
	.align		4
.L_525:
        /*0b08*/ 	.word	index@($__internal_24_$__cuda_sm20_div_rn_f64_full)
        /*0b0c*/ 	.word	0x00000000


	//----- nvinfo : EIATTR_FRAME_SIZE
	.align		4
.L_526:
        /*0b10*/ 	.byte	0x04, 0x11
        /*0b12*/ 	.short	(.L_528 - .L_527)
	.align		4
.L_527:
        /*0b14*/ 	.word	index@(vec_computePSF_signal)
        /*0b18*/ 	.word	0x00000000


	//----- nvinfo : EIATTR_REGCOUNT
	.align		4
.L_528:
        /*0b1c*/ 	.byte	0x04, 0x2f
        /*0b1e*/ 	.short	(.L_530 - .L_529)
	.align		4
.L_529:
        /*0b20*/ 	.word	index@(vec_computePSF_signalN)
        /*0b24*/ 	.word	0x0000001b


	//----- nvinfo : EIATTR_FRAME_SIZE
	.align		4
.L_530:
        /*0b28*/ 	.byte	0x04, 0x11
        /*0b2a*/ 	.short	(.L_532 - .L_531)
	.align		4
.L_531:
        /*0b2c*/ 	.word	index@($__internal_23_$__cuda_sm20_div_rn_f64_full)
        /*0b30*/ 	.word	0x00000000


	//----- nvinfo : EIATTR_FRAME_SIZE
	.align		4
.L_532:
        /*0b34*/ 	.byte	0x04, 0x11
        /*0b36*/ 	.short	(.L_534 - .L_533)
	.align		4
.L_533:
        /*0b38*/ 	.word	index@(vec_computePSF_signalN)
        /*0b3c*/ 	.word	0x00000000


	//----- nvinfo : EIATTR_REGCOUNT
	.align		4
.L_534:
        /*0b40*/ 	.byte	0x04, 0x2f
        /*0b42*/ 	.short	(.L_536 - .L_535)
	.align		4
.L_535:
        /*0b44*/ 	.word	index@(vec_computePSF_signalN2)
        /*0b48*/ 	.word	0x0000001b


	//----- nvinfo : EIATTR_FRAME_SIZE
	.align		4
.L_536:
        /*0b4c*/ 	.byte	0x04, 0x11
        /*0b4e*/ 	.short	(.L_538 - .L_537)
	.align		4
.L_537:
        /*0b50*/ 	.word	index@($__internal_22_$__cuda_sm20_div_rn_f64_full)
        /*0b54*/ 	.word	0x00000000


	//----- nvinfo : EIATTR_FRAME_SIZE
	.align		4
.L_538:
        /*0b58*/ 	.byte	0x04, 0x11
        /*0b5a*/ 	.short	(.L_540 - .L_539)
	.align		4
.L_539:
        /*0b5c*/ 	.word	index@(vec_computePSF_signalN2)
        /*0b60*/ 	.word	0x00000000


	//----- nvinfo : EIATTR_REGCOUNT
	.align		4
.L_540:
        /*0b64*/ 	.byte	0x04, 0x2f
        /*0b66*/ 	.short	(.L_542 - .L_541)
	.align		4
.L_541:
        /*0b68*/ 	.word	index@(vec_computePSF_signalN2Many)
        /*0b6c*/ 	.word	0x0000001c


	//----- nvinfo : EIATTR_FRAME_SIZE
	.align		4
.L_542:
        /*0b70*/ 	.byte	0x04, 0x11
        /*0b72*/ 	.short	(.L_544 - .L_543)
	.align		4
.L_543:
        /*0b74*/ 	.word	index@($__internal_21_$__cuda_sm20_div_rn_f64_full)
        /*0b78*/ 	.word	0x00000000


	//----- nvinfo : EIATTR_FRAME_SIZE
	.align		4
.L_544:
        /*0b7c*/ 	.byte	0x04, 0x11
        /*0b7e*/ 	.short	(.L_546 - .L_545)
	.align		4
.L_545:
        /*0b80*/ 	.word	index@(vec_computePSF_signalN2Many)
        /*0b84*/ 	.word	0x00000000


	//----- nvinfo : EIATTR_REGCOUNT
	.align		4
.L_546:
        /*0b88*/ 	.byte	0x04, 0x2f
        /*0b8a*/ 	.short	(.L_548 - .L_547)
	.align		4
.L_547:
        /*0b8c*/ 	.word	index@(vec_computePSF_signalN2Many_f)
        /*0b90*/ 	.word	0x00000013


	//----- nvinfo : EIATTR_FRAME_SIZE
	.align		4
.L_548:
        /*0b94*/ 	.byte	0x04, 0x11
        /*0b96*/ 	.short	(.L_550 - .L_549)
	.align		4
.L_549:
        /*0b98*/ 	.word	index@($__internal_20_$__cuda_sm3x_div_rn_noftz_f32_slowpath)
        /*0b9c*/ 	.word	0x00000000


	//----- nvinfo : EIATTR_FRAME_SIZE
	.align		4
.L_550:
        /*0ba0*/ 	.byte	0x04, 0x11
        /*0ba2*/ 	.short	(.L_552 - .L_551)
	.align		4
.L_551:
        /*0ba4*/ 	.word	index@(vec_computePSF_signalN2Many_f)
        /*0ba8*/ 	.word	0x00000000


	//----- nvinfo : EIATTR_REGCOUNT
	.align		4
.L_552:
        /*0bac*/ 	.byte	0x04, 0x2f
        /*0bae*/ 	.short	(.L_554 - .L_553)
	.align		4
.L_553:
        /*0bb0*/ 	.word	index@(vec_computePSF_signalsqrt)
        /*0bb4*/ 	.word	0x0000001b


	//----- nvinfo : EIATTR_FRAME_SIZE
	.align		4
.L_554:
        /*0bb8*/ 	.byte	0x04, 0x11
        /*0bba*/ 	.short	(.L_556 - .L_555)
	.align		4
.L_555:
        /*0bbc*/ 	.word	index@($__internal_19_$__cuda_sm20_dsqrt_rn_f64_mediumpath_v1)
        /*0bc0*/ 	.word	0x00000000


	//----- nvinfo : EIATTR_FRAME_SIZE
	.align		4
.L_556:
        /*0bc4*/ 	.byte	0x04, 0x11
        /*0bc6*/ 	.short	(.L_558 - .L_557)
	.align		4
.L_557:
        /*0bc8*/ 	.word	index@($__internal_18_$__cuda_sm20_div_rn_f64_full)
        /*0bcc*/ 	.word	0x00000000


	//----- nvinfo : EIATTR_FRAME_SIZE
	.align		4
.L_558:
        /*0bd0*/ 	.byte	0x04, 0x11
        /*0bd2*/ 	.short	(.L_560 - .L_559)
	.align		4
.L_559:
        /*0bd4*/ 	.word	index@(vec_computePSF_signalsqrt)
        /*0bd8*/ 	.word	0x00000000


	//----- nvinfo : EIATTR_REGCOUNT
	.align		4
.L_560:
        /*0bdc*/ 	.byte	0x04, 0x2f
        /*0bde*/ 	.short	(.L_562 - .L_561)
	.align		4
.L_561:
        /*0be0*/ 	.word	index@(vec_computePSF_signalNsqrt)
        /*0be4*/ 	.word	0x0000001b


	//----- nvinfo : EIATTR_FRAME_SIZE
	.align		4
.L_562:
        /*0be8*/ 	.byte	0x04, 0x11
        /*0bea*/ 	.short	(.L_564 - .L_563)
	.align		4
.L_563:
        /*0bec*/ 	.word	index@($__internal_17_$__cuda_sm20_dsqrt_rn_f64_mediumpath_v1)
        /*0bf0*/ 	.word	0x00000000


	//----- nvinfo : EIATTR_FRAME_SIZE
	.align		4
.L_564:
        /*0bf4*/ 	.byte	0x04, 0x11
        /*0bf6*/ 	.short	(.L_566 - .L_565)
	.align		4
.L_565:
        /*0bf8*/ 	.word	index@($__internal_16_$__cuda_sm20_div_rn_f64_full)
        /*0bfc*/ 	.word	0x00000000


	//----- nvinfo : EIATTR_FRAME_SIZE
	.align		4
.L_566:
        /*0c00*/ 	.byte	0x04, 0x11
        /*0c02*/ 	.short	(.L_568 - .L_567)
	.align		4
.L_567:
        /*0c04*/ 	.word	index@(vec_computePSF_signalNsqrt)
        /*0c08*/ 	.word	0x00000000


	//----- nvinfo : EIATTR_REGCOUNT
	.align		4
.L_568:
        /*0c0c*/ 	.byte	0x04, 0x2f
        /*0c0e*/ 	.short	(.L_570 - .L_569)
	.align		4
.L_569:
        /*0c10*/ 	.word	index@(vec_computePSF_signalNsqrtMany)
        /*0c14*/ 	.word	0x0000001d


	//----- nvinfo : EIATTR_FRAME_SIZE
	.align		4
.L_570:
        /*0c18*/ 	.byte	0x04, 0x11
        /*0c1a*/ 	.short	(.L_572 - .L_571)
	.align		4
.L_571:
        /*0c1c*/ 	.word	index@($__internal_15_$__cuda_sm20_dsqrt_rn_f64_mediumpath_v1)
        /*0c20*/ 	.word	0x00000000


	//----- nvinfo : EIATTR_FRAME_SIZE
	.align		4
.L_572:
        /*0c24*/ 	.byte	0x04, 0x11
        /*0c26*/ 	.short	(.L_574 - .L_573)
	.align		4
.L_573:
        /*0c28*/ 	.word	index@($__internal_14_$__cuda_sm20_div_rn_f64_full)
        /*0c2c*/ 	.word	0x00000000


	//----- nvinfo : EIATTR_FRAME_SIZE
	.align		4
.L_574:
        /*0c30*/ 	.byte	0x04, 0x11
        /*0c32*/ 	.short	(.L_576 - .L_575)
	.align		4
.L_575:
        /*0c34*/ 	.word	index@(vec_computePSF_signalNsqrtMany)
        /*0c38*/ 	.word	0x00000000


	//----- nvinfo : EIATTR_REGCOUNT
	.align		4
.L_576:
        /*0c3c*/ 	.byte	0x04, 0x2f
        /*0c3e*/ 	.short	(.L_578 - .L_577)
	.align		4
.L_577:
        /*0c40*/ 	.word	index@(vec_computePSF_signalNsqrtMany_f)
        /*0c44*/ 	.word	0x00000013


	//----- nvinfo : EIATTR_FRAME_SIZE
	.align		4
.L_578:
        /*0c48*/ 	.byte	0x04, 0x11
        /*0c4a*/ 	.short	(.L_580 - .L_579)
	.align		4
.L_579:
        /*0c4c*/ 	.word	index@($__internal_13_$__cuda_sm3x_div_rn_noftz_f32_slowpath)
        /*0c50*/ 	.word	0x00000000


	//----- nvinfo : EIATTR_FRAME_SIZE
	.align		4
.L_580:
        /*0c54*/ 	.byte	0x04, 0x11
        /*0c56*/ 	.short	(.L_582 - .L_581)
	.align		4
.L_581:
        /*0c58*/ 	.word	index@($__internal_12_$__cuda_sm20_sqrt_rn_f32_slowpath)
        /*0c5c*/ 	.word	0x00000000


	//----- nvinfo : EIATTR_FRAME_SIZE
	.align		4
.L_582:
        /*0c60*/ 	.byte	0x04, 0x11
        /*0c62*/ 	.short	(.L_584 - .L_583)
	.align		4
.L_583:
        /*0c64*/ 	.word	index@(vec_computePSF_signalNsqrtMany_f)
        /*0c68*/ 	.word	0x00000000


	//----- nvinfo : EIATTR_REGCOUNT
	.align		4
.L_584:
        /*0c6c*/ 	.byte	0x04, 0x2f
        /*0c6e*/ 	.short	(.L_586 - .L_585)
	.align		4
.L_585:
        /*0c70*/ 	.word	index@(vec_computePSF_signalNsqrtMany_fcrop)
        /*0c74*/ 	.word	0x00000013


	//----- nvinfo : EIATTR_FRAME_SIZE
	.align		4
.L_586:
        /*0c78*/ 	.byte	0x04, 0x11
        /*0c7a*/ 	.short	(.L_588 - .L_587)
	.align		4
.L_587:
        /*0c7c*/ 	.word	index@($__internal_11_$__cuda_sm3x_div_rn_noftz_f32_slowpath)
        /*0c80*/ 	.word	0x00000000


	//----- nvinfo : EIATTR_FRAME_SIZE
	.align		4
.L_588:
        /*0c84*/ 	.byte	0x04, 0x11
        /*0c86*/ 	.short	(.L_590 - .L_589)
	.align		4
.L_589:
        /*0c88*/ 	.word	index@($__internal_10_$__cuda_sm20_sqrt_rn_f32_slowpath)
        /*0c8c*/ 	.word	0x00000000


	//----- nvinfo : EIATTR_FRAME_SIZE
	.align		4
.L_590:
        /*0c90*/ 	.byte	0x04, 0x11
        /*0c92*/ 	.short	(.L_592 - .L_591)
	.align		4
.L_591:
        /*0c94*/ 	.word	index@(vec_computePSF_signalNsqrtMany_fcrop)
        /*0c98*/ 	.word	0x00000000


	//----- nvinfo : EIATTR_REGCOUNT
	.align		4
.L_592:
        /*0c9c*/ 	.byte	0x04, 0x2f
        /*0c9e*/ 	.short	(.L_594 - .L_593)
	.align		4
.L_593:
        /*0ca0*/ 	.word	index@(vec_mulMany)
        /*0ca4*/ 	.word	0x0000000c


	//----- nvinfo : EIATTR_FRAME_SIZE
	.align		4
.L_594:
        /*0ca8*/ 	.byte	0x04, 0x11
        /*0caa*/ 	.short	(.L_596 - .L_595)
	.align		4
.L_595:
        /*0cac*/ 	.word	index@(vec_mulMany)
        /*0cb0*/ 	.word	0x00000000


	//----- nvinfo : EIATTR_REGCOUNT
	.align		4
.L_596:
        /*0cb4*/ 	.byte	0x04, 0x2f
        /*0cb6*/ 	.short	(.L_598 - .L_597)
	.align		4
.L_597:
        /*0cb8*/ 	.word	index@(vec_divScalarMany)
        /*0cbc*/ 	.word	0x00000019


	//----- nvinfo : EIATTR_FRAME_SIZE
	.align		4
.L_598:
        /*0cc0*/ 	.byte	0x04, 0x11
        /*0cc2*/ 	.short	(.L_600 - .L_599)
	.align		4
.L_599:
        /*0cc4*/ 	.word	index@($__internal_9_$__cuda_sm20_div_rn_f64_full)
        /*0cc8*/ 	.word	0x00000000


	//----- nvinfo : EIATTR_FRAME_SIZE
	.align		4
.L_600:
        /*0ccc*/ 	.byte	0x04, 0x11
        /*0cce*/ 	.short	(.L_602 - .L_601)
	.align		4
.L_601:
        /*0cd0*/ 	.word	index@(vec_divScalarMany)
        /*0cd4*/ 	.word	0x00000000


	//----- nvinfo : EIATTR_REGCOUNT
	.align		4
.L_602:
        /*0cd8*/ 	.byte	0x04, 0x2f
        /*0cda*/ 	.short	(.L_604 - .L_603)
	.align		4
.L_603:
        /*0cdc*/ 	.word	index@(vec_mulMany_f)
        /*0ce0*/ 	.word	0x0000000c


	//----- nvinfo : EIATTR_FRAME_SIZE
	.align		4
.L_604:
        /*0ce4*/ 	.byte	0x04, 0x11
        /*0ce6*/ 	.short	(.L_606 - .L_605)
	.align		4
.L_605:
        /*0ce8*/ 	.word	index@(vec_mulMany_f)
        /*0cec*/ 	.word	0x00000000


	//----- nvinfo : EIATTR_REGCOUNT
	.align		4
.L_606:
        /*0cf0*/ 	.byte	0x04, 0x2f
        /*0cf2*/ 	.short	(.L_608 - .L_607)
	.align		4
.L_607:
        /*0cf4*/ 	.word	index@(vec_computeModelMany1)
        /*0cf8*/ 	.word	0x0000000c


	//----- nvinfo : EIATTR_FRAME_SIZE
	.align		4
.L_608:
        /*0cfc*/ 	.byte	0x04, 0x11
        /*0cfe*/ 	.short	(.L_610 - .L_609)
	.align		4
.L_609:
        /*0d00*/ 	.word	index@(vec_computeModelMany1)
        /*0d04*/ 	.word	0x00000000


	//----- nvinfo : EIATTR_REGCOUNT
	.align		4
.L_610:
        /*0d08*/ 	.byte	0x04, 0x2f
        /*0d0a*/ 	.short	(.L_612 - .L_611)
	.align		4
.L_611:
        /*0d0c*/ 	.word	index@(vec_computeModelMany2)
        /*0d10*/ 	.word	0x0000000e


	//----- nvinfo : EIATTR_FRAME_SIZE
	.align		4
.L_612:
        /*0d14*/ 	.byte	0x04, 0x11
        /*0d16*/ 	.short	(.L_614 - .L_613)
	.align		4
.L_613:
        /*0d18*/ 	.word	index@(vec_computeModelMany2)
        /*0d1c*/ 	.word	0x00000000


	//----- nvinfo : EIATTR_REGCOUNT
	.align		4
.L_614:
        /*0d20*/ 	.byte	0x04, 0x2f
        /*0d22*/ 	.short	(.L_616 - .L_615)
	.align		4
.L_615:
        /*0d24*/ 	.word	index@(vec_computeModelMany3)
        /*0d28*/ 	.word	0x0000000e


	//----- nvinfo : EIATTR_FRAME_SIZE
	.align		4
.L_616:
        /*0d2c*/ 	.byte	0x04, 0x11
        /*0d2e*/ 	.short	(.L_618 - .L_617)
	.align		4
.L_617:
        /*0d30*/ 	.word	index@(vec_computeModelMany3)
        /*0d34*/ 	.word	0x00000000


	//----- nvinfo : EIATTR_REGCOUNT
	.align		4
.L_618:
        /*0d38*/ 	.byte	0x04, 0x2f
        /*0d3a*/ 	.short	(.L_620 - .L_619)
	.align		4
.L_619:
        /*0d3c*/ 	.word	index@(vec_computeModelMany1_scmos)
        /*0d40*/ 	.word	0x0000000e


	//----- nvinfo : EIATTR_FRAME_SIZE
	.align		4
.L_620:
        /*0d44*/ 	.byte	0x04, 0x11
        /*0d46*/ 	.short	(.L_622 - .L_621)
	.align		4
.L_621:
        /*0d48*/ 	.word	index@(vec_computeModelMany1_scmos)
        /*0d4c*/ 	.word	0x00000000


	//----- nvinfo : EIATTR_REGCOUNT
	.align		4
.L_622:
        /*0d50*/ 	.byte	0x04, 0x2f
        /*0d52*/ 	.short	(.L_624 - .L_623)
	.align		4
.L_623:
        /*0d54*/ 	.word	index@(vec_computeModelMany2_scmos)
        /*0d58*/ 	.word	0x00000010


	//----- nvinfo : EIATTR_FRAME_SIZE
	.align		4
.L_624:
        /*0d5c*/ 	.byte	0x04, 0x11
        /*0d5e*/ 	.short	(.L_626 - .L_625)
	.align		4
.L_625:
        /*0d60*/ 	.word	index@(vec_computeModelMany2_scmos)
        /*0d64*/ 	.word	0x00000000


	//----- nvinfo : EIATTR_REGCOUNT
	.align		4
.L_626:
        /*0d68*/ 	.byte	0x04, 0x2f
        /*0d6a*/ 	.short	(.L_628 - .L_627)
	.align		4
.L_627:
        /*0d6c*/ 	.word	index@(vec_computeModelMany3_scmos)
        /*0d70*/ 	.word	0x00000010


	//----- nvinfo : EIATTR_FRAME_SIZE
	.align		4
.L_628:
        /*0d74*/ 	.byte	0x04, 0x11
        /*0d76*/ 	.short	(.L_630 - .L_629)
	.align		4
.L_629:
        /*0d78*/ 	.word	index@(vec_computeModelMany3_scmos)
        /*0d7c*/ 	.word	0x00000000


	//----- nvinfo : EIATTR_REGCOUNT
	.align		4
.L_630:
        /*0d80*/ 	.byte	0x04, 0x2f
        /*0d82*/ 	.short	(.L_632 - .L_631)
	.align		4
.L_631:
        /*0d84*/ 	.word	index@(vec_divScalarMany_f)
        /*0d88*/ 	.word	0x0000000f


	//----- nvinfo : EIATTR_FRAME_SIZE
	.align		4
.L_632:
        /*0d8c*/ 	.byte	0x04, 0x11
        /*0d8e*/ 	.short	(.L_634 - .L_633)
	.align		4
.L_633:
        /*0d90*/ 	.word	index@($__internal_8_$__cuda_sm3x_div_rn_noftz_f32_slowpath)
        /*0d94*/ 	.word	0x00000000


	//----- nvinfo : EIATTR_FRAME_SIZE
	.align		4
.L_634:
        /*0d98*/ 	.byte	0x04, 0x11
        /*0d9a*/ 	.short	(.L_636 - .L_635)
	.align		4
.L_635:
        /*0d9c*/ 	.word	index@(vec_divScalarMany_f)
        /*0da0*/ 	.word	0x00000000


	//----- nvinfo : EIATTR_REGCOUNT
	.align		4
.L_636:
        /*0da4*/ 	.byte	0x04, 0x2f
        /*0da6*/ 	.short	(.L_638 - .L_637)
	.align		4
.L_637:
        /*0da8*/ 	.word	index@(vec_computePoissonLikelihood)
        /*0dac*/ 	.word	0x00000018


	//----- nvinfo : EIATTR_FRAME_SIZE
	.align		4
.L_638:
        /*0db0*/ 	.byte	0x04, 0x11
        /*0db2*/ 	.short	(.L_640 - .L_639)
	.align		4
.L_639:
        /*0db4*/ 	.word	index@(vec_computePoissonLikelihood)
        /*0db8*/ 	.word	0x00000000


	//----- nvinfo : EIATTR_REGCOUNT
	.align		4
.L_640:
        /*0dbc*/ 	.byte	0x04, 0x2f
        /*0dbe*/ 	.short	(.L_642 - .L_641)
	.align		4
.L_641:
        /*0dc0*/ 	.word	index@(vec_addPhotonsAndBackgroundManyReshuffle)
        /*0dc4*/ 	.word	0x00000019


	//----- nvinfo : EIATTR_FRAME_SIZE
	.align		4
.L_642:
        /*0dc8*/ 	.byte	0x04, 0x11
        /*0dca*/ 	.short	(.L_644 - .L_643)
	.align		4
.L_643:
        /*0dcc*/ 	.word	index@(vec_addPhotonsAndBackgroundManyReshuffle)
        /*0dd0*/ 	.word	0x00000000


	//----- nvinfo : EIATTR_REGCOUNT
	.align		4
.L_644:
        /*0dd4*/ 	.byte	0x04, 0x2f
        /*0dd6*/ 	.short	(.L_646 - .L_645)
	.align		4
.L_645:
        /*0dd8*/ 	.word	index@(vec_addPhotonsAndBackgroundManyReshuffle_scmos)
        /*0ddc*/ 	.word	0x0000001c


	//----- nvinfo : EIATTR_FRAME_SIZE
	.align		4
.L_646:
        /*0de0*/ 	.byte	0x04, 0x11
        /*0de2*/ 	.short	(.L_648 - .L_647)
	.align		4
.L_647:
        /*0de4*/ 	.word	index@(vec_addPhotonsAndBackgroundManyReshuffle_scmos)
        /*0de8*/ 	.word	0x00000000


	//----- nvinfo : EIATTR_REGCOUNT
	.align		4
.L_648:
        /*0dec*/ 	.byte	0x04, 0x2f
        /*0dee*/ 	.short	(.L_650 - .L_649)
	.align		4
.L_649:
        /*0df0*/ 	.word	index@(vec_addPhotonsAndBackgroundMany)
        /*0df4*/ 	.word	0x0000000e


	//----- nvinfo : EIATTR_FRAME_SIZE
	.align		4
.L_650:
        /*0df8*/ 	.byte	0x04, 0x11
        /*0dfa*/ 	.short	(.L_652 - .L_651)
	.align		4
.L_651:
        /*0dfc*/ 	.word	index@(vec_addPhotonsAndBackgroundMany)
        /*0e00*/ 	.word	0x00000000


	//----- nvinfo : EIATTR_REGCOUNT
	.align		4
.L_652:
        /*0e04*/ 	.byte	0x04, 0x2f
        /*0e06*/ 	.short	(.L_654 - .L_653)
	.align		4
.L_653:
        /*0e08*/ 	.word	index@(vec_addPhotonsAndBackgroundMany_scmos)
        /*0e0c*/ 	.word	0x00000010


	//----- nvinfo : EIATTR_FRAME_SIZE
	.align		4
.L_654:
        /*0e10*/ 	.byte	0x04, 0x11
        /*0e12*/ 	.short	(.L_656 - .L_655)
	.align		4
.L_655:
        /*0e14*/ 	.word	index@(vec_addPhotonsAndBackgroundMany_scmos)
        /*0e18*/ 	.word	0x00000000


	//----- nvinfo : EIATTR_REGCOUNT
	.align		4
.L_656:
        /*0e1c*/ 	.byte	0x04, 0x2f
        /*0e1e*/ 	.short	(.L_658 - .L_657)
	.align		4
.L_657:
        /*0e20*/ 	.word	index@(vec_addPhotonsAndBackgroundMany_f)
        /*0e24*/ 	.word	0x0000000e


	//----- nvinfo : EIATTR_FRAME_SIZE
	.align		4
.L_658:
        /*0e28*/ 	.byte	0x04, 0x11
        /*0e2a*/ 	.short	(.L_660 - .L_659)
	.align		4
.L_659:
        /*0e2c*/ 	.word	index@(vec_addPhotonsAndBackgroundMany_f)
        /*0e30*/ 	.word	0x00000000


	//----- nvinfo : EIATTR_REGCOUNT
	.align		4
.L_660:
        /*0e34*/ 	.byte	0x04, 0x2f
        /*0e36*/ 	.short	(.L_662 - .L_661)
	.align		4
.L_661:
        /*0e38*/ 	.word	index@(vec_double2float)
        /*0e3c*/ 	.word	0x0000000c


	//----- nvinfo : EIATTR_FRAME_SIZE
	.align		4
.L_662:
        /*0e40*/ 	.byte	0x04, 0x11
        /*0e42*/ 	.short	(.L_664 - .L_663)
	.align		4
.L_663:
        /*0e44*/ 	.word	index@(vec_double2float)
        /*0e48*/ 	.word	0x00000000


	//----- nvinfo : EIATTR_REGCOUNT
	.align		4
.L_664:
        /*0e4c*/ 	.byte	0x04, 0x2f
        /*0e4e*/ 	.short	(.L_666 - .L_665)
	.align		4
.L_665:
        /*0e50*/ 	.word	index@(vec_float2double)
        /*0e54*/ 	.word	0x0000000c


	//----- nvinfo : EIATTR_FRAME_SIZE
	.align		4
.L_666:
        /*0e58*/ 	.byte	0x04, 0x11
        /*0e5a*/ 	.short	(.L_668 - .L_667)
	.align		4
.L_667:
        /*0e5c*/ 	.word	index@(vec_float2double)
        /*0e60*/ 	.word	0x00000000


	//----- nvinfo : EIATTR_REGCOUNT
	.align		4
.L_668:
        /*0e64*/ 	.byte	0x04, 0x2f
        /*0e66*/ 	.short	(.L_670 - .L_669)
	.align		4
.L_669:
        /*0e68*/ 	.word	index@(vec_complexeConjugateKernel)
        /*0e6c*/ 	.word	0x00000013


	//----- nvinfo : EIATTR_FRAME_SIZE
	.align		4
.L_670:
        /*0e70*/ 	.byte	0x04, 0x11
        /*0e72*/ 	.short	(.L_672 - .L_671)
	.align		4
.L_671:
        /*0e74*/ 	.word	index@($__internal_7_$__cuda_sm3x_div_rn_noftz_f32_slowpath)
        /*0e78*/ 	.word	0x00000000


	//----- nvinfo : EIATTR_FRAME_SIZE
	.align		4
.L_672:
        /*0e7c*/ 	.byte	0x04, 0x11
        /*0e7e*/ 	.short	(.L_674 - .L_673)
	.align		4
.L_673:
        /*0e80*/ 	.word	index@($__internal_6_$__cuda_sm20_sqrt_rn_f32_slowpath)
        /*0e84*/ 	.word	0x00000000


	//----- nvinfo : EIATTR_FRAME_SIZE
	.align		4
.L_674:
        /*0e88*/ 	.byte	0x04, 0x11
        /*0e8a*/ 	.short	(.L_676 - .L_675)
	.align		4
.L_675:
        /*0e8c*/ 	.word	index@(vec_complexeConjugateKernel)
        /*0e90*/ 	.word	0x00000000


	//----- nvinfo : EIATTR_REGCOUNT
	.align		4
.L_676:
        /*0e94*/ 	.byte	0x04, 0x2f
        /*0e96*/ 	.short	(.L_678 - .L_677)
	.align		4
.L_677:
        /*0e98*/ 	.word	index@(vec_makeResultCorrelation)
        /*0e9c*/ 	.word	0x00000019


	//----- nvinfo : EIATTR_FRAME_SIZE
	.align		4
.L_678:
        /*0ea0*/ 	.byte	0x04, 0x11
        /*0ea2*/ 	.short	(.L_680 - .L_679)
	.align		4
.L_679:
        /*0ea4*/ 	.word	index@($__internal_5_$__cuda_sm20_dsqrt_rn_f64_mediumpath_v1)
        /*0ea8*/ 	.word	0x00000000


	//----- nvinfo : EIATTR_FRAME_SIZE
	.align		4
.L_680:
        /*0eac*/ 	.byte	0x04, 0x11
        /*0eae*/ 	.short	(.L_682 - .L_681)
	.align		4
.L_681:
        /*0eb0*/ 	.word	index@($__internal_4_$__cuda_sm20_div_rn_f64_full)
        /*0eb4*/ 	.word	0x00000000


	//----- nvinfo : EIATTR_FRAME_SIZE
	.align		4
.L_682:
        /*0eb8*/ 	.byte	0x04, 0x11
        /*0eba*/ 	.short	(.L_684 - .L_683)
	.align		4
.L_683:
        /*0ebc*/ 	.word	index@(vec_makeResultCorrelation)
        /*0ec0*/ 	.word	0x00000000


	//----- nvinfo : EIATTR_REGCOUNT
	.align		4
.L_684:
        /*0ec4*/ 	.byte	0x04, 0x2f
        /*0ec6*/ 	.short	(.L_686 - .L_685)
	.align		4
.L_685:
        /*0ec8*/ 	.word	index@(vec_divScalarFloat)
        /*0ecc*/ 	.word	0x00000010


	//----- nvinfo : EIATTR_FRAME_SIZE
	.align		4
.L_686:
        /*0ed0*/ 	.byte	0x04, 0x11
        /*0ed2*/ 	.short	(.L_688 - .L_687)
	.align		4
.L_687:
        /*0ed4*/ 	.word	index@($__internal_3_$__cuda_sm3x_div_rn_noftz_f32_slowpath)
        /*0ed8*/ 	.word	0x00000000


	//----- nvinfo : EIATTR_FRAME_SIZE
	.align		4
.L_688:
        /*0edc*/ 	.byte	0x04, 0x11
        /*0ede*/ 	.short	(.L_690 - .L_689)
	.align		4
.L_689:
        /*0ee0*/ 	.word	index@(vec_divScalarFloat)
        /*0ee4*/ 	.word	0x00000000


	//----- nvinfo : EIATTR_REGCOUNT
	.align		4
.L_690:
        /*0ee8*/ 	.byte	0x04, 0x2f
        /*0eea*/ 	.short	(.L_692 - .L_691)
	.align		4
.L_691:
        /*0eec*/ 	.word	index@(vec_computeCRLB)
        /*0ef0*/ 	.word	0x0000001f


	//----- nvinfo : EIATTR_FRAME_SIZE
	.align		4
.L_692:
        /*0ef4*/ 	.byte	0x04, 0x11
        /*0ef6*/ 	.short	(.L_694 - .L_693)
	.align		4
.L_693:
        /*0ef8*/ 	.word	index@($__internal_2_$__cuda_sm20_div_rn_f64_full)
        /*0efc*/ 	.word	0x00000000


	//----- nvinfo : EIATTR_FRAME_SIZE
	.align		4
.L_694:
        /*0f00*/ 	.byte	0x04, 0x11
        /*0f02*/ 	.short	(.L_696 - .L_695)
	.align		4
.L_695:
        /*0f04*/ 	.word	index@(vec_computeCRLB)
        /*0f08*/ 	.word	0x00000000


	//----- nvinfo : EIATTR_REGCOUNT
	.align		4
.L_696:
        /*0f0c*/ 	.byte	0x04, 0x2f
        /*0f0e*/ 	.short	(.L_698 - .L_697)
	.align		4
.L_697:
        /*0f10*/ 	.word	index@(vec_divCorrelation)
        /*0f14*/ 	.word	0x00000010


	//----- nvinfo : EIATTR_FRAME_SIZE
	.align		4
.L_698:
        /*0f18*/ 	.byte	0x04, 0x11
        /*0f1a*/ 	.short	(.L_700 - .L_699)
	.align		4
.L_699:
        /*0f1c*/ 	.word	index@($__internal_1_$__cuda_sm3x_div_rn_noftz_f32_slowpath)
        /*0f20*/ 	.word	0x00000000


	//----- nvinfo : EIATTR_FRAME_SIZE
	.align		4
.L_700:
        /*0f24*/ 	.byte	0x04, 0x11
        /*0f26*/ 	.short	(.L_702 - .L_701)
	.align		4
.L_701:
        /*0f28*/ 	.word	index@($__internal_0_$__cuda_sm20_sqrt_rn_f32_slowpath)
        /*0f2c*/ 	.word	0x00000000


	//----- nvinfo : EIATTR_FRAME_SIZE
	.align		4
.L_702:
        /*0f30*/ 	.byte	0x04, 0x11
        /*0f32*/ 	.short	(.L_704 - .L_703)
	.align		4
.L_703:
        /*0f34*/ 	.word	index@(vec_divCorrelation)
        /*0f38*/ 	.word	0x00000000


	//----- nvinfo : EIATTR_REGCOUNT
	.align		4
.L_704:
        /*0f3c*/ 	.byte	0x04, 0x2f
        /*0f3e*/ 	.short	(.L_706 - .L_705)
	.align		4
.L_705:
        /*0f40*/ 	.word	index@(_ZN3cub18CUB_300001_SM_10006detail11EmptyKernelIvEEvv)
        /*0f44*/ 	.word	0x00000004


	//----- nvinfo : EIATTR_FRAME_SIZE
	.align		4
.L_706:
        /*0f48*/ 	.byte	0x04, 0x11
        /*0f4a*/ 	.short	(.L_708 - .L_707)
	.align		4
.L_707:
        /*0f4c*/ 	.word	index@(_ZN3cub18CUB_300001_SM_10006detail11EmptyKernelIvEEvv)
        /*0f50*/ 	.word	0x00000000


	//----- nvinfo : EIATTR_MIN_STACK_SIZE
	.align		4
.L_708:
        /*0f54*/ 	.byte	0x04, 0x12
        /*0f56*/ 	.short	(.L_710 - .L_709)
	.align		4
.L_709:
        /*0f58*/ 	.word	index@(_ZN3cub18CUB_300001_SM_10006detail11EmptyKernelIvEEvv)
        /*0f5c*/ 	.word	0x00000000


	//----- nvinfo : EIATTR_MIN_STACK_SIZE
	.align		4
.L_710:
        /*0f60*/ 	.byte	0x04, 0x12
        /*0f62*/ 	.short	(.L_712 - .L_711)
	.align		4
.L_711:
        /*0f64*/ 	.word	index@(vec_divCorrelation)
        /*0f68*/ 	.word	0x00000000


	//----- nvinfo : EIATTR_MIN_STACK_SIZE
	.align		4
.L_712:
        /*0f6c*/ 	.byte	0x04, 0x12
        /*0f6e*/ 	.short	(.L_714 - .L_713)
	.align		4
.L_713:
        /*0f70*/ 	.word	index@(vec_computeCRLB)
        /*0f74*/ 	.word	0x00000000


	//----- nvinfo : EIATTR_MIN_STACK_SIZE
	.align		4
.L_714:
        /*0f78*/ 	.byte	0x04, 0x12
        /*0f7a*/ 	.short	(.L_716 - .L_715)
	.align		4
.L_715:
        /*0f7c*/ 	.word	index@(vec_divScalarFloat)
        /*0f80*/ 	.word	0x00000000


	//----- nvinfo : EIATTR_MIN_STACK_SIZE
	.align		4
.L_716:
        /*0f84*/ 	.byte	0x04, 0x12
        /*0f86*/ 	.short	(.L_718 - .L_717)
	.align		4
.L_717:
        /*0f88*/ 	.word	index@(vec_makeResultCorrelation)
        /*0f8c*/ 	.word	0x00000000


	//----- nvinfo : EIATTR_MIN_STACK_SIZE
	.align		4
.L_718:
        /*0f90*/ 	.byte	0x04, 0x12
        /*0f92*/ 	.short	(.L_720 - .L_719)
	.align		4
.L_719:
        /*0f94*/ 	.word	index@(vec_complexeConjugateKernel)
        /*0f98*/ 	.word	0x00000000


	//----- nvinfo : EIATTR_MIN_STACK_SIZE
	.align		4
.L_720:
        /*0f9c*/ 	.byte	0x04, 0x12
        /*0f9e*/ 	.short	(.L_722 - .L_721)
	.align		4
.L_721:
        /*0fa0*/ 	.word	index@(vec_float2double)
        /*0fa4*/ 	.word	0x00000000


	//----- nvinfo : EIATTR_MIN_STACK_SIZE
	.align		4
.L_722:
        /*0fa8*/ 	.byte	0x04, 0x12
        /*0faa*/ 	.short	(.L_724 - .L_723)
	.align		4
.L_723:
        /*0fac*/ 	.word	index@(vec_double2float)
        /*0fb0*/ 	.word	0x00000000


	//----- nvinfo : EIATTR_MIN_STACK_SIZE
	.align		4
.L_724:
        /*0fb4*/ 	.byte	0x04, 0x12
        /*0fb6*/ 	.short	(.L_726 - .L_725)
	.align		4
.L_725:
        /*0fb8*/ 	.word	index@(vec_addPhotonsAndBackgroundMany_f)
        /*0fbc*/ 	.word	0x00000000


	//----- nvinfo : EIATTR_MIN_STACK_SIZE
	.align		4
.L_726:
        /*0fc0*/ 	.byte	0x04, 0x12
        /*0fc2*/ 	.short	(.L_728 - .L_727)
	.align		4
.L_727:
        /*0fc4*/ 	.word	index@(vec_addPhotonsAndBackgroundMany_scmos)
        /*0fc8*/ 	.word	0x00000000


	//----- nvinfo : EIATTR_MIN_STACK_SIZE
	.align		4
.L_728:
        /*0fcc*/ 	.byte	0x04, 0x12
        /*0fce*/ 	.short	(.L_730 - .L_729)
	.align		4
.L_729:
        /*0fd0*/ 	.word	index@(vec_addPhotonsAndBackgroundMany)
        /*0fd4*/ 	.word	0x00000000


	//----- nvinfo : EIATTR_MIN_STACK_SIZE
	.align		4
.L_730:
        /*0fd8*/ 	.byte	0x04, 0x12
        /*0fda*/ 	.short	(.L_732 - .L_731)
	.align		4
.L_731:
        /*0fdc*/ 	.word	index@(vec_addPhotonsAndBackgroundManyReshuffle_scmos)
        /*0fe0*/ 	.word	0x00000000


	//----- nvinfo : EIATTR_MIN_STACK_SIZE
	.align		4
.L_732:
        /*0fe4*/ 	.byte	0x04, 0x12
        /*0fe6*/ 	.short	(.L_734 - .L_733)
	.align		4
.L_733:
        /*0fe8*/ 	.word	index@(vec_addPhotonsAndBackgroundManyReshuffle)
        /*0fec*/ 	.word	0x00000000


	//----- nvinfo : EIATTR_MIN_STACK_SIZE
	.align		4
.L_734:
        /*0ff0*/ 	.byte	0x04, 0x12
        /*0ff2*/ 	.short	(.L_736 - .L_735)
	.align		4
.L_735:
        /*0ff4*/ 	.word	index@(vec_computePoissonLikelihood)
        /*0ff8*/ 	.word	0x00000000


	//----- nvinfo : EIATTR_MIN_STACK_SIZE
	.align		4
.L_736:
        /*0ffc*/ 	.byte	0x04, 0x12
        /*0ffe*/ 	.short	(.L_738 - .L_737)
	.align		4
.L_737:
        /*1000*/ 	.word	index@(vec_divScalarMany_f)
        /*1004*/ 	.word	0x00000000


	//----- nvinfo : EIATTR_MIN_STACK_SIZE
	.align		4
.L_738:
        /*1008*/ 	.byte	0x04, 0x12
        /*100a*/ 	.short	(.L_740 - .L_739)
	.align		4
.L_739:
        /*100c*/ 	.word	index@(vec_computeModelMany3_scmos)
        /*1010*/ 	.word	0x00000000


	//----- nvinfo : EIATTR_MIN_STACK_SIZE
	.align		4
.L_740:
        /*1014*/ 	.byte	0x04, 0x12
        /*1016*/ 	.short	(.L_742 - .L_741)
	.align		4
.L_741:
        /*1018*/ 	.word	index@(vec_computeModelMany2_scmos)
        /*101c*/ 	.word	0x00000000


	//----- nvinfo : EIATTR_MIN_STACK_SIZE
	.align		4
.L_742:
        /*1020*/ 	.byte	0x04, 0x12
        /*1022*/ 	.short	(.L_744 - .L_743)
	.align		4
.L_743:
        /*1024*/ 	.word	index@(vec_computeModelMany1_scmos)
        /*1028*/ 	.word	0x00000000


	//----- nvinfo : EIATTR_MIN_STACK_SIZE
	.align		4
.L_744:
        /*102c*/ 	.byte	0x04, 0x12
        /*102e*/ 	.short	(.L_746 - .L_745)
	.align		4
.L_745:
        /*1030*/ 	.word	index@(vec_computeModelMany3)
        /*1034*/ 	.word	0x00000000


	//----- nvinfo : EIATTR_MIN_STACK_SIZE
	.align		4
.L_746:
        /*1038*/ 	.byte	0x04, 0x12
        /*103a*/ 	.short	(.L_748 - .L_747)
	.align		4
.L_747:
        /*103c*/ 	.word	index@(vec_computeModelMany2)
        /*1040*/ 	.word	0x00000000


	//----- nvinfo : EIATTR_MIN_STACK_SIZE
	.align		4
.L_748:
        /*1044*/ 	.byte	0x04, 0x12
        /*1046*/ 	.short	(.L_750 - .L_749)
	.align		4
.L_749:
        /*1048*/ 	.word	index@(vec_computeModelMany1)
        /*104c*/ 	.word	0x00000000


	//----- nvinfo : EIATTR_MIN_STACK_SIZE
	.align		4
.L_750:
        /*1050*/ 	.byte	0x04, 0x12
        /*1052*/ 	.short	(.L_752 - .L_751)
	.align		4
.L_751:
        /*1054*/ 	.word	index@(vec_mulMany_f)
        /*1058*/ 	.word	0x00000000


	//----- nvinfo : EIATTR_MIN_STACK_SIZE
	.align		4
.L_752:
        /*105c*/ 	.byte	0x04, 0x12
        /*105e*/ 	.short	(.L_754 - .L_753)
	.align		4
.L_753:
        /*1060*/ 	.word	index@(vec_divScalarMany)
        /*1064*/ 	.word	0x00000000


	//----- nvinfo : EIATTR_MIN_STACK_SIZE
	.align		4
.L_754:
        /*1068*/ 	.byte	0x04, 0x12
        /*106a*/ 	.short	(.L_756 - .L_755)
	.align		4
.L_755:
        /*106c*/ 	.word	index@(vec_mulMany)
        /*1070*/ 	.word	0x00000000


	//----- nvinfo : EIATTR_MIN_STACK_SIZE
	.align		4
.L_756:
        /*1074*/ 	.byte	0x04, 0x12
        /*1076*/ 	.short	(.L_758 - .L_757)
	.align		4
.L_757:
        /*1078*/ 	.word	index@(vec_computePSF_signalNsqrtMany_fcrop)
        /*107c*/ 	.word	0x00000000


	//----- nvinfo : EIATTR_MIN_STACK_SIZE
	.align		4
.L_758:
        /*1080*/ 	.byte	0x04, 0x12
        /*1082*/ 	.short	(.L_760 - .L_759)
	.align		4
.L_759:
        /*1084*/ 	.word	index@(vec_computePSF_signalNsqrtMany_f)
        /*1088*/ 	.word	0x00000000


	//----- nvinfo : EIATTR_MIN_STACK_SIZE
	.align		4
.L_760:
        /*108c*/ 	.byte	0x04, 0x12
        /*108e*/ 	.short	(.L_762 - .L_761)
	.align		4
.L_761:
        /*1090*/ 	.word	index@(vec_computePSF_signalNsqrtMany)
        /*1094*/ 	.word	0x00000000


	//----- nvinfo : EIATTR_MIN_STACK_SIZE
	.align		4
.L_762:
        /*1098*/ 	.byte	0x04, 0x12
        /*109a*/ 	.short	(.L_764 - .L_763)
	.align		4
.L_763:
        /*109c*/ 	.word	index@(vec_computePSF_signalNsqrt)
        /*10a0*/ 	.word	0x00000000


	//----- nvinfo : EIATTR_MIN_STACK_SIZE
	.align		4
.L_764:
        /*10a4*/ 	.byte	0x04, 0x12
        /*10a6*/ 	.short	(.L_766 - .L_765)
	.align		4
.L_765:
        /*10a8*/ 	.word	index@(vec_computePSF_signalsqrt)
        /*10ac*/ 	.word	0x00000000


	//----- nvinfo : EIATTR_MIN_STACK_SIZE
	.align		4
.L_766:
        /*10b0*/ 	.byte	0x04, 0x12
        /*10b2*/ 	.short	(.L_768 - .L_767)
	.align		4
.L_767:
        /*10b4*/ 	.word	index@(vec_computePSF_signalN2Many_f)
        /*10b8*/ 	.word	0x00000000


	//----- nvinfo : EIATTR_MIN_STACK_SIZE
	.align		4
.L_768:
        /*10bc*/ 	.byte	0x04, 0x12
        /*10be*/ 	.short	(.L_770 - .L_769)
	.align		4
.L_769:
        /*10c0*/ 	.word	index@(vec_computePSF_signalN2Many)
        /*10c4*/ 	.word	0x00000000


	//----- nvinfo : EIATTR_MIN_STACK_SIZE
	.align		4
.L_770:
        /*10c8*/ 	.byte	0x04, 0x12
        /*10ca*/ 	.short	(.L_772 - .L_771)
	.align		4
.L_771:
        /*10cc*/ 	.word	index@(vec_computePSF_signalN2)
        /*10d0*/ 	.word	0x00000000


	//----- nvinfo : EIATTR_MIN_STACK_SIZE
	.align		4
.L_772:
        /*10d4*/ 	.byte	0x04, 0x12
        /*10d6*/ 	.short	(.L_774 - .L_773)
	.align		4
.L_773:
        /*10d8*/ 	.word	index@(vec_computePSF_signalN)
        /*10dc*/ 	.word	0x00000000


	//----- nvinfo : EIATTR_MIN_STACK_SIZE
	.align		4
.L_774:
        /*10e0*/ 	.byte	0x04, 0x12
        /*10e2*/ 	.short	(.L_776 - .L_775)
	.align		4
.L_775:
        /*10e4*/ 	.word	index@(vec_computePSF_signal)
        /*10e8*/ 	.word	0x00000000


	//----- nvinfo : EIATTR_MIN_STACK_SIZE
	.align		4
.L_776:
        /*10ec*/ 	.byte	0x04, 0x12
        /*10ee*/ 	.short	(.L_778 - .L_777)
	.align		4
.L_777:
        /*10f0*/ 	.word	index@(vec_thetest)
        /*10f4*/ 	.word	0x00000010


	//----- nvinfo : EIATTR_MIN_STACK_SIZE
	.align		4
.L_778:
        /*10f8*/ 	.byte	0x04, 0x12
        /*10fa*/ 	.short	(.L_780 - .L_779)
	.align		4
.L_779:
        /*10fc*/ 	.word	index@(vec_computePSF_phaseNManywithOil_f)
        /*1100*/ 	.word	0x00000000


	//----- nvinfo : EIATTR_MIN_STACK_SIZE
	.align		4
.L_780:
        /*1104*/ 	.byte	0x04, 0x12
        /*1106*/ 	.short	(.L_782 - .L_781)
	.align		4
.L_781:
        /*1108*/ 	.word	index@(vec_computePSF_phaseNMany_f)
        /*110c*/ 	.word	0x00000000


	//----- nvinfo : EIATTR_MIN_STACK_SIZE
	.align		4
.L_782:
        /*1110*/ 	.byte	0x04, 0x12
        /*1112*/ 	.short	(.L_784 - .L_783)
	.align		4
.L_783:
        /*1114*/ 	.word	index@(vec_computePSF_phaseNMany)
        /*1118*/ 	.word	0x00000028


	//----- nvinfo : EIATTR_MIN_STACK_SIZE
	.align		4
.L_784:
        /*111c*/ 	.byte	0x04, 0x12
        /*111e*/ 	.short	(.L_786 - .L_785)
	.align		4
.L_785:
        /*1120*/ 	.word	index@(vec_computePSF_phaseNwithOil)
        /*1124*/ 	.word	0x00000028


	//----- nvinfo : EIATTR_MIN_STACK_SIZE
	.align		4
.L_786:
        /*1128*/ 	.byte	0x04, 0x12
        /*112a*/ 	.short	(.L_788 - .L_787)
	.align		4
.L_787:
        /*112c*/ 	.word	index@(vec_computePSF_phaseN)
        /*1130*/ 	.word	0x00000028


	//----- nvinfo : EIATTR_MIN_STACK_SIZE
	.align		4
.L_788:
        /*1134*/ 	.byte	0x04, 0x12
        /*1136*/ 	.short	(.L_790 - .L_789)
	.align		4
.L_789:
        /*1138*/ 	.word	index@(vec_computePSF_phase)
        /*113c*/ 	.word	0x00000028


	//----- nvinfo : EIATTR_MIN_STACK_SIZE
	.align		4
.L_790:
        /*1140*/ 	.byte	0x04, 0x12
        /*1142*/ 	.short	(.L_792 - .L_791)
	.align		4
.L_791:
        /*1144*/ 	.word	index@(vec_testkernel)
        /*1148*/ 	.word	0x00000000


	//----- nvinfo : EIATTR_MIN_STACK_SIZE
	.align		4
.L_792:
        /*114c*/ 	.byte	0x04, 0x12
        /*114e*/ 	.short	(.L_794 - .L_793)
	.align		4
.L_793:
        /*1150*/ 	.word	index@(vec_remainder)
        /*1154*/ 	.word	0x00000000


	//----- nvinfo : EIATTR_MIN_STACK_SIZE
	.align		4
.L_794:
        /*1158*/ 	.byte	0x04, 0x12
        /*115a*/ 	.short	(.L_796 - .L_795)
	.align		4
.L_795:
        /*115c*/ 	.word	index@(vec_pow)
        /*1160*/ 	.word	0x00000000


	//----- nvinfo : EIATTR_MIN_STACK_SIZE
	.align		4
.L_796:
        /*1164*/ 	.byte	0x04, 0x12
        /*1166*/ 	.short	(.L_798 - .L_797)
	.align		4
.L_797:
        /*1168*/ 	.word	index@(vec_nextafter)
        /*116c*/ 	.word	0x00000000


	//----- nvinfo : EIATTR_MIN_STACK_SIZE
	.align		4
.L_798:
        /*1170*/ 	.byte	0x04, 0x12
        /*1172*/ 	.short	(.L_800 - .L_799)
	.align		4
.L_799:
        /*1174*/ 	.word	index@(vec_hypot)
        /*1178*/ 	.word	0x00000000


	//----- nvinfo : EIATTR_MIN_STACK_SIZE
	.align		4
.L_800:
        /*117c*/ 	.byte	0x04, 0x12
        /*117e*/ 	.short	(.L_802 - .L_801)
	.align		4
.L_801:
        /*1180*/ 	.word	index@(vec_fmod)
        /*1184*/ 	.word	0x00000000


	//----- nvinfo : EIATTR_MIN_STACK_SIZE
	.align		4
.L_802:
        /*1188*/ 	.byte	0x04, 0x12
        /*118a*/ 	.short	(.L_804 - .L_803)
	.align		4
.L_803:
        /*118c*/ 	.word	index@(vec_fmin)
        /*1190*/ 	.word	0x00000000


	//----- nvinfo : EIATTR_MIN_STACK_SIZE
	.align		4
.L_804:
        /*1194*/ 	.byte	0x04, 0x12
        /*1196*/ 	.short	(.L_806 - .L_805)
	.align		4
.L_805:
        /*1198*/ 	.word	index@(vec_fmax)
        /*119c*/ 	.word	0x00000000


	//----- nvinfo : EIATTR_MIN_STACK_SIZE
	.align		4
.L_806:
        /*11a0*/ 	.byte	0x04, 0x12
        /*11a2*/ 	.short	(.L_808 - .L_807)
	.align		4
.L_807:
        /*11a4*/ 	.word	index@(vec_fdivide)
        /*11a8*/ 	.word	0x00000000


	//----- nvinfo : EIATTR_MIN_STACK_SIZE
	.align		4
.L_808:
        /*11ac*/ 	.byte	0x04, 0x12
        /*11ae*/ 	.short	(.L_810 - .L_809)
	.align		4
.L_809:
        /*11b0*/ 	.word	index@(vec_fdim)
        /*11b4*/ 	.word	0x00000000


	//----- nvinfo : EIATTR_MIN_STACK_SIZE
	.align		4
.L_810:
        /*11b8*/ 	.byte	0x04, 0x12
        /*11ba*/ 	.short	(.L_812 - .L_811)
	.align		4
.L_811:
        /*11bc*/ 	.word	index@(vec_copysign)
        /*11c0*/ 	.word	0x00000000


	//----- nvinfo : EIATTR_MIN_STACK_SIZE
	.align		4
.L_812:
        /*11c4*/ 	.byte	0x04, 0x12
        /*11c6*/ 	.short	(.L_814 - .L_813)
	.align		4
.L_813:
        /*11c8*/ 	.word	index@(vec_y1)
        /*11cc*/ 	.word	0x00000028


	//----- nvinfo : EIATTR_MIN_STACK_SIZE
	.align		4
.L_814:
        /*11d0*/ 	.byte	0x04, 0x12
        /*11d2*/ 	.short	(.L_816 - .L_815)
	.align		4
.L_815:
        /*11d4*/ 	.word	index@(vec_y0)
        /*11d8*/ 	.word	0x00000028


	//----- nvinfo : EIATTR_MIN_STACK_SIZE
	.align		4
.L_816:
        /*11dc*/ 	.byte	0x04, 0x12
        /*11de*/ 	.short	(.L_818 - .L_817)
	.align		4
.L_817:
        /*11e0*/ 	.word	index@(vec_trunc)
        /*11e4*/ 	.word	0x00000000


	//----- nvinfo : EIATTR_MIN_STACK_SIZE
	.align		4
.L_818:
        /*11e8*/ 	.byte	0x04, 0x12
        /*11ea*/ 	.short	(.L_820 - .L_819)
	.align		4
.L_819:
        /*11ec*/ 	.word	index@(vec_tgamma)
        /*11f0*/ 	.word	0x00000000


	//----- nvinfo : EIATTR_MIN_STACK_SIZE
	.align		4
.L_820:
        /*11f4*/ 	.byte	0x04, 0x12
        /*11f6*/ 	.short	(.L_822 - .L_821)
	.align		4
.L_821:
        /*11f8*/ 	.word	index@(vec_tanh)
        /*11fc*/ 	.word	0x00000000


	//----- nvinfo : EIATTR_MIN_STACK_SIZE
	.align		4
.L_822:
        /*1200*/ 	.byte	0x04, 0x12
        /*1202*/ 	.short	(.L_824 - .L_823)
	.align		4
.L_823:
        /*1204*/ 	.word	index@(vec_tan)
        /*1208*/ 	.word	0x00000028


	//----- nvinfo : EIATTR_MIN_STACK_SIZE
	.align		4
.L_824:
        /*120c*/ 	.byte	0x04, 0x12
        /*120e*/ 	.short	(.L_826 - .L_825)
	.align		4
.L_825:
        /*1210*/ 	.word	index@(vec_sqrt)
        /*1214*/ 	.word	0x00000000


	//----- nvinfo : EIATTR_MIN_STACK_SIZE
	.align		4
.L_826:
        /*1218*/ 	.byte	0x04, 0x12
        /*121a*/ 	.short	(.L_828 - .L_827)
	.align		4
.L_827:
        /*121c*/ 	.word	index@(vec_sinpi)
        /*1220*/ 	.word	0x00000000


	//----- nvinfo : EIATTR_MIN_STACK_SIZE
	.align		4
.L_828:
        /*1224*/ 	.byte	0x04, 0x12
        /*1226*/ 	.short	(.L_830 - .L_829)
	.align		4
.L_829:
        /*1228*/ 	.word	index@(vec_sinh)
        /*122c*/ 	.word	0x00000000


	//----- nvinfo : EIATTR_MIN_STACK_SIZE
	.align		4
.L_830:
        /*1230*/ 	.byte	0x04, 0x12
        /*1232*/ 	.short	(.L_832 - .L_831)
	.align		4
.L_831:
        /*1234*/ 	.word	index@(vec_sin)
        /*1238*/ 	.word	0x00000028


	//----- nvinfo : EIATTR_MIN_STACK_SIZE
	.align		4
.L_832:
        /*123c*/ 	.byte	0x04, 0x12
        /*123e*/ 	.short	(.L_834 - .L_833)
	.align		4
.L_833:
        /*1240*/ 	.word	index@(vec_rsqrt)
        /*1244*/ 	.word	0x00000000


	//----- nvinfo : EIATTR_MIN_STACK_SIZE
	.align		4
.L_834:
        /*1248*/ 	.byte	0x04, 0x12
        /*124a*/ 	.short	(.L_836 - .L_835)
	.align		4
.L_835:
        /*124c*/ 	.word	index@(vec_round)
        /*1250*/ 	.word	0x00000000


	//----- nvinfo : EIATTR_MIN_STACK_SIZE
	.align		4
.L_836:
        /*1254*/ 	.byte	0x04, 0x12
        /*1256*/ 	.short	(.L_838 - .L_837)
	.align		4
.L_837:
        /*1258*/ 	.word	index@(vec_rint)
        /*125c*/ 	.word	0x00000000


	//----- nvinfo : EIATTR_MIN_STACK_SIZE
	.align		4
.L_838:
        /*1260*/ 	.byte	0x04, 0x12
        /*1262*/ 	.short	(.L_840 - .L_839)
	.align		4
.L_839:
        /*1264*/ 	.word	index@(vec_rcbrt)
        /*1268*/ 	.word	0x00000000


	//----- nvinfo : EIATTR_MIN_STACK_SIZE
	.align		4
.L_840:
        /*126c*/ 	.byte	0x04, 0x12
        /*126e*/ 	.short	(.L_842 - .L_841)
	.align		4
.L_841:
        /*1270*/ 	.word	index@(vec_normcdfinv)
        /*1274*/ 	.word	0x00000000


	//----- nvinfo : EIATTR_MIN_STACK_SIZE
	.align		4
.L_842:
        /*1278*/ 	.byte	0x04, 0x12
        /*127a*/ 	.short	(.L_844 - .L_843)
	.align		4
.L_843:
        /*127c*/ 	.word	index@(vec_normcdf)
        /*1280*/ 	.word	0x00000000


	//----- nvinfo : EIATTR_MIN_STACK_SIZE
	.align		4
.L_844:
        /*1284*/ 	.byte	0x04, 0x12
        /*1286*/ 	.short	(.L_846 - .L_845)
	.align		4
.L_845:
        /*1288*/ 	.word	index@(vec_log)
        /*128c*/ 	.word	0x00000000


	//----- nvinfo : EIATTR_MIN_STACK_SIZE
	.align		4
.L_846:
        /*1290*/ 	.byte	0x04, 0x12
        /*1292*/ 	.short	(.L_848 - .L_847)
	.align		4
.L_847:
        /*1294*/ 	.word	index@(vec_logb)
        /*1298*/ 	.word	0x00000000


	//----- nvinfo : EIATTR_MIN_STACK_SIZE
	.align		4
.L_848:
        /*129c*/ 	.byte	0x04, 0x12
        /*129e*/ 	.short	(.L_850 - .L_849)
	.align		4
.L_849:
        /*12a0*/ 	.word	index@(vec_log2)
        /*12a4*/ 	.word	0x00000000


	//----- nvinfo : EIATTR_MIN_STACK_SIZE
	.align		4
.L_850:
        /*12a8*/ 	.byte	0x04, 0x12
        /*12aa*/ 	.short	(.L_852 - .L_851)
	.align		4
.L_851:
        /*12ac*/ 	.word	index@(vec_log1p)
        /*12b0*/ 	.word	0x00000000


	//----- nvinfo : EIATTR_MIN_STACK_SIZE
	.align		4
.L_852:
        /*12b4*/ 	.byte	0x04, 0x12
        /*12b6*/ 	.short	(.L_854 - .L_853)
	.align		4
.L_853:
        /*12b8*/ 	.word	index@(vec_log10)
        /*12bc*/ 	.word	0x00000000


	//----- nvinfo : EIATTR_MIN_STACK_SIZE
	.align		4
.L_854:
        /*12c0*/ 	.byte	0x04, 0x12
        /*12c2*/ 	.short	(.L_856 - .L_855)
	.align		4
.L_855:
        /*12c4*/ 	.word	index@(vec_lgamma)
        /*12c8*/ 	.word	0x00000000


	//----- nvinfo : EIATTR_MIN_STACK_SIZE
	.align		4
.L_856:
        /*12cc*/ 	.byte	0x04, 0x12
        /*12ce*/ 	.short	(.L_858 - .L_857)
	.align		4
.L_857:
        /*12d0*/ 	.word	index@(vec_j1)
        /*12d4*/ 	.word	0x00000028


	//----- nvinfo : EIATTR_MIN_STACK_SIZE
	.align		4
.L_858:
        /*12d8*/ 	.byte	0x04, 0x12
        /*12da*/ 	.short	(.L_860 - .L_859)
	.align		4
.L_859:
        /*12dc*/ 	.word	index@(vec_j0)
        /*12e0*/ 	.word	0x00000028


	//----- nvinfo : EIATTR_MIN_STACK_SIZE
	.align		4
.L_860:
        /*12e4*/ 	.byte	0x04, 0x12
        /*12e6*/ 	.short	(.L_862 - .L_861)
	.align		4
.L_861:
        /*12e8*/ 	.word	index@(vec_floor)
        /*12ec*/ 	.word	0x00000000


	//----- nvinfo : EIATTR_MIN_STACK_SIZE
	.align		4
.L_862:
        /*12f0*/ 	.byte	0x04, 0x12
        /*12f2*/ 	.short	(.L_864 - .L_863)
	.align		4
.L_863:
        /*12f4*/ 	.word	index@(vec_fabs)
        /*12f8*/ 	.word	0x00000000


	//----- nvinfo : EIATTR_MIN_STACK_SIZE
	.align		4
.L_864:
        /*12fc*/ 	.byte	0x04, 0x12
        /*12fe*/ 	.short	(.L_866 - .L_865)
	.align		4
.L_865:
        /*1300*/ 	.word	index@(vec_expm1)
        /*1304*/ 	.word	0x00000000


	//----- nvinfo : EIATTR_MIN_STACK_SIZE
	.align		4
.L_866:
        /*1308*/ 	.byte	0x04, 0x12
        /*130a*/ 	.short	(.L_868 - .L_867)
	.align		4
.L_867:
        /*130c*/ 	.word	index@(vec_exp)
        /*1310*/ 	.word	0x00000000


	//----- nvinfo : EIATTR_MIN_STACK_SIZE
	.align		4
.L_868:
        /*1314*/ 	.byte	0x04, 0x12
        /*1316*/ 	.short	(.L_870 - .L_869)
	.align		4
.L_869:
        /*1318*/ 	.word	index@(vec_exp2)
        /*131c*/ 	.word	0x00000000


	//----- nvinfo : EIATTR_MIN_STACK_SIZE
	.align		4
.L_870:
        /*1320*/ 	.byte	0x04, 0x12
        /*1322*/ 	.short	(.L_872 - .L_871)
	.align		4
.L_871:
        /*1324*/ 	.word	index@(vec_exp10)
        /*1328*/ 	.word	0x00000000


	//----- nvinfo : EIATTR_MIN_STACK_SIZE
	.align		4
.L_872:
        /*132c*/ 	.byte	0x04, 0x12
        /*132e*/ 	.short	(.L_874 - .L_873)
	.align		4
.L_873:
        /*1330*/ 	.word	index@(vec_erfinv)
        /*1334*/ 	.word	0x00000000


	//----- nvinfo : EIATTR_MIN_STACK_SIZE
	.align		4
.L_874:
        /*1338*/ 	.byte	0x04, 0x12
        /*133a*/ 	.short	(.L_876 - .L_875)
	.align		4
.L_875:
        /*133c*/ 	.word	index@(vec_erf)
        /*1340*/ 	.word	0x00000000


	//----- nvinfo : EIATTR_MIN_STACK_SIZE
	.align		4
.L_876:
        /*1344*/ 	.byte	0x04, 0x12
        /*1346*/ 	.short	(.L_878 - .L_877)
	.align		4
.L_877:
        /*1348*/ 	.word	index@(vec_erfcx)
        /*134c*/ 	.word	0x00000000


	//----- nvinfo : EIATTR_MIN_STACK_SIZE
	.align		4
.L_878:
        /*1350*/ 	.byte	0x04, 0x12
        /*1352*/ 	.short	(.L_880 - .L_879)
	.align		4
.L_879:
        /*1354*/ 	.word	index@(vec_erfcinv)
        /*1358*/ 	.word	0x00000000


	//----- nvinfo : EIATTR_MIN_STACK_SIZE
	.align		4
.L_880:
        /*135c*/ 	.byte	0x04, 0x12
        /*135e*/ 	.short	(.L_882 - .L_881)
	.align		4
.L_881:
        /*1360*/ 	.word	index@(vec_erfc)
        /*1364*/ 	.word	0x00000000


	//----- nvinfo : EIATTR_MIN_STACK_SIZE
	.align		4
.L_882:
        /*1368*/ 	.byte	0x04, 0x12
        /*136a*/ 	.short	(.L_884 - .L_883)
	.align		4
.L_883:
        /*136c*/ 	.word	index@(vec_cospi)
        /*1370*/ 	.word	0x00000000


	//----- nvinfo : EIATTR_MIN_STACK_SIZE
	.align		4
.L_884:
        /*1374*/ 	.byte	0x04, 0x12
        /*1376*/ 	.short	(.L_886 - .L_885)
	.align		4
.L_885:
        /*1378*/ 	.word	index@(vec_cosh)
        /*137c*/ 	.word	0x00000000


	//----- nvinfo : EIATTR_MIN_STACK_SIZE
	.align		4
.L_886:
        /*1380*/ 	.byte	0x04, 0x12
        /*1382*/ 	.short	(.L_888 - .L_887)
	.align		4
.L_887:
        /*1384*/ 	.word	index@(vec_cos)
        /*1388*/ 	.word	0x00000028


	//----- nvinfo : EIATTR_MIN_STACK_SIZE
	.align		4
.L_888:
        /*138c*/ 	.byte	0x04, 0x12
        /*138e*/ 	.short	(.L_890 - .L_889)
	.align		4
.L_889:
        /*1390*/ 	.word	index@(vec_ceil)
        /*1394*/ 	.word	0x00000000


	//----- nvinfo : EIATTR_MIN_STACK_SIZE
	.align		4
.L_890:
        /*1398*/ 	.byte	0x04, 0x12
        /*139a*/ 	.short	(.L_892 - .L_891)
	.align		4
.L_891:
        /*139c*/ 	.word	index@(vec_cbrt)
        /*13a0*/ 	.word	0x00000000


	//----- nvinfo : EIATTR_MIN_STACK_SIZE
	.align		4
.L_892:
        /*13a4*/ 	.byte	0x04, 0x12
        /*13a6*/ 	.short	(.L_894 - .L_893)
	.align		4
.L_893:
        /*13a8*/ 	.word	index@(vec_atanh)
        /*13ac*/ 	.word	0x00000000


	//----- nvinfo : EIATTR_MIN_STACK_SIZE
	.align		4
.L_894:
        /*13b0*/ 	.byte	0x04, 0x12
        /*13b2*/ 	.short	(.L_896 - .L_895)
	.align		4
.L_895:
        /*13b4*/ 	.word	index@(vec_atan)
        /*13b8*/ 	.word	0x00000000


	//----- nvinfo : EIATTR_MIN_STACK_SIZE
	.align		4
.L_896:
        /*13bc*/ 	.byte	0x04, 0x12
        /*13be*/ 	.short	(.L_898 - .L_897)
	.align		4
.L_897:
        /*13c0*/ 	.word	index@(vec_asinh)
        /*13c4*/ 	.word	0x00000000


	//----- nvinfo : EIATTR_MIN_STACK_SIZE
	.align		4
.L_898:
        /*13c8*/ 	.byte	0x04, 0x12
        /*13ca*/ 	.short	(.L_900 - .L_899)
	.align		4
.L_899:
        /*13cc*/ 	.word	index@(vec_asin)
        /*13d0*/ 	.word	0x00000000


	//----- nvinfo : EIATTR_MIN_STACK_SIZE
	.align		4
.L_900:
        /*13d4*/ 	.byte	0x04, 0x12
        /*13d6*/ 	.short	(.L_902 - .L_901)
	.align		4
.L_901:
        /*13d8*/ 	.word	index@(vec_acosh)
        /*13dc*/ 	.word	0x00000000


	//----- nvinfo : EIATTR_MIN_STACK_SIZE
	.align		4
.L_902:
        /*13e0*/ 	.byte	0x04, 0x12
        /*13e2*/ 	.short	(.L_904 - .L_903)
	.align		4
.L_903:
        /*13e4*/ 	.word	index@(vec_acos)
        /*13e8*/ 	.word	0x00000000


	//----- nvinfo : EIATTR_MIN_STACK_SIZE
	.align		4
.L_904:
        /*13ec*/ 	.byte	0x04, 0x12
        /*13ee*/ 	.short	(.L_906 - .L_905)
	.align		4
.L_905:
        /*13f0*/ 	.word	index@(vec_neScalar)
        /*13f4*/ 	.word	0x00000000


	//----- nvinfo : EIATTR_MIN_STACK_SIZE
	.align		4
.L_906:
        /*13f8*/ 	.byte	0x04, 0x12
        /*13fa*/ 	.short	(.L_908 - .L_907)
	.align		4
.L_907:
        /*13fc*/ 	.word	index@(vec_gtScalar)
        /*1400*/ 	.word	0x00000000


	//----- nvinfo : EIATTR_MIN_STACK_SIZE
	.align		4
.L_908:
        /*1404*/ 	.byte	0x04, 0x12
        /*1406*/ 	.short	(.L_910 - .L_909)
	.align		4
.L_909:
        /*1408*/ 	.word	index@(vec_gteScalar)
        /*140c*/ 	.word	0x00000000


	//----- nvinfo : EIATTR_MIN_STACK_SIZE
	.align		4
.L_910:
        /*1410*/ 	.byte	0x04, 0x12
        /*1412*/ 	.short	(.L_912 - .L_911)
	.align		4
.L_911:
        /*1414*/ 	.word	index@(vec_eqScalar)
        /*1418*/ 	.word	0x00000000


	//----- nvinfo : EIATTR_MIN_STACK_SIZE
	.align		4
.L_912:
        /*141c*/ 	.byte	0x04, 0x12
        /*141e*/ 	.short	(.L_914 - .L_913)
	.align		4
.L_913:
        /*1420*/ 	.word	index@(vec_lteScalar)
        /*1424*/ 	.word	0x00000000


	//----- nvinfo : EIATTR_MIN_STACK_SIZE
	.align		4
.L_914:
        /*1428*/ 	.byte	0x04, 0x12
        /*142a*/ 	.short	(.L_916 - .L_915)
	.align		4
.L_915:
        /*142c*/ 	.word	index@(vec_ltScalar)
        /*1430*/ 	.word	0x00000000


	//----- nvinfo : EIATTR_MIN_STACK_SIZE
	.align		4
.L_916:
        /*1434*/ 	.byte	0x04, 0x12
        /*1436*/ 	.short	(.L_918 - .L_917)
	.align		4
.L_917:
        /*1438*/ 	.word	index@(vec_ne)
        /*143c*/ 	.word	0x00000000


	//----- nvinfo : EIATTR_MIN_STACK_SIZE
	.align		4
.L_918:
        /*1440*/ 	.byte	0x04, 0x12
        /*1442*/ 	.short	(.L_920 - .L_919)
	.align		4
.L_919:
        /*1444*/ 	.word	index@(vec_gt)
        /*1448*/ 	.word	0x00000000


	//----- nvinfo : EIATTR_MIN_STACK_SIZE
	.align		4
.L_920:
        /*144c*/ 	.byte	0x04, 0x12
        /*144e*/ 	.short	(.L_922 - .L_921)
	.align		4
.L_921:
        /*1450*/ 	.word	index@(vec_gte)
        /*1454*/ 	.word	0x00000000


	//----- nvinfo : EIATTR_MIN_STACK_SIZE
	.align		4
.L_922:
        /*1458*/ 	.byte	0x04, 0x12
        /*145a*/ 	.short	(.L_924 - .L_923)
	.align		4
.L_923:
        /*145c*/ 	.word	index@(vec_eq)
        /*1460*/ 	.word	0x00000000


	//----- nvinfo : EIATTR_MIN_STACK_SIZE
	.align		4
.L_924:
        /*1464*/ 	.byte	0x04, 0x12
        /*1466*/ 	.short	(.L_926 - .L_925)
	.align		4
.L_925:
        /*1468*/ 	.word	index@(vec_lte)
        /*146c*/ 	.word	0x00000000


	//----- nvinfo : EIATTR_MIN_STACK_SIZE
	.align		4
.L_926:
        /*1470*/ 	.byte	0x04, 0x12
        /*1472*/ 	.short	(.L_928 - .L_927)
	.align		4
.L_927:
        /*1474*/ 	.word	index@(vec_lt)
        /*1478*/ 	.word	0x00000000


	//----- nvinfo : EIATTR_MIN_STACK_SIZE
	.align		4
.L_928:
        /*147c*/ 	.byte	0x04, 0x12
        /*147e*/ 	.short	(.L_930 - .L_929)
	.align		4
.L_929:
        /*1480*/ 	.word	index@(vec_scalarDiv)
        /*1484*/ 	.word	0x00000000


	//----- nvinfo : EIATTR_MIN_STACK_SIZE
	.align		4
.L_930:
        /*1488*/ 	.byte	0x04, 0x12
        /*148a*/ 	.short	(.L_932 - .L_931)
	.align		4
.L_931:
        /*148c*/ 	.word	index@(vec_scalarMul)
        /*1490*/ 	.word	0x00000000


	//----- nvinfo : EIATTR_MIN_STACK_SIZE
	.align		4
.L_932:
        /*1494*/ 	.byte	0x04, 0x12
        /*1496*/ 	.short	(.L_934 - .L_933)
	.align		4
.L_933:
        /*1498*/ 	.word	index@(vec_scalarSub)
        /*149c*/ 	.word	0x00000000


	//----- nvinfo : EIATTR_MIN_STACK_SIZE
	.align		4
.L_934:
        /*14a0*/ 	.byte	0x04, 0x12
        /*14a2*/ 	.short	(.L_936 - .L_935)
	.align		4
.L_935:
        /*14a4*/ 	.word	index@(vec_scalarAdd)
        /*14a8*/ 	.word	0x00000000


	//----- nvinfo : EIATTR_MIN_STACK_SIZE
	.align		4
.L_936:
        /*14ac*/ 	.byte	0x04, 0x12
        /*14ae*/ 	.short	(.L_938 - .L_937)
	.align		4
.L_937:
        /*14b0*/ 	.word	index@(vec_divScalar)
        /*14b4*/ 	.word	0x00000000


	//----- nvinfo : EIATTR_MIN_STACK_SIZE
	.align		4
.L_938:
        /*14b8*/ 	.byte	0x04, 0x12
        /*14ba*/ 	.short	(.L_940 - .L_939)
	.align		4
.L_939:
        /*14bc*/ 	.word	index@(vec_mulScalar)
        /*14c0*/ 	.word	0x00000000


	//----- nvinfo : EIATTR_MIN_STACK_SIZE
	.align		4
.L_940:
        /*14c4*/ 	.byte	0x04, 0x12
        /*14c6*/ 	.short	(.L_942 - .L_941)
	.align		4
.L_941:
        /*14c8*/ 	.word	index@(vec_subScalar)
        /*14cc*/ 	.word	0x00000000


	//----- nvinfo : EIATTR_MIN_STACK_SIZE
	.align		4
.L_942:
        /*14d0*/ 	.byte	0x04, 0x12
        /*14d2*/ 	.short	(.L_944 - .L_943)
	.align		4
.L_943:
        /*14d4*/ 	.word	index@(vec_addScalar)
        /*14d8*/ 	.word	0x00000000


	//----- nvinfo : EIATTR_MIN_STACK_SIZE
	.align		4
.L_944:
        /*14dc*/ 	.byte	0x04, 0x12
        /*14de*/ 	.short	(.L_946 - .L_945)
	.align		4
.L_945:
        /*14e0*/ 	.word	index@(vec_negate)
        /*14e4*/ 	.word	0x00000000


	//----- nvinfo : EIATTR_MIN_STACK_SIZE
	.align		4
.L_946:
        /*14e8*/ 	.byte	0x04, 0x12
        /*14ea*/ 	.short	(.L_948 - .L_947)
	.align		4
.L_947:
        /*14ec*/ 	.word	index@(vec_div)
        /*14f0*/ 	.word	0x00000000


	//----- nvinfo : EIATTR_MIN_STACK_SIZE
	.align		4
.L_948:
        /*14f4*/ 	.byte	0x04, 0x12
        /*14f6*/ 	.short	(.L_950 - .L_949)
	.align		4
.L_949:
        /*14f8*/ 	.word	index@(vec_mul_fl)
        /*14fc*/ 	.word	0x00000000


	//----- nvinfo : EIATTR_MIN_STACK_SIZE
	.align		4
.L_950:
        /*1500*/ 	.byte	0x04, 0x12
        /*1502*/ 	.short	(.L_952 - .L_951)
	.align		4
.L_951:
        /*1504*/ 	.word	index@(vec_mul)
        /*1508*/ 	.word	0x00000000


	//----- nvinfo : EIATTR_MIN_STACK_SIZE
	.align		4
.L_952:
        /*150c*/ 	.byte	0x04, 0x12
        /*150e*/ 	.short	(.L_954 - .L_953)
	.align		4
.L_953:
        /*1510*/ 	.word	index@(vec_sub)
        /*1514*/ 	.word	0x00000000


	//----- nvinfo : EIATTR_MIN_STACK_SIZE
	.align		4
.L_954:
        /*1518*/ 	.byte	0x04, 0x12
        /*151a*/ 	.short	(.L_956 - .L_955)
	.align		4
.L_955:
        /*151c*/ 	.word	index@(vec_add)
        /*1520*/ 	.word	0x00000000


	//----- nvinfo : EIATTR_MIN_STACK_SIZE
	.align		4
.L_956:
        /*1524*/ 	.byte	0x04, 0x12
        /*1526*/ 	.short	(.L_958 - .L_957)
	.align		4
.L_957:
        /*1528*/ 	.word	index@(vec_set)
        /*152c*/ 	.word	0x00000000


	//----- nvinfo : EIATTR_MIN_STACK_SIZE
	.align		4
.L_958:
        /*1530*/ 	.byte	0x04, 0x12
        /*1532*/ 	.short	(.L_960 - .L_959)
	.align		4
.L_959:
        /*1534*/ 	.word	index@(vec_sortRows)
        /*1538*/ 	.word	0x00000008


	//----- nvinfo : EIATTR_MIN_STACK_SIZE
	.align		4
.L_960:
        /*153c*/ 	.byte	0x04, 0x12
        /*153e*/ 	.short	(.L_962 - .L_961)
	.align		4
.L_961:
        /*1540*/ 	.word	index@(vec_eraseNonLocalMaxima)
        /*1544*/ 	.word	0x00000000


	//----- nvinfo : EIATTR_MIN_STACK_SIZE
	.align		4
.L_962:
        /*1548*/ 	.byte	0x04, 0x12
        /*154a*/ 	.short	(.L_964 - .L_963)
	.align		4
.L_963:
        /*154c*/ 	.word	index@(vec_computeLocalMaxima)
        /*1550*/ 	.word	0x00000000


	//----- nvinfo : EIATTR_MIN_STACK_SIZE
	.align		4
.L_964:
        /*1554*/ 	.byte	0x04, 0x12
        /*1556*/ 	.short	(.L_966 - .L_965)
	.align		4
.L_965:
        /*1558*/ 	.word	index@(vec_initIndex)
        /*155c*/ 	.word	0x00000000


	//----- nvinfo : EIATTR_MIN_STACK_SIZE
	.align		4
.L_966:
        /*1560*/ 	.byte	0x04, 0x12
        /*1562*/ 	.short	(.L_968 - .L_967)
	.align		4
.L_967:
        /*1564*/ 	.word	index@(vec_test1)
        /*1568*/ 	.word	0x00000018
.L_968:


//--------------------- .nv.compat                --------------------------
	.section	.nv.compat,"",@"SHT_CUDA_COMPAT_INFO"
	.align	4
        /*0000*/ 	.byte	0x02, 0x09, 0x00, 0x00, 0x02, 0x02, 0x01, 0x00, 0x02, 0x05, 0x05, 0x00, 0x03, 0x07, 0x01, 0x01
        /*0010*/ 	.byte	0x02, 0x03, 0x00, 0x00, 0x02, 0x06, 0x01, 0x00, 0x04, 0x0b, 0x08, 0x00, 0x01, 0x00, 0x00, 0x00
        /*0020*/ 	.byte	0x00, 0x00, 0x00, 0x00


//--------------------- .nv.info._ZN3cub18CUB_300001_SM_10006detail11EmptyKernelIvEEvv --------------------------
	.section	.nv.info._ZN3cub18CUB_300001_SM_10006detail11EmptyKernelIvEEvv,"",@"SHT_CUDA_INFO"
	.sectionflags	@""
	.align	4


	//----- nvinfo : EIATTR_CUDA_API_VERSION
	.align		4
        /*0000*/ 	.byte	0x04, 0x37
        /*0002*/ 	.short	(.L_970 - .L_969)
.L_969:
        /*0004*/ 	.word	0x00000082


	//----- nvinfo : EIATTR_SPARSE_MMA_MASK
	.align		4
.L_970:
        /*0008*/ 	.byte	0x03, 0x50
        /*000a*/ 	.short	0x0000


	//----- nvinfo : EIATTR_MAXREG_COUNT
	.align		4
        /*000c*/ 	.byte	0x03, 0x1b
        /*000e*/ 	.short	0x00ff


	//----- nvinfo : EIATTR_MERCURY_ISA_VERSION
	.align		4
        /*0010*/ 	.byte	0x03, 0x5f
        /*0012*/ 	.short	0x0101


	//----- nvinfo : EIATTR_VRC_CTA_INIT_COUNT
	.align		4
        /*0014*/ 	.byte	0x02, 0x4a
	.zero		1
	.zero		1


	//----- nvinfo : EIATTR_EXIT_INSTR_OFFSETS
	.align		4
        /*0018*/ 	.byte	0x04, 0x1c
        /*001a*/ 	.short	(.L_972 - .L_971)


	//   ....[0]....
.L_971:
        /*001c*/ 	.word	0x00000010


	//----- nvinfo : EIATTR_SW_WAR
	.align		4
.L_972:
        /*0020*/ 	.byte	0x04, 0x36
        /*0022*/ 	.short	(.L_974 - .L_973)
.L_973:
        /*0024*/ 	.word	0x00000008
.L_974:


//--------------------- .nv.info.vec_divCorrelation --------------------------
	.section	.nv.info.vec_divCorrelation,"",@"SHT_CUDA_INFO"
	.sectionflags	@""
	.align	4


	//----- nvinfo : EIATTR_CUDA_API_VERSION
	.align		4
        /*0000*/ 	.byte	0x04, 0x37
        /*0002*/ 	.short	(.L_976 - .L_975)
.L_975:
        /*0004*/ 	.word	0x00000082


	//----- nvinfo : EIATTR_KPARAM_INFO
	.align		4
.L_976:
        /*0008*/ 	.byte	0x04, 0x17
        /*000a*/ 	.short	(.L_978 - .L_977)
.L_977:
        /*000c*/ 	.word	0x00000000
        /*0010*/ 	.short	0x0004
        /*0012*/ 	.short	0x0020
        /*0014*/ 	.byte	0x00, 0xf5, 0x21, 0x00


	//----- nvinfo : EIATTR_KPARAM_INFO
	.align		4
.L_978:
        /*0018*/ 	.byte	0x04, 0x17
        /*001a*/ 	.short	(.L_980 - .L_979)
.L_979:
        /*001c*/ 	.word	0x00000000
        /*0020*/ 	.short	0x0003
        /*0022*/ 	.short	0x0018
        /*0024*/ 	.byte	0x00, 0xf5, 0x21, 0x00


	//----- nvinfo : EIATTR_KPARAM_INFO
	.align		4
.L_980:
        /*0028*/ 	.byte	0x04, 0x17
        /*002a*/ 	.short	(.L_982 - .L_981)
.L_981:
        /*002c*/ 	.word	0x00000000
        /*0030*/ 	.short	0x0002
        /*0032*/ 	.short	0x0010
        /*0034*/ 	.byte	0x00, 0xf0, 0x11, 0x00


	//----- nvinfo : EIATTR_KPARAM_INFO
	.align		4
.L_982:
        /*0038*/ 	.byte	0x04, 0x17
        /*003a*/ 	.short	(.L_984 - .L_983)
.L_983:
        /*003c*/ 	.word	0x00000000
        /*0040*/ 	.short	0x0001
        /*0042*/ 	.short	0x0008
        /*0044*/ 	.byte	0x00, 0xf5, 0x21, 0x00


	//----- nvinfo : EIATTR_KPARAM_INFO
	.align		4
.L_984:
        /*0048*/ 	.byte	0x04, 0x17
        /*004a*/ 	.short	(.L_986 - .L_985)
.L_985:
        /*004c*/ 	.word	0x00000000
        /*0050*/ 	.short	0x0000
        /*0052*/ 	.short	0x0000
        /*0054*/ 	.byte	0x00, 0xf0, 0x11, 0x00


	//----- nvinfo : EIATTR_SPARSE_MMA_MASK
	.align		4
.L_986:
        /*0058*/ 	.byte	0x03, 0x50
        /*005a*/ 	.short	0x0000


	//----- nvinfo : EIATTR_MAXREG_COUNT
	.align		4
        /*005c*/ 	.byte	0x03, 0x1b
        /*005e*/ 	.short	0x00ff


	//----- nvinfo : EIATTR_MERCURY_ISA_VERSION
	.align		4
        /*0060*/ 	.byte	0x03, 0x5f
        /*0062*/ 	.short	0x0101


	//----- nvinfo : EIATTR_VRC_CTA_INIT_COUNT
	.align		4
        /*0064*/ 	.byte	0x02, 0x4a
	.zero		1
	.zero		1


	//----- nvinfo : EIATTR_EXIT_INSTR_OFFSETS
	.align		4
        /*0068*/ 	.byte	0x04, 0x1c
        /*006a*/ 	.short	(.L_988 - .L_987)


	//   ....[0]....
.L_987:
        /*006c*/ 	.word	0x000000d0


	//   ....[1]....
        /*0070*/ 	.word	0x00000540


	//   ....[2]....
        /*0074*/ 	.word	0x00000590


	//----- nvinfo : EIATTR_CRS_STACK_SIZE
	.align		4
.L_988:
        /*0078*/ 	.byte	0x04, 0x1e
        /*007a*/ 	.short	(.L_990 - .L_989)
.L_989:
        /*007c*/ 	.word	0x00000000


	//----- nvinfo : EIATTR_CBANK_PARAM_SIZE
	.align		4
.L_990:
        /*0080*/ 	.byte	0x03, 0x19
        /*0082*/ 	.short	0x0028


	//----- nvinfo : EIATTR_PARAM_CBANK
	.align		4
        /*0084*/ 	.byte	0x04, 0x0a
        /*0086*/ 	.short	(.L_992 - .L_991)
	.align		4
.L_991:
        /*0088*/ 	.word	index@(.nv.constant0.vec_divCorrelation)
        /*008c*/ 	.short	0x0380
        /*008e*/ 	.short	0x0028


	//----- nvinfo : EIATTR_SW_WAR
	.align		4
.L_992:
        /*0090*/ 	.byte	0x04, 0x36
        /*0092*/ 	.short	(.L_994 - .L_993)
.L_993:
        /*0094*/ 	.word	0x00000008
.L_994:


//--------------------- .nv.info.vec_computeCRLB  --------------------------
	.section	.nv.info.vec_computeCRLB,"",@"SHT_CUDA_INFO"
	.sectionflags	@""
	.align	4


	//----- nvinfo : EIATTR_CUDA_API_VERSION
	.align		4
        /*0000*/ 	.byte	0x04, 0x37
        /*0002*/ 	.short	(.L_996 - .L_995)
.L_995:
        /*0004*/ 	.word	0x00000082


	//----- nvinfo : EIATTR_KPARAM_INFO
	.align		4
.L_996:
        /*0008*/ 	.byte	0x04, 0x17
        /*000a*/ 	.short	(.L_998 - .L_997)
.L_997:
        /*000c*/ 	.word	0x00000000
        /*0010*/ 	.short	0x0004
        /*0012*/ 	.short	0x0018
        /*0014*/ 	.byte	0x00, 0xf0, 0x21, 0x00


	//----- nvinfo : EIATTR_KPARAM_INFO
	.align		4
.L_998:
        /*0018*/ 	.byte	0x04, 0x17
        /*001a*/ 	.short	(.L_1000 - .L_999)
.L_999:
        /*001c*/ 	.word	0x00000000
        /*0020*/ 	.short	0x0003
        /*0022*/ 	.short	0x0010
        /*0024*/ 	.byte	0x00, 0xf5, 0x21, 0x00


	//----- nvinfo : EIATTR_KPARAM_INFO
	.align		4
.L_1000:
        /*0028*/ 	.byte	0x04, 0x17
        /*002a*/ 	.short	(.L_1002 - .L_1001)
.L_1001:
        /*002c*/ 	.word	0x00000000
        /*0030*/ 	.short	0x0002
        /*0032*/ 	.short	0x0008
        /*0034*/ 	.byte	0x00, 0xf5, 0x21, 0x00


	//----- nvinfo : EIATTR_KPARAM_INFO
	.align		4
.L_1002:
        /*0038*/ 	.byte	0x04, 0x17
        /*003a*/ 	.short	(.L_1004 - .L_1003)
.L_1003:
        /*003c*/ 	.word	0x00000000
        /*0040*/ 	.short	0x0001
        /*0042*/ 	.short	0x0004
        /*0044*/ 	.byte	0x00, 0xf0, 0x11, 0x00


	//----- nvinfo : EIATTR_KPARAM_INFO
	.align		4
.L_1004:
        /*0048*/ 	.byte	0x04, 0x17
        /*004a*/ 	.short	(.L_1006 - .L_1005)
.L_1005:
        /*004c*/ 	.word	0x00000000
        /*0050*/ 	.short	0x0000
        /*0052*/ 	.short	0x0000
        /*0054*/ 	.byte	0x00, 0xf0, 0x11, 0x00


	//----- nvinfo : EIATTR_SPARSE_MMA_MASK
	.align		4
.L_1006:
        /*0058*/ 	.byte	0x03, 0x50
        /*005a*/ 	.short	0x0000


	//----- nvinfo : EIATTR_MAXREG_COUNT
	.align		4
        /*005c*/ 	.byte	0x03, 0x1b
        /*005e*/ 	.short	0x00ff


	//----- nvinfo : EIATTR_MERCURY_ISA_VERSION
	.align		4
        /*0060*/ 	.byte	0x03, 0x5f
        /*0062*/ 	.short	0x0101


	//----- nvinfo : EIATTR_VRC_CTA_INIT_COUNT
	.align		4
        /*0064*/ 	.byte	0x02, 0x4a
	.zero		1
	.zero		1


	//----- nvinfo : EIATTR_EXIT_INSTR_OFFSETS
	.align		4
        /*0068*/ 	.byte	0x04, 0x1c
        /*006a*/ 	.short	(.L_1008 - .L_1007)


	//   ....[0]....
.L_1007:
        /*006c*/ 	.word	0x000000d0


	//   ....[1]....
        /*0070*/ 	.word	0x00000c60


	//   ....[2]....
        /*0074*/ 	.word	0x00000cc0


	//----- nvinfo : EIATTR_CRS_STACK_SIZE
	.align		4
.L_1008:
        /*0078*/ 	.byte	0x04, 0x1e
        /*007a*/ 	.short	(.L_1010 - .L_1009)
.L_1009:
        /*007c*/ 	.word	0x00000000


	//----- nvinfo : EIATTR_CBANK_PARAM_SIZE
	.align		4
.L_1010:
        /*0080*/ 	.byte	0x03, 0x19
        /*0082*/ 	.short	0x0020


	//----- nvinfo : EIATTR_PARAM_CBANK
	.align		4
        /*0084*/ 	.byte	0x04, 0x0a
        /*0086*/ 	.short	(.L_1012 - .L_1011)
	.align		4
.L_1011:
        /*0088*/ 	.word	index@(.nv.constant0.vec_computeCRLB)
        /*008c*/ 	.short	0x0380
        /*008e*/ 	.short	0x0020


	//----- nvinfo : EIATTR_SW_WAR
	.align		4
.L_1012:
        /*0090*/ 	.byte	0x04, 0x36
        /*0092*/ 	.short	(.L_1014 - .L_1013)
.L_1013:
        /*0094*/ 	.word	0x00000008
.L_1014:


//--------------------- .nv.info.vec_divScalarFloat --------------------------
	.section	.nv.info.vec_divScalarFloat,"",@"SHT_CUDA_INFO"
	.sectionflags	@""
	.align	4


	//----- nvinfo : EIATTR_CUDA_API_VERSION
	.align		4
        /*0000*/ 	.byte	0x04, 0x37
        /*0002*/ 	.short	(.L_1016 - .L_1015)
.L_1015:
        /*0004*/ 	.word	0x00000082


	//----- nvinfo : EIATTR_KPARAM_INFO
	.align		4
.L_1016:
        /*0008*/ 	.byte	0x04, 0x17
        /*000a*/ 	.short	(.L_1018 - .L_1017)
.L_1017:
        /*000c*/ 	.word	0x00000000
        /*0010*/ 	.short	0x0003
        /*0012*/ 	.short	0x0018
        /*0014*/ 	.byte	0x00, 0xf0, 0x11, 0x00


	//----- nvinfo : EIATTR_KPARAM_INFO
	.align		4
.L_1018:
        /*0018*/ 	.byte	0x04, 0x17
        /*001a*/ 	.short	(.L_1020 - .L_1019)
.L_1019:
        /*001c*/ 	.word	0x00000000
        /*0020*/ 	.short	0x0002
        /*0022*/ 	.short	0x0010
        /*0024*/ 	.byte	0x00, 0xf5, 0x21, 0x00


	//----- nvinfo : EIATTR_KPARAM_INFO
	.align		4
.L_1020:
        /*0028*/ 	.byte	0x04, 0x17
        /*002a*/ 	.short	(.L_1022 - .L_1021)
.L_1021:
        /*002c*/ 	.word	0x00000000
        /*0030*/ 	.short	0x0001
        /*0032*/ 	.short	0x0008
        /*0034*/ 	.byte	0x00, 0xf5, 0x21, 0x00


	//----- nvinfo : EIATTR_KPARAM_INFO
	.align		4
.L_1022:
        /*0038*/ 	.byte	0x04, 0x17
        /*003a*/ 	.short	(.L_1024 - .L_1023)
.L_1023:
        /*003c*/ 	.word	0x00000000
        /*0040*/ 	.short	0x0000
        /*0042*/ 	.short	0x0000
        /*0044*/ 	.byte	0x00, 0xf0, 0x11, 0x00


	//----- nvinfo : EIATTR_SPARSE_MMA_MASK
	.align		4
.L_1024:
        /*0048*/ 	.byte	0x03, 0x50
        /*004a*/ 	.short	0x0000


	//----- nvinfo : EIATTR_MAXREG_COUNT
	.align		4
        /*004c*/ 	.byte	0x03, 0x1b
        /*004e*/ 	.short	0x00ff


	//----- nvinfo : EIATTR_MERCURY_ISA_VERSION
	.align		4
        /*0050*/ 	.byte	0x03, 0x5f
        /*0052*/ 	.short	0x0101


	//----- nvinfo : EIATTR_VRC_CTA_INIT_COUNT
	.align		4
        /*0054*/ 	.byte	0x02, 0x4a
	.zero		1
	.zero		1


	//----- nvinfo : EIATTR_EXIT_INSTR_OFFSETS
	.align		4
        /*0058*/ 	.byte	0x04, 0x1c
        /*005a*/ 	.short	(.L_1026 - .L_1025)


	//   ....[0]....
.L_1025:
        /*005c*/ 	.word	0x000000d0


	//   ....[1]....
        /*0060*/ 	.word	0x00000230


	//----- nvinfo : EIATTR_CRS_STACK_SIZE
	.align		4
.L_1026:
        /*0064*/ 	.byte	0x04, 0x1e
        /*0066*/ 	.short	(.L_1028 - .L_1027)
.L_1027:
        /*0068*/ 	.word	0x00000000


	//----- nvinfo : EIATTR_CBANK_PARAM_SIZE
	.align		4
.L_1028:
        /*006c*/ 	.byte	0x03, 0x19
        /*006e*/ 	.short	0x001c


	//----- nvinfo : EIATTR_PARAM_CBANK
	.align		4
        /*0070*/ 	.byte	0x04, 0x0a
        /*0072*/ 	.short	(.L_1030 - .L_1029)
	.align		4
.L_1029:
        /*0074*/ 	.word	index@(.nv.constant0.vec_divScalarFloat)
        /*0078*/ 	.short	0x0380
        /*007a*/ 	.short	0x001c


	//----- nvinfo : EIATTR_SW_WAR
	.align		4
.L_1030:
        /*007c*/ 	.byte	0x04, 0x36
        /*007e*/ 	.short	(.L_1032 - .L_1031)
.L_1031:
        /*0080*/ 	.word	0x00000008
.L_1032:


//--------------------- .nv.info.vec_makeResultCorrelation --------------------------
	.section	.nv.info.vec_makeResultCorrelation,"",@"SHT_CUDA_INFO"
	.sectionflags	@""
	.align	4


	//----- nvinfo : EIATTR_CUDA_API_VERSION
	.align		4
        /*0000*/ 	.byte	0x04, 0x37
        /*0002*/ 	.short	(.L_1034 - .L_1033)
.L_1033:
        /*0004*/ 	.word	0x00000082


	//----- nvinfo : EIATTR_KPARAM_INFO
	.align		4
.L_1034:
        /*0008*/ 	.byte	0x04, 0x17
        /*000a*/ 	.short	(.L_1036 - .L_1035)
.L_1035:
        /*000c*/ 	.word	0x00000000
        /*0010*/ 	.short	0x0005
        /*0012*/ 	.short	0x0020
        /*0014*/ 	.byte	0x00, 0xf5, 0x21, 0x00


	//----- nvinfo : EIATTR_KPARAM_INFO
	.align		4
.L_1036:
        /*0018*/ 	.byte	0x04, 0x17
        /*001a*/ 	.short	(.L_1038 - .L_1037)
.L_1037:
        /*001c*/ 	.word	0x00000000
        /*0020*/ 	.short	0x0004
        /*0022*/ 	.short	0x0018
        /*0024*/ 	.byte	0x00, 0xf5, 0x21, 0x00


	//----- nvinfo : EIATTR_KPARAM_INFO
	.align		4
.L_1038:
        /*0028*/ 	.byte	0x04, 0x17
        /*002a*/ 	.short	(.L_1040 - .L_1039)
.L_1039:
        /*002c*/ 	.word	0x00000000
        /*0030*/ 	.short	0x0003
        /*0032*/ 	.short	0x0010
        /*0034*/ 	.byte	0x00, 0xf5, 0x21, 0x00


	//----- nvinfo : EIATTR_KPARAM_INFO
	.align		4
.L_1040:
        /*0038*/ 	.byte	0x04, 0x17
        /*003a*/ 	.short	(.L_1042 - .L_1041)
.L_1041:
        /*003c*/ 	.word	0x00000000
        /*0040*/ 	.short	0x0002
        /*0042*/ 	.short	0x0008
        /*0044*/ 	.byte	0x00, 0xf0, 0x11, 0x00


	//----- nvinfo : EIATTR_KPARAM_INFO
	.align		4
.L_1042:
        /*0048*/ 	.byte	0x04, 0x17
        /*004a*/ 	.short	(.L_1044 - .L_1043)
.L_1043:
        /*004c*/ 	.word	0x00000000
        /*0050*/ 	.short	0x0001
        /*0052*/ 	.short	0x0004
        /*0054*/ 	.byte	0x00, 0xf0, 0x11, 0x00


	//----- nvinfo : EIATTR_KPARAM_INFO
	.align		4
.L_1044:
        /*0058*/ 	.byte	0x04, 0x17
        /*005a*/ 	.short	(.L_1046 - .L_1045)
.L_1045:
        /*005c*/ 	.word	0x00000000
        /*0060*/ 	.short	0x0000
        /*0062*/ 	.short	0x0000
        /*0064*/ 	.byte	0x00, 0xf0, 0x11, 0x00


	//----- nvinfo : EIATTR_SPARSE_MMA_MASK
	.align		4
.L_1046:
        /*0068*/ 	.byte	0x03, 0x50
        /*006a*/ 	.short	0x0000


	//----- nvinfo : EIATTR_MAXREG_COUNT
	.align		4
        /*006c*/ 	.byte	0x03, 0x1b
        /*006e*/ 	.short	0x00ff


	//----- nvinfo : EIATTR_MERCURY_ISA_VERSION
	.align		4
        /*0070*/ 	.byte	0x03, 0x5f
        /*0072*/ 	.short	0x0101


	//----- nvinfo : EIATTR_VRC_CTA_INIT_COUNT
	.align		4
        /*0074*/ 	.byte	0x02, 0x4a
	.zero		1
	.zero		1


	//----- nvinfo : EIATTR_EXIT_INSTR_OFFSETS
	.align		4
        /*0078*/ 	.byte	0x04, 0x1c
        /*007a*/ 	.short	(.L_1048 - .L_1047)


	//   ....[0]....
.L_1047:
        /*007c*/ 	.word	0x000000d0


	//   ....[1]....
        /*0080*/ 	.word	0x000005e0


	//----- nvinfo : EIATTR_CRS_STACK_SIZE
	.align		4
.L_1048:
        /*0084*/ 	.byte	0x04, 0x1e
        /*0086*/ 	.short	(.L_1050 - .L_1049)
.L_1049:
        /*0088*/ 	.word	0x00000000


	//----- nvinfo : EIATTR_CBANK_PARAM_SIZE
	.align		4
.L_1050:
        /*008c*/ 	.byte	0x03, 0x19
        /*008e*/ 	.short	0x0028


	//----- nvinfo : EIATTR_PARAM_CBANK
	.align		4
        /*0090*/ 	.byte	0x04, 0x0a
        /*0092*/ 	.short	(.L_1052 - .L_1051)
	.align		4
.L_1051:
        /*0094*/ 	.word	index@(.nv.constant0.vec_makeResultCorrelation)
        /*0098*/ 	.short	0x0380
        /*009a*/ 	.short	0x0028


	//----- nvinfo : EIATTR_SW_WAR
	.align		4
.L_1052:
        /*009c*/ 	.byte	0x04, 0x36
        /*009e*/ 	.short	(.L_1054 - .L_1053)
.L_1053:
        /*00a0*/ 	.word	0x00000008
.L_1054:


//--------------------- .nv.info.vec_complexeConjugateKernel --------------------------
	.section	.nv.info.vec_complexeConjugateKernel,"",@"SHT_CUDA_INFO"
	.sectionflags	@""
	.align	4


	//----- nvinfo : EIATTR_CUDA_API_VERSION
	.align		4
        /*0000*/ 	.byte	0x04, 0x37
        /*0002*/ 	.short	(.L_1056 - .L_1055)
.L_1055:
        /*0004*/ 	.word	0x00000082


	//----- nvinfo : EIATTR_KPARAM_INFO
	.align		4
.L_1056:
        /*0008*/ 	.byte	0x04, 0x17
        /*000a*/ 	.short	(.L_1058 - .L_1057)
.L_1057:
        /*000c*/ 	.word	0x00000000
        /*0010*/ 	.short	0x0004
        /*0012*/ 	.short	0x0018
        /*0014*/ 	.byte	0x00, 0xf5, 0x21, 0x00


	//----- nvinfo : EIATTR_KPARAM_INFO
	.align		4
.L_1058:
        /*0018*/ 	.byte	0x04, 0x17
        /*001a*/ 	.short	(.L_1060 - .L_1059)
.L_1059:
        /*001c*/ 	.word	0x00000000
        /*0020*/ 	.short	0x0003
        /*0022*/ 	.short	0x0010
        /*0024*/ 	.byte	0x00, 0xf5, 0x21, 0x00


	//----- nvinfo : EIATTR_KPARAM_INFO
	.align		4
.L_1060:
        /*0028*/ 	.byte	0x04, 0x17
        /*002a*/ 	.short	(.L_1062 - .L_1061)
.L_1061:
        /*002c*/ 	.word	0x00000000
        /*0030*/ 	.short	0x0002
        /*0032*/ 	.short	0x0008
        /*0034*/ 	.byte	0x00, 0xf5, 0x21, 0x00


	//----- nvinfo : EIATTR_KPARAM_INFO
	.align		4
.L_1062:
        /*0038*/ 	.byte	0x04, 0x17
        /*003a*/ 	.short	(.L_1064 - .L_1063)
.L_1063:
        /*003c*/ 	.word	0x00000000
        /*0040*/ 	.short	0x0001
        /*0042*/ 	.short	0x0004
        /*0044*/ 	.byte	0x00, 0xf0, 0x11, 0x00


	//----- nvinfo : EIATTR_KPARAM_INFO
	.align		4
.L_1064:
        /*0048*/ 	.byte	0x04, 0x17
        /*004a*/ 	.short	(.L_1066 - .L_1065)
.L_1065:
        /*004c*/ 	.word	0x00000000
        /*0050*/ 	.short	0x0000
        /*0052*/ 	.short	0x0000
        /*0054*/ 	.byte	0x00, 0xf0, 0x11, 0x00


	//----- nvinfo : EIATTR_SPARSE_MMA_MASK
	.align		4
.L_1066:
        /*0058*/ 	.byte	0x03, 0x50
        /*005a*/ 	.short	0x0000


	//----- nvinfo : EIATTR_MAXREG_COUNT
	.align		4
        /*005c*/ 	.byte	0x03, 0x1b
        /*005e*/ 	.short	0x00ff


	//----- nvinfo : EIATTR_MERCURY_ISA_VERSION
	.align		4
        /*0060*/ 	.byte	0x03, 0x5f
        /*0062*/ 	.short	0x0101


	//----- nvinfo : EIATTR_VRC_CTA_INIT_COUNT
	.align		4
        /*0064*/ 	.byte	0x02, 0x4a
	.zero		1
	.zero		1


	//----- nvinfo : EIATTR_EXIT_INSTR_OFFSETS
	.align		4
        /*0068*/ 	.byte	0x04, 0x1c
        /*006a*/ 	.short	(.L_1068 - .L_1067)


	//   ....[0]....
.L_1067:
        /*006c*/ 	.word	0x000000f0


	//   ....[1]....
        /*0070*/ 	.word	0x00000600


	//----- nvinfo : EIATTR_CRS_STACK_SIZE
	.align		4
.L_1068:
        /*0074*/ 	.byte	0x04, 0x1e
        /*0076*/ 	.short	(.L_1070 - .L_1069)
.L_1069:
        /*0078*/ 	.word	0x00000000


	//----- nvinfo : EIATTR_CBANK_PARAM_SIZE
	.align		4
.L_1070:
        /*007c*/ 	.byte	0x03, 0x19
        /*007e*/ 	.short	0x0020


	//----- nvinfo : EIATTR_PARAM_CBANK
	.align		4
        /*0080*/ 	.byte	0x04, 0x0a
        /*0082*/ 	.short	(.L_1072 - .L_1071)
	.align		4
.L_1071:
        /*0084*/ 	.word	index@(.nv.constant0.vec_complexeConjugateKernel)
        /*0088*/ 	.short	0x0380
        /*008a*/ 	.short	0x0020


	//----- nvinfo : EIATTR_SW_WAR
	.align		4
.L_1072:
        /*008c*/ 	.byte	0x04, 0x36
        /*008e*/ 	.short	(.L_1074 - .L_1073)
.L_1073:
        /*0090*/ 	.word	0x00000008
.L_1074:


//--------------------- .nv.info.vec_float2double --------------------------
	.section	.nv.info.vec_float2double,"",@"SHT_CUDA_INFO"
	.sectionflags	@""
	.align	4


	//----- nvinfo : EIATTR_CUDA_API_VERSION
	.align		4
        /*0000*/ 	.byte	0x04, 0x37
        /*0002*/ 	.short	(.L_1076 - .L_1075)
.L_1075:
        /*0004*/ 	.word	0x00000082


	//----- nvinfo : EIATTR_KPARAM_INFO
	.align		4
.L_1076:
        /*0008*/ 	.byte	0x04, 0x17
        /*000a*/ 	.short	(.L_1078 - .L_1077)
.L_1077:
        /*000c*/ 	.word	0x00000000
        /*0010*/ 	.short	0x0002
        /*0012*/ 	.short	0x0010
        /*0014*/ 	.byte	0x00, 0xf5, 0x21, 0x00


	//----- nvinfo : EIATTR_KPARAM_INFO
	.align		4
.L_1078:
        /*0018*/ 	.byte	0x04, 0x17
        /*001a*/ 	.short	(.L_1080 - .L_1079)
.L_1079:
        /*001c*/ 	.word	0x00000000
        /*0020*/ 	.short	0x0001
        /*0022*/ 	.short	0x0008
        /*0024*/ 	.byte	0x00, 0xf5, 0x21, 0x00


	//----- nvinfo : EIATTR_KPARAM_INFO
	.align		4
.L_1080:
        /*0028*/ 	.byte	0x04, 0x17
        /*002a*/ 	.short	(.L_1082 - .L_1081)
.L_1081:
        /*002c*/ 	.word	0x00000000
        /*0030*/ 	.short	0x0000
        /*0032*/ 	.short	0x0000
        /*0034*/ 	.byte	0x00, 0xf0, 0x11, 0x00


	//----- nvinfo : EIATTR_SPARSE_MMA_MASK
	.align		4
.L_1082:
        /*0038*/ 	.byte	0x03, 0x50
        /*003a*/ 	.short	0x0000


	//----- nvinfo : EIATTR_MAXREG_COUNT
	.align		4
        /*003c*/ 	.byte	0x03, 0x1b
        /*003e*/ 	.short	0x00ff


	//----- nvinfo : EIATTR_MERCURY_ISA_VERSION
	.align		4
        /*0040*/ 	.byte	0x03, 0x5f
        /*0042*/ 	.short	0x0101


	//----- nvinfo : EIATTR_VRC_CTA_INIT_COUNT
	.align		4
        /*0044*/ 	.byte	0x02, 0x4a
	.zero		1
	.zero		1


	//----- nvinfo : EIATTR_EXIT_INSTR_OFFSETS
	.align		4
        /*0048*/ 	.byte	0x04, 0x1c
        /*004a*/ 	.short	(.L_1084 - .L_1083)


	//   ....[0]....
.L_1083:
        /*004c*/ 	.word	0x000000d0


	//   ....[1]....
        /*0050*/ 	.word	0x00000160


	//----- nvinfo : EIATTR_CBANK_PARAM_SIZE
	.align		4
.L_1084:
        /*0054*/ 	.byte	0x03, 0x19
        /*0056*/ 	.short	0x0018


	//----- nvinfo : EIATTR_PARAM_CBANK
	.align		4
        /*0058*/ 	.byte	0x04, 0x0a
        /*005a*/ 	.short	(.L_1086 - .L_1085)
	.align		4
.L_1085:
        /*005c*/ 	.word	index@(.nv.constant0.vec_float2double)
        /*0060*/ 	.short	0x0380
        /*0062*/ 	.short	0x0018


	//----- nvinfo : EIATTR_SW_WAR
	.align		4
.L_1086:
        /*0064*/ 	.byte	0x04, 0x36
        /*0066*/ 	.short	(.L_1088 - .L_1087)
.L_1087:
        /*0068*/ 	.word	0x00000008
.L_1088:


//--------------------- .nv.info.vec_double2float --------------------------
	.section	.nv.info.vec_double2float,"",@"SHT_CUDA_INFO"
	.sectionflags	@""
	.align	4


	//----- nvinfo : EIATTR_CUDA_API_VERSION
	.align		4
        /*0000*/ 	.byte	0x04, 0x37
        /*0002*/ 	.short	(.L_1090 - .L_1089)
.L_1089:
        /*0004*/ 	.word	0x00000082


	//----- nvinfo : EIATTR_KPARAM_INFO
	.align		4
.L_1090:
        /*0008*/ 	.byte	0x04, 0x17
        /*000a*/ 	.short	(.L_1092 - .L_1091)
.L_1091:
        /*000c*/ 	.word	0x00000000
        /*0010*/ 	.short	0x0002
        /*0012*/ 	.short	0x0010
        /*0014*/ 	.byte	0x00, 0xf5, 0x21, 0x00


	//----- nvinfo : EIATTR_KPARAM_INFO
	.align		4
.L_1092:
        /*0018*/ 	.byte	0x04, 0x17
        /*001a*/ 	.short	(.L_1094 - .L_1093)
.L_1093:
        /*001c*/ 	.word	0x00000000
        /*0020*/ 	.short	0x0001
        /*0022*/ 	.short	0x0008
        /*0024*/ 	.byte	0x00, 0xf5, 0x21, 0x00


	//----- nvinfo : EIATTR_KPARAM_INFO
	.align		4
.L_1094:
        /*0028*/ 	.byte	0x04, 0x17
        /*002a*/ 	.short	(.L_1096 - .L_1095)
.L_1095:
        /*002c*/ 	.word	0x00000000
        /*0030*/ 	.short	0x0000
        /*0032*/ 	.short	0x0000
        /*0034*/ 	.byte	0x00, 0xf0, 0x11, 0x00


	//----- nvinfo : EIATTR_SPARSE_MMA_MASK
	.align		4
.L_1096:
        /*0038*/ 	.byte	0x03, 0x50
        /*003a*/ 	.short	0x0000


	//----- nvinfo : EIATTR_MAXREG_COUNT
	.align		4
        /*003c*/ 	.byte	0x03, 0x1b
        /*003e*/ 	.short	0x00ff


	//----- nvinfo : EIATTR_MERCURY_ISA_VERSION
	.align		4
        /*0040*/ 	.byte	0x03, 0x5f
        /*0042*/ 	.short	0x0101


	//----- nvinfo : EIATTR_VRC_CTA_INIT_COUNT
	.align		4
        /*0044*/ 	.byte	0x02, 0x4a
	.zero		1
	.zero		1


	//----- nvinfo : EIATTR_EXIT_INSTR_OFFSETS
	.align		4
        /*0048*/ 	.byte	0x04, 0x1c
        /*004a*/ 	.short	(.L_1098 - .L_1097)


	//   ....[0]....
.L_1097:
        /*004c*/ 	.word	0x000000d0


	//   ....[1]....
        /*0050*/ 	.word	0x00000160


	//----- nvinfo : EIATTR_CBANK_PARAM_SIZE
	.align		4
.L_1098:
        /*0054*/ 	.byte	0x03, 0x19
        /*0056*/ 	.short	0x0018


	//----- nvinfo : EIATTR_PARAM_CBANK
	.align		4
        /*0058*/ 	.byte	0x04, 0x0a
        /*005a*/ 	.short	(.L_1100 - .L_1099)
	.align		4
.L_1099:
        /*005c*/ 	.word	index@(.nv.constant0.vec_double2float)
        /*0060*/ 	.short	0x0380
        /*0062*/ 	.short	0x0018


	//----- nvinfo : EIATTR_SW_WAR
	.align		4
.L_1100:
        /*0064*/ 	.byte	0x04, 0x36
        /*0066*/ 	.short	(.L_1102 - .L_1101)
.L_1101:
        /*0068*/ 	.word	0x00000008
.L_1102:


//--------------------- .nv.info.vec_addPhotonsAndBackgroundMany_f --------------------------
	.section	.nv.info.vec_addPhotonsAndBackgroundMany_f,"",@"SHT_CUDA_INFO"
	.sectionflags	@""
	.align	4


	//----- nvinfo : EIATTR_CUDA_API_VERSION
	.align		4
        /*0000*/ 	.byte	0x04, 0x37
        /*0002*/ 	.short	(.L_1104 - .L_1103)
.L_1103:
        /*0004*/ 	.word	0x00000082


	//----- nvinfo : EIATTR_KPARAM_INFO
	.align		4
.L_1104:
        /*0008*/ 	.byte	0x04, 0x17
        /*000a*/ 	.short	(.L_1106 - .L_1105)
.L_1105:
        /*000c*/ 	.word	0x00000000
        /*0010*/ 	.short	0x0004
        /*0012*/ 	.short	0x0018
        /*0014*/ 	.byte	0x00, 0xf5, 0x21, 0x00


	//----- nvinfo : EIATTR_KPARAM_INFO
	.align		4
.L_1106:
        /*0018*/ 	.byte	0x04, 0x17
        /*001a*/ 	.short	(.L_1108 - .L_1107)
.L_1107:
        /*001c*/ 	.word	0x00000000
        /*0020*/ 	.short	0x0003
        /*0022*/ 	.short	0x0010
        /*0024*/ 	.byte	0x00, 0xf5, 0x21, 0x00


	//----- nvinfo : EIATTR_KPARAM_INFO
	.align		4
.L_1108:
        /*0028*/ 	.byte	0x04, 0x17
        /*002a*/ 	.short	(.L_1110 - .L_1109)
.L_1109:
        /*002c*/ 	.word	0x00000000
        /*0030*/ 	.short	0x0002
        /*0032*/ 	.short	0x0008
        /*0034*/ 	.byte	0x00, 0xf5, 0x21, 0x00


	//----- nvinfo : EIATTR_KPARAM_INFO
	.align		4
.L_1110:
        /*0038*/ 	.byte	0x04, 0x17
        /*003a*/ 	.short	(.L_1112 - .L_1111)
.L_1111:
        /*003c*/ 	.word	0x00000000
        /*0040*/ 	.short	0x0001
        /*0042*/ 	.short	0x0004
        /*0044*/ 	.byte	0x00, 0xf0, 0x11, 0x00


	//----- nvinfo : EIATTR_KPARAM_INFO
	.align		4
.L_1112:
        /*0048*/ 	.byte	0x04, 0x17
        /*004a*/ 	.short	(.L_1114 - .L_1113)
.L_1113:
        /*004c*/ 	.word	0x00000000
        /*0050*/ 	.short	0x0000
        /*0052*/ 	.short	0x0000
        /*0054*/ 	.byte	0x00, 0xf0, 0x11, 0x00


	//----- nvinfo : EIATTR_SPARSE_MMA_MASK
	.align		4
.L_1114:
        /*0058*/ 	.byte	0x03, 0x50
        /*005a*/ 	.short	0x0000


	//----- nvinfo : EIATTR_MAXREG_COUNT
	.align		4
        /*005c*/ 	.byte	0x03, 0x1b
        /*005e*/ 	.short	0x00ff


	//----- nvinfo : EIATTR_MERCURY_ISA_VERSION
	.align		4
        /*0060*/ 	.byte	0x03, 0x5f
        /*0062*/ 	.short	0x0101


	//----- nvinfo : EIATTR_VRC_CTA_INIT_COUNT
	.align		4
        /*0064*/ 	.byte	0x02, 0x4a
	.zero		1
	.zero		1


	//----- nvinfo : EIATTR_EXIT_INSTR_OFFSETS
	.align		4
        /*0068*/ 	.byte	0x04, 0x1c
        /*006a*/ 	.short	(.L_1116 - .L_1115)


	//   ....[0]....
.L_1115:
        /*006c*/ 	.word	0x000000d0


	//   ....[1]....
        /*0070*/ 	.word	0x00000340


	//----- nvinfo : EIATTR_CBANK_PARAM_SIZE
	.align		4
.L_1116:
        /*0074*/ 	.byte	0x03, 0x19
        /*0076*/ 	.short	0x0020


	//----- nvinfo : EIATTR_PARAM_CBANK
	.align		4
        /*0078*/ 	.byte	0x04, 0x0a
        /*007a*/ 	.short	(.L_1118 - .L_1117)
	.align		4
.L_1117:
        /*007c*/ 	.word	index@(.nv.constant0.vec_addPhotonsAndBackgroundMany_f)
        /*0080*/ 	.short	0x0380
        /*0082*/ 	.short	0x0020


	//----- nvinfo : EIATTR_SW_WAR
	.align		4
.L_1118:
        /*0084*/ 	.byte	0x04, 0x36
        /*0086*/ 	.short	(.L_1120 - .L_1119)
.L_1119:
        /*0088*/ 	.word	0x00000008
.L_1120:


//--------------------- .nv.info.vec_addPhotonsAndBackgroundMany_scmos --------------------------
	.section	.nv.info.vec_addPhotonsAndBackgroundMany_scmos,"",@"SHT_CUDA_INFO"
	.sectionflags	@""
	.align	4


	//----- nvinfo : EIATTR_CUDA_API_VERSION
	.align		4
        /*0000*/ 	.byte	0x04, 0x37
        /*0002*/ 	.short	(.L_1122 - .L_1121)
.L_1121:
        /*0004*/ 	.word	0x00000082


	//----- nvinfo : EIATTR_KPARAM_INFO
	.align		4
.L_1122:
        /*0008*/ 	.byte	0x04, 0x17
        /*000a*/ 	.short	(.L_1124 - .L_1123)
.L_1123:
        /*000c*/ 	.word	0x00000000
        /*0010*/ 	.short	0x0005
        /*0012*/ 	.short	0x0020
        /*0014*/ 	.byte	0x00, 0xf5, 0x21, 0x00


	//----- nvinfo : EIATTR_KPARAM_INFO
	.align		4
.L_1124:
        /*0018*/ 	.byte	0x04, 0x17
        /*001a*/ 	.short	(.L_1126 - .L_1125)
.L_1125:
        /*001c*/ 	.word	0x00000000
        /*0020*/ 	.short	0x0004
        /*0022*/ 	.short	0x0018
        /*0024*/ 	.byte	0x00, 0xf5, 0x21, 0x00


	//----- nvinfo : EIATTR_KPARAM_INFO
	.align		4
.L_1126:
        /*0028*/ 	.byte	0x04, 0x17
        /*002a*/ 	.short	(.L_1128 - .L_1127)
.L_1127:
        /*002c*/ 	.word	0x00000000
        /*0030*/ 	.short	0x0003
        /*0032*/ 	.short	0x0010
        /*0034*/ 	.byte	0x00, 0xf5, 0x21, 0x00


	//----- nvinfo : EIATTR_KPARAM_INFO
	.align		4
.L_1128:
        /*0038*/ 	.byte	0x04, 0x17
        /*003a*/ 	.short	(.L_1130 - .L_1129)
.L_1129:
        /*003c*/ 	.word	0x00000000
        /*0040*/ 	.short	0x0002
        /*0042*/ 	.short	0x0008
        /*0044*/ 	.byte	0x00, 0xf5, 0x21, 0x00


	//----- nvinfo : EIATTR_KPARAM_INFO
	.align		4
.L_1130:
        /*0048*/ 	.byte	0x04, 0x17
        /*004a*/ 	.short	(.L_1132 - .L_1131)
.L_1131:
        /*004c*/ 	.word	0x00000000
        /*0050*/ 	.short	0x0001
        /*0052*/ 	.short	0x0004
        /*0054*/ 	.byte	0x00, 0xf0, 0x11, 0x00


	//----- nvinfo : EIATTR_KPARAM_INFO
	.align		4
.L_1132:
        /*0058*/ 	.byte	0x04, 0x17
        /*005a*/ 	.short	(.L_1134 - .L_1133)
.L_1133:
        /*005c*/ 	.word	0x00000000
        /*0060*/ 	.short	0x0000
        /*0062*/ 	.short	0x0000
        /*0064*/ 	.byte	0x00, 0xf0, 0x11, 0x00


	//----- nvinfo : EIATTR_SPARSE_MMA_MASK
	.align		4
.L_1134:
        /*0068*/ 	.byte	0x03, 0x50
        /*006a*/ 	.short	0x0000


	//----- nvinfo : EIATTR_MAXREG_COUNT
	.align		4
        /*006c*/ 	.byte	0x03, 0x1b
        /*006e*/ 	.short	0x00ff


	//----- nvinfo : EIATTR_MERCURY_ISA_VERSION
	.align		4
        /*0070*/ 	.byte	0x03, 0x5f
        /*0072*/ 	.short	0x0101


	//----- nvinfo : EIATTR_VRC_CTA_INIT_COUNT
	.align		4
        /*0074*/ 	.byte	0x02, 0x4a
	.zero		1
	.zero		1


	//----- nvinfo : EIATTR_EXIT_INSTR_OFFSETS
	.align		4
        /*0078*/ 	.byte	0x04, 0x1c
        /*007a*/ 	.short	(.L_1136 - .L_1135)


	//   ....[0]....
.L_1135:
        /*007c*/ 	.word	0x000000d0


	//   ....[1]....
        /*0080*/ 	.word	0x00000380


	//----- nvinfo : EIATTR_CBANK_PARAM_SIZE
	.align		4
.L_1136:
        /*0084*/ 	.byte	0x03, 0x19
        /*0086*/ 	.short	0x0028


	//----- nvinfo : EIATTR_PARAM_CBANK
	.align		4
        /*0088*/ 	.byte	0x04, 0x0a
        /*008a*/ 	.short	(.L_1138 - .L_1137)
	.align		4
.L_1137:
        /*008c*/ 	.word	index@(.nv.constant0.vec_addPhotonsAndBackgroundMany_scmos)
        /*0090*/ 	.short	0x0380
        /*0092*/ 	.short	0x0028


	//----- nvinfo : EIATTR_SW_WAR
	.align		4
.L_1138:
        /*0094*/ 	.byte	0x04, 0x36
        /*0096*/ 	.short	(.L_1140 - .L_1139)
.L_1139:
        /*0098*/ 	.word	0x00000008
.L_1140:


//--------------------- .nv.info.vec_addPhotonsAndBackgroundMany --------------------------
	.section	.nv.info.vec_addPhotonsAndBackgroundMany,"",@"SHT_CUDA_INFO"
	.sectionflags	@""
	.align	4


	//----- nvinfo : EIATTR_CUDA_API_VERSION
	.align		4
        /*0000*/ 	.byte	0x04, 0x37
        /*0002*/ 	.short	(.L_1142 - .L_1141)
.L_1141:
        /*0004*/ 	.word	0x00000082


	//----- nvinfo : EIATTR_KPARAM_INFO
	.align		4
.L_1142:
        /*0008*/ 	.byte	0x04, 0x17
        /*000a*/ 	.short	(.L_1144 - .L_1143)
.L_1143:
        /*000c*/ 	.word	0x00000000
        /*0010*/ 	.short	0x0004
        /*0012*/ 	.short	0x0018
        /*0014*/ 	.byte	0x00, 0xf5, 0x21, 0x00


	//----- nvinfo : EIATTR_KPARAM_INFO
	.align		4
.L_1144:
        /*0018*/ 	.byte	0x04, 0x17
        /*001a*/ 	.short	(.L_1146 - .L_1145)
.L_1145:
        /*001c*/ 	.word	0x00000000
        /*0020*/ 	.short	0x0003
        /*0022*/ 	.short	0x0010
        /*0024*/ 	.byte	0x00, 0xf5, 0x21, 0x00


	//----- nvinfo : EIATTR_KPARAM_INFO
	.align		4
.L_1146:
        /*0028*/ 	.byte	0x04, 0x17
        /*002a*/ 	.short	(.L_1148 - .L_1147)
.L_1147:
        /*002c*/ 	.word	0x00000000
        /*0030*/ 	.short	0x0002
        /*0032*/ 	.short	0x0008
        /*0034*/ 	.byte	0x00, 0xf5, 0x21, 0x00


	//----- nvinfo : EIATTR_KPARAM_INFO
	.align		4
.L_1148:
        /*0038*/ 	.byte	0x04, 0x17
        /*003a*/ 	.short	(.L_1150 - .L_1149)
.L_1149:
        /*003c*/ 	.word	0x00000000
        /*0040*/ 	.short	0x0001
        /*0042*/ 	.short	0x0004
        /*0044*/ 	.byte	0x00, 0xf0, 0x11, 0x00


	//----- nvinfo : EIATTR_KPARAM_INFO
	.align		4
.L_1150:
        /*0048*/ 	.byte	0x04, 0x17
        /*004a*/ 	.short	(.L_1152 - .L_1151)
.L_1151:
        /*004c*/ 	.word	0x00000000
        /*0050*/ 	.short	0x0000
        /*0052*/ 	.short	0x0000
        /*0054*/ 	.byte	0x00, 0xf0, 0x11, 0x00


	//----- nvinfo : EIATTR_SPARSE_MMA_MASK
	.align		4
.L_1152:
        /*0058*/ 	.byte	0x03, 0x50
        /*005a*/ 	.short	0x0000


	//----- nvinfo : EIATTR_MAXREG_COUNT
	.align		4
        /*005c*/ 	.byte	0x03, 0x1b
        /*005e*/ 	.short	0x00ff


	//----- nvinfo : EIATTR_MERCURY_ISA_VERSION
	.align		4
        /*0060*/ 	.byte	0x03, 0x5f
        /*0062*/ 	.short	0x0101


	//----- nvinfo : EIATTR_VRC_CTA_INIT_COUNT
	.align		4
        /*0064*/ 	.byte	0x02, 0x4a
	.zero		1
	.zero		1


	//----- nvinfo : EIATTR_EXIT_INSTR_OFFSETS
	.align		4
        /*0068*/ 	.byte	0x04, 0x1c
        /*006a*/ 	.short	(.L_1154 - .L_1153)


	//   ....[0]....
.L_1153:
        /*006c*/ 	.word	0x000000d0


	//   ....[1]....
        /*0070*/ 	.word	0x00000340


	//----- nvinfo : EIATTR_CBANK_PARAM_SIZE
	.align		4
.L_1154:
        /*0074*/ 	.byte	0x03, 0x19
        /*0076*/ 	.short	0x0020


	//----- nvinfo : EIATTR_PARAM_CBANK
	.align		4
        /*0078*/ 	.byte	0x04, 0x0a
        /*007a*/ 	.short	(.L_1156 - .L_1155)
	.align		4
.L_1155:
        /*007c*/ 	.word	index@(.nv.constant0.vec_addPhotonsAndBackgroundMany)
        /*0080*/ 	.short	0x0380
        /*0082*/ 	.short	0x0020


	//----- nvinfo : EIATTR_SW_WAR
	.align		4
.L_1156:
        /*0084*/ 	.byte	0x04, 0x36
        /*0086*/ 	.short	(.L_1158 - .L_1157)
.L_1157:
        /*0088*/ 	.word	0x00000008
.L_1158:


//--------------------- .nv.info.vec_addPhotonsAndBackgroundManyReshuffle_scmos --------------------------
	.section	.nv.info.vec_addPhotonsAndBackgroundManyReshuffle_scmos,"",@"SHT_CUDA_INFO"
	.sectionflags	@""
	.align	4


	//----- nvinfo : EIATTR_CUDA_API_VERSION
	.align		4
        /*0000*/ 	.byte	0x04, 0x37
        /*0002*/ 	.short	(.L_1160 - .L_1159)
.L_1159:
        /*0004*/ 	.word	0x00000082


	//----- nvinfo : EIATTR_KPARAM_INFO
	.align		4
.L_1160:
        /*0008*/ 	.byte	0x04, 0x17
        /*000a*/ 	.short	(.L_1162 - .L_1161)
.L_1161:
        /*000c*/ 	.word	0x00000000
        /*0010*/ 	.short	0x0006
        /*0012*/ 	.short	0x0028
        /*0014*/ 	.byte	0x00, 0xf5, 0x21, 0x00


	//----- nvinfo : EIATTR_KPARAM_INFO
	.align		4
.L_1162:
        /*0018*/ 	.byte	0x04, 0x17
        /*001a*/ 	.short	(.L_1164 - .L_1163)
.L_1163:
        /*001c*/ 	.word	0x00000000
        /*0020*/ 	.short	0x0005
        /*0022*/ 	.short	0x0020
        /*0024*/ 	.byte	0x00, 0xf5, 0x21, 0x00


	//----- nvinfo : EIATTR_KPARAM_INFO
	.align		4
.L_1164:
        /*0028*/ 	.byte	0x04, 0x17
        /*002a*/ 	.short	(.L_1166 - .L_1165)
.L_1165:
        /*002c*/ 	.word	0x00000000
        /*0030*/ 	.short	0x0004
        /*0032*/ 	.short	0x0018
        /*0034*/ 	.byte	0x00, 0xf5, 0x21, 0x00


	//----- nvinfo : EIATTR_KPARAM_INFO
	.align		4
.L_1166:
        /*0038*/ 	.byte	0x04, 0x17
        /*003a*/ 	.short	(.L_1168 - .L_1167)
.L_1167:
        /*003c*/ 	.word	0x00000000
        /*0040*/ 	.short	0x0003
        /*0042*/ 	.short	0x0010
        /*0044*/ 	.byte	0x00, 0xf5, 0x21, 0x00


	//----- nvinfo : EIATTR_KPARAM_INFO
	.align		4
.L_1168:
        /*0048*/ 	.byte	0x04, 0x17
        /*004a*/ 	.short	(.L_1170 - .L_1169)
.L_1169:
        /*004c*/ 	.word	0x00000000
        /*0050*/ 	.short	0x0002
        /*0052*/ 	.short	0x0008
        /*0054*/ 	.byte	0x00, 0xf0, 0x11, 0x00


	//----- nvinfo : EIATTR_KPARAM_INFO
	.align		4
.L_1170:
        /*0058*/ 	.byte	0x04, 0x17
        /*005a*/ 	.short	(.L_1172 - .L_1171)
.L_1171:
        /*005c*/ 	.word	0x00000000
        /*0060*/ 	.short	0x0001
        /*0062*/ 	.short	0x0004
        /*0064*/ 	.byte	0x00, 0xf0, 0x11, 0x00


	//----- nvinfo : EIATTR_KPARAM_INFO
	.align		4
.L_1172:
        /*0068*/ 	.byte	0x04, 0x17
        /*006a*/ 	.short	(.L_1174 - .L_1173)
.L_1173:
        /*006c*/ 	.word	0x00000000
        /*0070*/ 	.short	0x0000
        /*0072*/ 	.short	0x0000
        /*0074*/ 	.byte	0x00, 0xf0, 0x11, 0x00


	//----- nvinfo : EIATTR_SPARSE_MMA_MASK
	.align		4
.L_1174:
        /*0078*/ 	.byte	0x03, 0x50
        /*007a*/ 	.short	0x0000


	//----- nvinfo : EIATTR_MAXREG_COUNT
	.align		4
        /*007c*/ 	.byte	0x03, 0x1b
        /*007e*/ 	.short	0x00ff


	//----- nvinfo : EIATTR_MERCURY_ISA_VERSION
	.align		4
        /*0080*/ 	.byte	0x03, 0x5f
        /*0082*/ 	.short	0x0101


	//----- nvinfo : EIATTR_VRC_CTA_INIT_COUNT
	.align		4
        /*0084*/ 	.byte	0x02, 0x4a
	.zero		1
	.zero		1


	//----- nvinfo : EIATTR_EXIT_INSTR_OFFSETS
	.align		4
        /*0088*/ 	.byte	0x04, 0x1c
        /*008a*/ 	.short	(.L_1176 - .L_1175)


	//   ....[0]....
.L_1175:
        /*008c*/ 	.word	0x000000d0


	//   ....[1]....
        /*0090*/ 	.word	0x00000700


	//----- nvinfo : EIATTR_CBANK_PARAM_SIZE
	.align		4
.L_1176:
        /*0094*/ 	.byte	0x03, 0x19
        /*0096*/ 	.short	0x0030


	//----- nvinfo : EIATTR_PARAM_CBANK
	.align		4
        /*0098*/ 	.byte	0x04, 0x0a
        /*009a*/ 	.short	(.L_1178 - .L_1177)
	.align		4
.L_1177:
        /*009c*/ 	.word	index@(.nv.constant0.vec_addPhotonsAndBackgroundManyReshuffle_scmos)
        /*00a0*/ 	.short	0x0380
        /*00a2*/ 	.short	0x0030


	//----- nvinfo : EIATTR_SW_WAR
	.align		4
.L_1178:
        /*00a4*/ 	.byte	0x04, 0x36
        /*00a6*/ 	.short	(.L_1180 - .L_1179)
.L_1179:
        /*00a8*/ 	.word	0x00000008
.L_1180:


//--------------------- .nv.info.vec_addPhotonsAndBackgroundManyReshuffle --------------------------
	.section	.nv.info.vec_addPhotonsAndBackgroundManyReshuffle,"",@"SHT_CUDA_INFO"
	.sectionflags	@""
	.align	4


	//----- nvinfo : EIATTR_CUDA_API_VERSION
	.align		4
        /*0000*/ 	.byte	0x04, 0x37
        /*0002*/ 	.short	(.L_1182 - .L_1181)
.L_1181:
        /*0004*/ 	.word	0x00000082


	//----- nvinfo : EIATTR_KPARAM_INFO
	.align		4
.L_1182:
        /*0008*/ 	.byte	0x04, 0x17
        /*000a*/ 	.short	(.L_1184 - .L_1183)
.L_1183:
        /*000c*/ 	.word	0x00000000
        /*0010*/ 	.short	0x0005
        /*0012*/ 	.short	0x0020
        /*0014*/ 	.byte	0x00, 0xf5, 0x21, 0x00


	//----- nvinfo : EIATTR_KPARAM_INFO
	.align		4
.L_1184:
        /*0018*/ 	.byte	0x04, 0x17
        /*001a*/ 	.short	(.L_1186 - .L_1185)
.L_1185:
        /*001c*/ 	.word	0x00000000
        /*0020*/ 	.short	0x0004
        /*0022*/ 	.short	0x0018
        /*0024*/ 	.byte	0x00, 0xf5, 0x21, 0x00


	//----- nvinfo : EIATTR_KPARAM_INFO
	.align		4
.L_1186:
        /*0028*/ 	.byte	0x04, 0x17
        /*002a*/ 	.short	(.L_1188 - .L_1187)
.L_1187:
        /*002c*/ 	.word	0x00000000
        /*0030*/ 	.short	0x0003
        /*0032*/ 	.short	0x0010
        /*0034*/ 	.byte	0x00, 0xf5, 0x21, 0x00


	//----- nvinfo : EIATTR_KPARAM_INFO
	.align		4
.L_1188:
        /*0038*/ 	.byte	0x04, 0x17
        /*003a*/ 	.short	(.L_1190 - .L_1189)
.L_1189:
        /*003c*/ 	.word	0x00000000
        /*0040*/ 	.short	0x0002
        /*0042*/ 	.short	0x0008
        /*0044*/ 	.byte	0x00, 0xf0, 0x11, 0x00


	//----- nvinfo : EIATTR_KPARAM_INFO
	.align		4
.L_1190:
        /*0048*/ 	.byte	0x04, 0x17
        /*004a*/ 	.short	(.L_1192 - .L_1191)
.L_1191:
        /*004c*/ 	.word	0x00000000
        /*0050*/ 	.short	0x0001
        /*0052*/ 	.short	0x0004
        /*0054*/ 	.byte	0x00, 0xf0, 0x11, 0x00


	//----- nvinfo : EIATTR_KPARAM_INFO
	.align		4
.L_1192:
        /*0058*/ 	.byte	0x04, 0x17
        /*005a*/ 	.short	(.L_1194 - .L_1193)
.L_1193:
        /*005c*/ 	.word	0x00000000
        /*0060*/ 	.short	0x0000
        /*0062*/ 	.short	0x0000
        /*0064*/ 	.byte	0x00, 0xf0, 0x11, 0x00


	//----- nvinfo : EIATTR_SPARSE_MMA_MASK
	.align		4
.L_1194:
        /*0068*/ 	.byte	0x03, 0x50
        /*006a*/ 	.short	0x0000


	//----- nvinfo : EIATTR_MAXREG_COUNT
	.align		4
        /*006c*/ 	.byte	0x03, 0x1b
        /*006e*/ 	.short	0x00ff


	//----- nvinfo : EIATTR_MERCURY_ISA_VERSION
	.align		4
        /*0070*/ 	.byte	0x03, 0x5f
        /*0072*/ 	.short	0x0101


	//----- nvinfo : EIATTR_VRC_CTA_INIT_COUNT
	.align		4
        /*0074*/ 	.byte	0x02, 0x4a
	.zero		1
	.zero		1


	//----- nvinfo : EIATTR_EXIT_INSTR_OFFSETS
	.align		4
        /*0078*/ 	.byte	0x04, 0x1c
        /*007a*/ 	.short	(.L_1196 - .L_1195)


	//   ....[0]....
.L_1195:
        /*007c*/ 	.word	0x000000d0


	//   ....[1]....
        /*0080*/ 	.word	0x000006e0


	//----- nvinfo : EIATTR_CBANK_PARAM_SIZE
	.align		4
.L_1196:
        /*0084*/ 	.byte	0x03, 0x19
        /*0086*/ 	.short	0x0028


	//----- nvinfo : EIATTR_PARAM_CBANK
	.align		4
        /*0088*/ 	.byte	0x04, 0x0a
        /*008a*/ 	.short	(.L_1198 - .L_1197)
	.align		4
.L_1197:
        /*008c*/ 	.word	index@(.nv.constant0.vec_addPhotonsAndBackgroundManyReshuffle)
        /*0090*/ 	.short	0x0380
        /*0092*/ 	.short	0x0028


	//----- nvinfo : EIATTR_SW_WAR
	.align		4
.L_1198:
        /*0094*/ 	.byte	0x04, 0x36
        /*0096*/ 	.short	(.L_1200 - .L_1199)
.L_1199:
        /*0098*/ 	.word	0x00000008
.L_1200:


//--------------------- .nv.info.vec_computePoissonLikelihood --------------------------
	.section	.nv.info.vec_computePoissonLikelihood,"",@"SHT_CUDA_INFO"
	.sectionflags	@""
	.align	4


	//----- nvinfo : EIATTR_CUDA_API_VERSION
	.align		4
        /*0000*/ 	.byte	0x04, 0x37
        /*0002*/ 	.short	(.L_1202 - .L_1201)
.L_1201:
        /*0004*/ 	.word	0x00000082


	//----- nvinfo : EIATTR_KPARAM_INFO
	.align		4
.L_1202:
        /*0008*/ 	.byte	0x04, 0x17
        /*000a*/ 	.short	(.L_1204 - .L_1203)
.L_1203:
        /*000c*/ 	.word	0x00000000
        /*0010*/ 	.short	0x0003
        /*0012*/ 	.short	0x0018
        /*0014*/ 	.byte	0x00, 0xf5, 0x21, 0x00


	//----- nvinfo : EIATTR_KPARAM_INFO
	.align		4
.L_1204:
        /*0018*/ 	.byte	0x04, 0x17
        /*001a*/ 	.short	(.L_1206 - .L_1205)
.L_1205:
        /*001c*/ 	.word	0x00000000
        /*0020*/ 	.short	0x0002
        /*0022*/ 	.short	0x0010
        /*0024*/ 	.byte	0x00, 0xf5, 0x21, 0x00


	//----- nvinfo : EIATTR_KPARAM_INFO
	.align		4
.L_1206:
        /*0028*/ 	.byte	0x04, 0x17
        /*002a*/ 	.short	(.L_1208 - .L_1207)
.L_1207:
        /*002c*/ 	.word	0x00000000
        /*0030*/ 	.short	0x0001
        /*0032*/ 	.short	0x0008
        /*0034*/ 	.byte	0x00, 0xf5, 0x21, 0x00


	//----- nvinfo : EIATTR_KPARAM_INFO
	.align		4
.L_1208:
        /*0038*/ 	.byte	0x04, 0x17
        /*003a*/ 	.short	(.L_1210 - .L_1209)
.L_1209:
        /*003c*/ 	.word	0x00000000
        /*0040*/ 	.short	0x0000
        /*0042*/ 	.short	0x0000
        /*0044*/ 	.byte	0x00, 0xf0, 0x11, 0x00


	//----- nvinfo : EIATTR_SPARSE_MMA_MASK
	.align		4
.L_1210:
        /*0048*/ 	.byte	0x03, 0x50
        /*004a*/ 	.short	0x0000


	//----- nvinfo : EIATTR_MAXREG_COUNT
	.align		4
        /*004c*/ 	.byte	0x03, 0x1b
        /*004e*/ 	.short	0x00ff


	//----- nvinfo : EIATTR_MERCURY_ISA_VERSION
	.align		4
        /*0050*/ 	.byte	0x03, 0x5f
        /*0052*/ 	.short	0x0101


	//----- nvinfo : EIATTR_VRC_CTA_INIT_COUNT
	.align		4
        /*0054*/ 	.byte	0x02, 0x4a
	.zero		1
	.zero		1


	//----- nvinfo : EIATTR_EXIT_INSTR_OFFSETS
	.align		4
        /*0058*/ 	.byte	0x04, 0x1c
        /*005a*/ 	.short	(.L_1212 - .L_1211)


	//   ....[0]....
.L_1211:
        /*005c*/ 	.word	0x000000d0


	//   ....[1]....
        /*0060*/ 	.word	0x00000710


	//   ....[2]....
        /*0064*/ 	.word	0x00000770


	//----- nvinfo : EIATTR_CRS_STACK_SIZE
	.align		4
.L_1212:
        /*0068*/ 	.byte	0x04, 0x1e
        /*006a*/ 	.short	(.L_1214 - .L_1213)
.L_1213:
        /*006c*/ 	.word	0x00000000


	//----- nvinfo : EIATTR_CBANK_PARAM_SIZE
	.align		4
.L_1214:
        /*0070*/ 	.byte	0x03, 0x19
        /*0072*/ 	.short	0x0020


	//----- nvinfo : EIATTR_PARAM_CBANK
	.align		4
        /*0074*/ 	.byte	0x04, 0x0a
        /*0076*/ 	.short	(.L_1216 - .L_1215)
	.align		4
.L_1215:
        /*0078*/ 	.word	index@(.nv.constant0.vec_computePoissonLikelihood)
        /*007c*/ 	.short	0x0380
        /*007e*/ 	.short	0x0020


	//----- nvinfo : EIATTR_SW_WAR
	.align		4
.L_1216:
        /*0080*/ 	.byte	0x04, 0x36
        /*0082*/ 	.short	(.L_1218 - .L_1217)
.L_1217:
        /*0084*/ 	.word	0x00000008
.L_1218:


//--------------------- .nv.info.vec_divScalarMany_f --------------------------
	.section	.nv.info.vec_divScalarMany_f,"",@"SHT_CUDA_INFO"
	.sectionflags	@""
	.align	4


	//----- nvinfo : EIATTR_CUDA_API_VERSION
	.align		4
        /*0000*/ 	.byte	0x04, 0x37
        /*0002*/ 	.short	(.L_1220 - .L_1219)
.L_1219:
        /*0004*/ 	.word	0x00000082


	//----- nvinfo : EIATTR_KPARAM_INFO
	.align		4
.L_1220:
        /*0008*/ 	.byte	0x04, 0x17
        /*000a*/ 	.short	(.L_1222 - .L_1221)
.L_1221:
        /*000c*/ 	.word	0x00000000
        /*0010*/ 	.short	0x0005
        /*0012*/ 	.short	0x0020
        /*0014*/ 	.byte	0x00, 0xf5, 0x21, 0x00


	//----- nvinfo : EIATTR_KPARAM_INFO
	.align		4
.L_1222:
        /*0018*/ 	.byte	0x04, 0x17
        /*001a*/ 	.short	(.L_1224 - .L_1223)
.L_1223:
        /*001c*/ 	.word	0x00000000
        /*0020*/ 	.short	0x0004
        /*0022*/ 	.short	0x0018
        /*0024*/ 	.byte	0x00, 0xf5, 0x21, 0x00


	//----- nvinfo : EIATTR_KPARAM_INFO
	.align		4
.L_1224:
        /*0028*/ 	.byte	0x04, 0x17
        /*002a*/ 	.short	(.L_1226 - .L_1225)
.L_1225:
        /*002c*/ 	.word	0x00000000
        /*0030*/ 	.short	0x0003
        /*0032*/ 	.short	0x0010
        /*0034*/ 	.byte	0x00, 0xf5, 0x21, 0x00


	//----- nvinfo : EIATTR_KPARAM_INFO
	.align		4
.L_1226:
        /*0038*/ 	.byte	0x04, 0x17
        /*003a*/ 	.short	(.L_1228 - .L_1227)
.L_1227:
        /*003c*/ 	.word	0x00000000
        /*0040*/ 	.short	0x0002
        /*0042*/ 	.short	0x0008
        /*0044*/ 	.byte	0x00, 0xf5, 0x21, 0x00


	//----- nvinfo : EIATTR_KPARAM_INFO
	.align		4
.L_1228:
        /*0048*/ 	.byte	0x04, 0x17
        /*004a*/ 	.short	(.L_1230 - .L_1229)
.L_1229:
        /*004c*/ 	.word	0x00000000
        /*0050*/ 	.short	0x0001
        /*0052*/ 	.short	0x0004
        /*0054*/ 	.byte	0x00, 0xf0, 0x11, 0x00


	//----- nvinfo : EIATTR_KPARAM_INFO
	.align		4
.L_1230:
        /*0058*/ 	.byte	0x04, 0x17
        /*005a*/ 	.short	(.L_1232 - .L_1231)
.L_1231:
        /*005c*/ 	.word	0x00000000
        /*0060*/ 	.short	0x0000
        /*0062*/ 	.short	0x0000
        /*0064*/ 	.byte	0x00, 0xf0, 0x11, 0x00


	//----- nvinfo : EIATTR_SPARSE_MMA_MASK
	.align		4
.L_1232:
        /*0068*/ 	.byte	0x03, 0x50
        /*006a*/ 	.short	0x0000


	//----- nvinfo : EIATTR_MAXREG_COUNT
	.align		4
        /*006c*/ 	.byte	0x03, 0x1b
        /*006e*/ 	.short	0x00ff


	//----- nvinfo : EIATTR_MERCURY_ISA_VERSION
	.align		4
        /*0070*/ 	.byte	0x03, 0x5f
        /*0072*/ 	.short	0x0101


	//----- nvinfo : EIATTR_VRC_CTA_INIT_COUNT
	.align		4
        /*0074*/ 	.byte	0x02, 0x4a
	.zero		1
	.zero		1


	//----- nvinfo : EIATTR_EXIT_INSTR_OFFSETS
	.align		4
        /*0078*/ 	.byte	0x04, 0x1c
        /*007a*/ 	.short	(.L_1234 - .L_1233)


	//   ....[0]....
.L_1233:
        /*007c*/ 	.word	0x000000d0


	//   ....[1]....
        /*0080*/ 	.word	0x000002b0


	//   ....[2]....
        /*0084*/ 	.word	0x00000450


	//----- nvinfo : EIATTR_CRS_STACK_SIZE
	.align		4
.L_1234:
        /*0088*/ 	.byte	0x04, 0x1e
        /*008a*/ 	.short	(.L_1236 - .L_1235)
.L_1235:
        /*008c*/ 	.word	0x00000000


	//----- nvinfo : EIATTR_CBANK_PARAM_SIZE
	.align		4
.L_1236:
        /*0090*/ 	.byte	0x03, 0x19
        /*0092*/ 	.short	0x0028


	//----- nvinfo : EIATTR_PARAM_CBANK
	.align		4
        /*0094*/ 	.byte	0x04, 0x0a
        /*0096*/ 	.short	(.L_1238 - .L_1237)
	.align		4
.L_1237:
        /*0098*/ 	.word	index@(.nv.constant0.vec_divScalarMany_f)
        /*009c*/ 	.short	0x0380
        /*009e*/ 	.short	0x0028


	//----- nvinfo : EIATTR_SW_WAR
	.align		4
.L_1238:
        /*00a0*/ 	.byte	0x04, 0x36
        /*00a2*/ 	.short	(.L_1240 - .L_1239)
.L_1239:
        /*00a4*/ 	.word	0x00000008
.L_1240:


//--------------------- .nv.info.vec_computeModelMany3_scmos --------------------------
	.section	.nv.info.vec_computeModelMany3_scmos,"",@"SHT_CUDA_INFO"
	.sectionflags	@""
	.align	4


	//----- nvinfo : EIATTR_CUDA_API_VERSION
	.align		4
        /*0000*/ 	.byte	0x04, 0x37
        /*0002*/ 	.short	(.L_1242 - .L_1241)
.L_1241:
        /*0004*/ 	.word	0x00000082


	//----- nvinfo : EIATTR_KPARAM_INFO
	.align		4
.L_1242:
        /*0008*/ 	.byte	0x04, 0x17
        /*000a*/ 	.short	(.L_1244 - .L_1243)
.L_1243:
        /*000c*/ 	.word	0x00000000
        /*0010*/ 	.short	0x0006
        /*0012*/ 	.short	0x0028
        /*0014*/ 	.byte	0x00, 0xf5, 0x21, 0x00


	//----- nvinfo : EIATTR_KPARAM_INFO
	.align		4
.L_1244:
        /*0018*/ 	.byte	0x04, 0x17
        /*001a*/ 	.short	(.L_1246 - .L_1245)
.L_1245:
        /*001c*/ 	.word	0x00000000
        /*0020*/ 	.short	0x0005
        /*0022*/ 	.short	0x0020
        /*0024*/ 	.byte	0x00, 0xf5, 0x21, 0x00


	//----- nvinfo : EIATTR_KPARAM_INFO
	.align		4
.L_1246:
        /*0028*/ 	.byte	0x04, 0x17
        /*002a*/ 	.short	(.L_1248 - .L_1247)
.L_1247:
        /*002c*/ 	.word	0x00000000
        /*0030*/ 	.short	0x0004
        /*0032*/ 	.short	0x0018
        /*0034*/ 	.byte	0x00, 0xf5, 0x21, 0x00


	//----- nvinfo : EIATTR_KPARAM_INFO
	.align		4
.L_1248:
        /*0038*/ 	.byte	0x04, 0x17
        /*003a*/ 	.short	(.L_1250 - .L_1249)
.L_1249:
        /*003c*/ 	.word	0x00000000
        /*0040*/ 	.short	0x0003
        /*0042*/ 	.short	0x0010
        /*0044*/ 	.byte	0x00, 0xf5, 0x21, 0x00


	//----- nvinfo : EIATTR_KPARAM_INFO
	.align		4
.L_1250:
        /*0048*/ 	.byte	0x04, 0x17
        /*004a*/ 	.short	(.L_1252 - .L_1251)
.L_1251:
        /*004c*/ 	.word	0x00000000
        /*0050*/ 	.short	0x0002
        /*0052*/ 	.short	0x0008
        /*0054*/ 	.byte	0x00, 0xf5, 0x21, 0x00


	//----- nvinfo : EIATTR_KPARAM_INFO
	.align		4
.L_1252:
        /*0058*/ 	.byte	0x04, 0x17
        /*005a*/ 	.short	(.L_1254 - .L_1253)
.L_1253:
        /*005c*/ 	.word	0x00000000
        /*0060*/ 	.short	0x0001
        /*0062*/ 	.short	0x0004
        /*0064*/ 	.byte	0x00, 0xf0, 0x11, 0x00


	//----- nvinfo : EIATTR_KPARAM_INFO
	.align		4
.L_1254:
        /*0068*/ 	.byte	0x04, 0x17
        /*006a*/ 	.short	(.L_1256 - .L_1255)
.L_1255:
        /*006c*/ 	.word	0x00000000
        /*0070*/ 	.short	0x0000
        /*0072*/ 	.short	0x0000
        /*0074*/ 	.byte	0x00, 0xf0, 0x11, 0x00


	//----- nvinfo : EIATTR_SPARSE_MMA_MASK
	.align		4
.L_1256:
        /*0078*/ 	.byte	0x03, 0x50
        /*007a*/ 	.short	0x0000


	//----- nvinfo : EIATTR_MAXREG_COUNT
	.align		4
        /*007c*/ 	.byte	0x03, 0x1b
        /*007e*/ 	.short	0x00ff


	//----- nvinfo : EIATTR_MERCURY_ISA_VERSION
	.align		4
        /*0080*/ 	.byte	0x03, 0x5f
        /*0082*/ 	.short	0x0101


	//----- nvinfo : EIATTR_VRC_CTA_INIT_COUNT
	.align		4
        /*0084*/ 	.byte	0x02, 0x4a
	.zero		1
	.zero		1


	//----- nvinfo : EIATTR_EXIT_INSTR_OFFSETS
	.align		4
        /*0088*/ 	.byte	0x04, 0x1c
        /*008a*/ 	.short	(.L_1258 - .L_1257)


	//   ....[0]....
.L_1257:
        /*008c*/ 	.word	0x000000d0


	//   ....[1]....
        /*0090*/ 	.word	0x000003b0


	//----- nvinfo : EIATTR_CBANK_PARAM_SIZE
	.align		4
.L_1258:
        /*0094*/ 	.byte	0x03, 0x19
        /*0096*/ 	.short	0x0030


	//----- nvinfo : EIATTR_PARAM_CBANK
	.align		4
        /*0098*/ 	.byte	0x04, 0x0a
        /*009a*/ 	.short	(.L_1260 - .L_1259)
	.align		4
.L_1259:
        /*009c*/ 	.word	index@(.nv.constant0.vec_computeModelMany3_scmos)
        /*00a0*/ 	.short	0x0380
        /*00a2*/ 	.short	0x0030


	//----- nvinfo : EIATTR_SW_WAR
	.align		4
.L_1260:
        /*00a4*/ 	.byte	0x04, 0x36
        /*00a6*/ 	.short	(.L_1262 - .L_1261)
.L_1261:
        /*00a8*/ 	.word	0x00000008
.L_1262:


//--------------------- .nv.info.vec_computeModelMany2_scmos --------------------------
	.section	.nv.info.vec_computeModelMany2_scmos,"",@"SHT_CUDA_INFO"
	.sectionflags	@""
	.align	4


	//----- nvinfo : EIATTR_CUDA_API_VERSION
	.align		4
        /*0000*/ 	.byte	0x04, 0x37
        /*0002*/ 	.short	(.L_1264 - .L_1263)
.L_1263:
        /*0004*/ 	.word	0x00000082


	//----- nvinfo : EIATTR_KPARAM_INFO
	.align		4
.L_1264:
        /*0008*/ 	.byte	0x04, 0x17
        /*000a*/ 	.short	(.L_1266 - .L_1265)
.L_1265:
        /*000c*/ 	.word	0x00000000
        /*0010*/ 	.short	0x0006
        /*0012*/ 	.short	0x0028
        /*0014*/ 	.byte	0x00, 0xf5, 0x21, 0x00


	//----- nvinfo : EIATTR_KPARAM_INFO
	.align		4
.L_1266:
        /*0018*/ 	.byte	0x04, 0x17
        /*001a*/ 	.short	(.L_1268 - .L_1267)
.L_1267:
        /*001c*/ 	.word	0x00000000
        /*0020*/ 	.short	0x0005
        /*0022*/ 	.short	0x0020
        /*0024*/ 	.byte	0x00, 0xf5, 0x21, 0x00


	//----- nvinfo : EIATTR_KPARAM_INFO
	.align		4
.L_1268:
        /*0028*/ 	.byte	0x04, 0x17
        /*002a*/ 	.short	(.L_1270 - .L_1269)
.L_1269:
        /*002c*/ 	.word	0x00000000
        /*0030*/ 	.short	0x0004
        /*0032*/ 	.short	0x0018
        /*0034*/ 	.byte	0x00, 0xf5, 0x21, 0x00


	//----- nvinfo : EIATTR_KPARAM_INFO
	.align		4
.L_1270:
        /*0038*/ 	.byte	0x04, 0x17
        /*003a*/ 	.short	(.L_1272 - .L_1271)
.L_1271:
        /*003c*/ 	.word	0x00000000
        /*0040*/ 	.short	0x0003
        /*0042*/ 	.short	0x0010
        /*0044*/ 	.byte	0x00, 0xf5, 0x21, 0x00


	//----- nvinfo : EIATTR_KPARAM_INFO
	.align		4
.L_1272:
        /*0048*/ 	.byte	0x04, 0x17
        /*004a*/ 	.short	(.L_1274 - .L_1273)
.L_1273:
        /*004c*/ 	.word	0x00000000
        /*0050*/ 	.short	0x0002
        /*0052*/ 	.short	0x0008
        /*0054*/ 	.byte	0x00, 0xf5, 0x21, 0x00


	//----- nvinfo : EIATTR_KPARAM_INFO
	.align		4
.L_1274:
        /*0058*/ 	.byte	0x04, 0x17
        /*005a*/ 	.short	(.L_1276 - .L_1275)
.L_1275:
        /*005c*/ 	.word	0x00000000
        /*0060*/ 	.short	0x0001
        /*0062*/ 	.short	0x0004
        /*0064*/ 	.byte	0x00, 0xf0, 0x11, 0x00


	//----- nvinfo : EIATTR_KPARAM_INFO
	.align		4
.L_1276:
        /*0068*/ 	.byte	0x04, 0x17
        /*006a*/ 	.short	(.L_1278 - .L_1277)
.L_1277:
        /*006c*/ 	.word	0x00000000
        /*0070*/ 	.short	0x0000
        /*0072*/ 	.short	0x0000
        /*0074*/ 	.byte	0x00, 0xf0, 0x11, 0x00


	//----- nvinfo : EIATTR_SPARSE_MMA_MASK
	.align		4
.L_1278:
        /*0078*/ 	.byte	0x03, 0x50
        /*007a*/ 	.short	0x0000


	//----- nvinfo : EIATTR_MAXREG_COUNT
	.align		4
        /*007c*/ 	.byte	0x03, 0x1b
        /*007e*/ 	.short	0x00ff


	//----- nvinfo : EIATTR_MERCURY_ISA_VERSION
	.align		4
        /*0080*/ 	.byte	0x03, 0x5f
        /*0082*/ 	.short	0x0101


	//----- nvinfo : EIATTR_VRC_CTA_INIT_COUNT
	.align		4
        /*0084*/ 	.byte	0x02, 0x4a
	.zero		1
	.zero		1


	//----- nvinfo : EIATTR_EXIT_INSTR_OFFSETS
	.align		4
        /*0088*/ 	.byte	0x04, 0x1c
        /*008a*/ 	.short	(.L_1280 - .L_1279)


	//   ....[0]....
.L_1279:
        /*008c*/ 	.word	0x000000d0


	//   ....[1]....
        /*0090*/ 	.word	0x000003b0


	//----- nvinfo : EIATTR_CBANK_PARAM_SIZE
	.align		4
.L_1280:
        /*0094*/ 	.byte	0x03, 0x19
        /*0096*/ 	.short	0x0030


	//----- nvinfo : EIATTR_PARAM_CBANK
	.align		4
        /*0098*/ 	.byte	0x04, 0x0a
        /*009a*/ 	.short	(.L_1282 - .L_1281)
	.align		4
.L_1281:
        /*009c*/ 	.word	index@(.nv.constant0.vec_computeModelMany2_scmos)
        /*00a0*/ 	.short	0x0380
        /*00a2*/ 	.short	0x0030


	//----- nvinfo : EIATTR_SW_WAR
	.align		4
.L_1282:
        /*00a4*/ 	.byte	0x04, 0x36
        /*00a6*/ 	.short	(.L_1284 - .L_1283)
.L_1283:
        /*00a8*/ 	.word	0x00000008
.L_1284:


//--------------------- .nv.info.vec_computeModelMany1_scmos --------------------------
	.section	.nv.info.vec_computeModelMany1_scmos,"",@"SHT_CUDA_INFO"
	.sectionflags	@""
	.align	4


	//----- nvinfo : EIATTR_CUDA_API_VERSION
	.align		4
        /*0000*/ 	.byte	0x04, 0x37
        /*0002*/ 	.short	(.L_1286 - .L_1285)
.L_1285:
        /*0004*/ 	.word	0x00000082


	//----- nvinfo : EIATTR_KPARAM_INFO
	.align		4
.L_1286:
        /*0008*/ 	.byte	0x04, 0x17
        /*000a*/ 	.short	(.L_1288 - .L_1287)
.L_1287:
        /*000c*/ 	.word	0x00000000
        /*0010*/ 	.short	0x0006
        /*0012*/ 	.short	0x0028
        /*0014*/ 	.byte	0x00, 0xf5, 0x21, 0x00


	//----- nvinfo : EIATTR_KPARAM_INFO
	.align		4
.L_1288:
        /*0018*/ 	.byte	0x04, 0x17
        /*001a*/ 	.short	(.L_1290 - .L_1289)
.L_1289:
        /*001c*/ 	.word	0x00000000
        /*0020*/ 	.short	0x0005
        /*0022*/ 	.short	0x0020
        /*0024*/ 	.byte	0x00, 0xf0, 0x21, 0x00


	//----- nvinfo : EIATTR_KPARAM_INFO
	.align		4
.L_1290:
        /*0028*/ 	.byte	0x04, 0x17
        /*002a*/ 	.short	(.L_1292 - .L_1291)
.L_1291:
        /*002c*/ 	.word	0x00000000
        /*0030*/ 	.short	0x0004
        /*0032*/ 	.short	0x0018
        /*0034*/ 	.byte	0x00, 0xf5, 0x21, 0x00


	//----- nvinfo : EIATTR_KPARAM_INFO
	.align		4
.L_1292:
        /*0038*/ 	.byte	0x04, 0x17
        /*003a*/ 	.short	(.L_1294 - .L_1293)
.L_1293:
        /*003c*/ 	.word	0x00000000
        /*0040*/ 	.short	0x0003
        /*0042*/ 	.short	0x0010
        /*0044*/ 	.byte	0x00, 0xf5, 0x21, 0x00


	//----- nvinfo : EIATTR_KPARAM_INFO
	.align		4
.L_1294:
        /*0048*/ 	.byte	0x04, 0x17
        /*004a*/ 	.short	(.L_1296 - .L_1295)
.L_1295:
        /*004c*/ 	.word	0x00000000
        /*0050*/ 	.short	0x0002
        /*0052*/ 	.short	0x0008
        /*0054*/ 	.byte	0x00, 0xf5, 0x21, 0x00


	//----- nvinfo : EIATTR_KPARAM_INFO
	.align		4
.L_1296:
        /*0058*/ 	.byte	0x04, 0x17
        /*005a*/ 	.short	(.L_1298 - .L_1297)
.L_1297:
        /*005c*/ 	.word	0x00000000
        /*0060*/ 	.short	0x0001
        /*0062*/ 	.short	0x0004
        /*0064*/ 	.byte	0x00, 0xf0, 0x11, 0x00


	//----- nvinfo : EIATTR_KPARAM_INFO
	.align		4
.L_1298:
        /*0068*/ 	.byte	0x04, 0x17
        /*006a*/ 	.short	(.L_1300 - .L_1299)
.L_1299:
        /*006c*/ 	.word	0x00000000
        /*0070*/ 	.short	0x0000
        /*0072*/ 	.short	0x0000
        /*0074*/ 	.byte	0x00, 0xf0, 0x11, 0x00


	//----- nvinfo : EIATTR_SPARSE_MMA_MASK
	.align		4
.L_1300:
        /*0078*/ 	.byte	0x03, 0x50
        /*007a*/ 	.short	0x0000


	//----- nvinfo : EIATTR_MAXREG_COUNT
	.align		4
        /*007c*/ 	.byte	0x03, 0x1b
        /*007e*/ 	.short	0x00ff


	//----- nvinfo : EIATTR_MERCURY_ISA_VERSION
	.align		4
        /*0080*/ 	.byte	0x03, 0x5f
        /*0082*/ 	.short	0x0101


	//----- nvinfo : EIATTR_VRC_CTA_INIT_COUNT
	.align		4
        /*0084*/ 	.byte	0x02, 0x4a
	.zero		1
	.zero		1


	//----- nvinfo : EIATTR_EXIT_INSTR_OFFSETS
	.align		4
        /*0088*/ 	.byte	0x04, 0x1c
        /*008a*/ 	.short	(.L_1302 - .L_1301)


	//   ....[0]....
.L_1301:
        /*008c*/ 	.word	0x000000d0


	//   ....[1]....
        /*0090*/ 	.word	0x00000380


	//----- nvinfo : EIATTR_CBANK_PARAM_SIZE
	.align		4
.L_1302:
        /*0094*/ 	.byte	0x03, 0x19
        /*0096*/ 	.short	0x0030


	//----- nvinfo : EIATTR_PARAM_CBANK
	.align		4
        /*0098*/ 	.byte	0x04, 0x0a
        /*009a*/ 	.short	(.L_1304 - .L_1303)
	.align		4
.L_1303:
        /*009c*/ 	.word	index@(.nv.constant0.vec_computeModelMany1_scmos)
        /*00a0*/ 	.short	0x0380
        /*00a2*/ 	.short	0x0030


	//----- nvinfo : EIATTR_SW_WAR
	.align		4
.L_1304:
        /*00a4*/ 	.byte	0x04, 0x36
        /*00a6*/ 	.short	(.L_1306 - .L_1305)
.L_1305:
        /*00a8*/ 	.word	0x00000008
.L_1306:


//--------------------- .nv.info.vec_computeModelMany3 --------------------------
	.section	.nv.info.vec_computeModelMany3,"",@"SHT_CUDA_INFO"
	.sectionflags	@""
	.align	4


	//----- nvinfo : EIATTR_CUDA_API_VERSION
	.align		4
        /*0000*/ 	.byte	0x04, 0x37
        /*0002*/ 	.short	(.L_1308 - .L_1307)
.L_1307:
        /*0004*/ 	.word	0x00000082


	//----- nvinfo : EIATTR_KPARAM_INFO
	.align		4
.L_1308:
        /*0008*/ 	.byte	0x04, 0x17
        /*000a*/ 	.short	(.L_1310 - .L_1309)
.L_1309:
        /*000c*/ 	.word	0x00000000
        /*0010*/ 	.short	0x0005
        /*0012*/ 	.short	0x0020
        /*0014*/ 	.byte	0x00, 0xf5, 0x21, 0x00


	//----- nvinfo : EIATTR_KPARAM_INFO
	.align		4
.L_1310:
        /*0018*/ 	.byte	0x04, 0x17
        /*001a*/ 	.short	(.L_1312 - .L_1311)
.L_1311:
        /*001c*/ 	.word	0x00000000
        /*0020*/ 	.short	0x0004
        /*0022*/ 	.short	0x0018
        /*0024*/ 	.byte	0x00, 0xf5, 0x21, 0x00


	//----- nvinfo : EIATTR_KPARAM_INFO
	.align		4
.L_1312:
        /*0028*/ 	.byte	0x04, 0x17
        /*002a*/ 	.short	(.L_1314 - .L_1313)
.L_1313:
        /*002c*/ 	.word	0x00000000
        /*0030*/ 	.short	0x0003
        /*0032*/ 	.short	0x0010
        /*0034*/ 	.byte	0x00, 0xf5, 0x21, 0x00


	//----- nvinfo : EIATTR_KPARAM_INFO
	.align		4
.L_1314:
        /*0038*/ 	.byte	0x04, 0x17
        /*003a*/ 	.short	(.L_1316 - .L_1315)
.L_1315:
        /*003c*/ 	.word	0x00000000
        /*0040*/ 	.short	0x0002
        /*0042*/ 	.short	0x0008
        /*0044*/ 	.byte	0x00, 0xf5, 0x21, 0x00


	//----- nvinfo : EIATTR_KPARAM_INFO
	.align		4
.L_1316:
        /*0048*/ 	.byte	0x04, 0x17
        /*004a*/ 	.short	(.L_1318 - .L_1317)
.L_1317:
        /*004c*/ 	.word	0x00000000
        /*0050*/ 	.short	0x0001
        /*0052*/ 	.short	0x0004
        /*0054*/ 	.byte	0x00, 0xf0, 0x11, 0x00


	//----- nvinfo : EIATTR_KPARAM_INFO
	.align		4
.L_1318:
        /*0058*/ 	.byte	0x04, 0x17
        /*005a*/ 	.short	(.L_1320 - .L_1319)
.L_1319:
        /*005c*/ 	.word	0x00000000
        /*0060*/ 	.short	0x0000
        /*0062*/ 	.short	0x0000
        /*0064*/ 	.byte	0x00, 0xf0, 0x11, 0x00


	//----- nvinfo : EIATTR_SPARSE_MMA_MASK
	.align		4
.L_1320:
        /*0068*/ 	.byte	0x03, 0x50
        /*006a*/ 	.short	0x0000


	//----- nvinfo : EIATTR_MAXREG_COUNT
	.align		4
        /*006c*/ 	.byte	0x03, 0x1b
        /*006e*/ 	.short	0x00ff


	//----- nvinfo : EIATTR_MERCURY_ISA_VERSION
	.align		4
        /*0070*/ 	.byte	0x03, 0x5f
        /*0072*/ 	.short	0x0101


	//----- nvinfo : EIATTR_VRC_CTA_INIT_COUNT
	.align		4
        /*0074*/ 	.byte	0x02, 0x4a
	.zero		1
	.zero		1


	//----- nvinfo : EIATTR_EXIT_INSTR_OFFSETS
	.align		4
        /*0078*/ 	.byte	0x04, 0x1c
        /*007a*/ 	.short	(.L_1322 - .L_1321)


	//   ....[0]....
.L_1321:
        /*007c*/ 	.word	0x000000d0


	//   ....[1]....
        /*0080*/ 	.word	0x00000370


	//----- nvinfo : EIATTR_CBANK_PARAM_SIZE
	.align		4
.L_1322:
        /*0084*/ 	.byte	0x03, 0x19
        /*0086*/ 	.short	0x0028


	//----- nvinfo : EIATTR_PARAM_CBANK
	.align		4
        /*0088*/ 	.byte	0x04, 0x0a
        /*008a*/ 	.short	(.L_1324 - .L_1323)
	.align		4
.L_1323:
        /*008c*/ 	.word	index@(.nv.constant0.vec_computeModelMany3)
        /*0090*/ 	.short	0x0380
        /*0092*/ 	.short	0x0028


	//----- nvinfo : EIATTR_SW_WAR
	.align		4
.L_1324:
        /*0094*/ 	.byte	0x04, 0x36
        /*0096*/ 	.short	(.L_1326 - .L_1325)
.L_1325:
        /*0098*/ 	.word	0x00000008
.L_1326:


//--------------------- .nv.info.vec_computeModelMany2 --------------------------
	.section	.nv.info.vec_computeModelMany2,"",@"SHT_CUDA_INFO"
	.sectionflags	@""
	.align	4


	//----- nvinfo : EIATTR_CUDA_API_VERSION
	.align		4
        /*0000*/ 	.byte	0x04, 0x37
        /*0002*/ 	.short	(.L_1328 - .L_1327)
.L_1327:
        /*0004*/ 	.word	0x00000082


	//----- nvinfo : EIATTR_KPARAM_INFO
	.align		4
.L_1328:
        /*0008*/ 	.byte	0x04, 0x17
        /*000a*/ 	.short	(.L_1330 - .L_1329)
.L_1329:
        /*000c*/ 	.word	0x00000000
        /*0010*/ 	.short	0x0005
        /*0012*/ 	.short	0x0020
        /*0014*/ 	.byte	0x00, 0xf5, 0x21, 0x00


	//----- nvinfo : EIATTR_KPARAM_INFO
	.align		4
.L_1330:
        /*0018*/ 	.byte	0x04, 0x17
        /*001a*/ 	.short	(.L_1332 - .L_1331)
.L_1331:
        /*001c*/ 	.word	0x00000000
        /*0020*/ 	.short	0x0004
        /*0022*/ 	.short	0x0018
        /*0024*/ 	.byte	0x00, 0xf5, 0x21, 0x00


	//----- nvinfo : EIATTR_KPARAM_INFO
	.align		4
.L_1332:
        /*0028*/ 	.byte	0x04, 0x17
        /*002a*/ 	.short	(.L_1334 - .L_1333)
.L_1333:
        /*002c*/ 	.word	0x00000000
        /*0030*/ 	.short	0x0003
        /*0032*/ 	.short	0x0010
        /*0034*/ 	.byte	0x00, 0xf5, 0x21, 0x00


	//----- nvinfo : EIATTR_KPARAM_INFO
	.align		4
.L_1334:
        /*0038*/ 	.byte	0x04, 0x17
        /*003a*/ 	.short	(.L_1336 - .L_1335)
.L_1335:
        /*003c*/ 	.word	0x00000000
        /*0040*/ 	.short	0x0002
        /*0042*/ 	.short	0x0008
        /*0044*/ 	.byte	0x00, 0xf5, 0x21, 0x00


	//----- nvinfo : EIATTR_KPARAM_INFO
	.align		4
.L_1336:
        /*0048*/ 	.byte	0x04, 0x17
        /*004a*/ 	.short	(.L_1338 - .L_1337)
.L_1337:
        /*004c*/ 	.word	0x00000000
        /*0050*/ 	.short	0x0001
        /*0052*/ 	.short	0x0004
        /*0054*/ 	.byte	0x00, 0xf0, 0x11, 0x00


	//----- nvinfo : EIATTR_KPARAM_INFO
	.align		4
.L_1338:
        /*0058*/ 	.byte	0x04, 0x17
        /*005a*/ 	.short	(.L_1340 - .L_1339)
.L_1339:
        /*005c*/ 	.word	0x00000000
        /*0060*/ 	.short	0x0000
        /*0062*/ 	.short	0x0000
        /*0064*/ 	.byte	0x00, 0xf0, 0x11, 0x00


	//----- nvinfo : EIATTR_SPARSE_MMA_MASK
	.align		4
.L_1340:
        /*0068*/ 	.byte	0x03, 0x50
        /*006a*/ 	.short	0x0000


	//----- nvinfo : EIATTR_MAXREG_COUNT
	.align		4
        /*006c*/ 	.byte	0x03, 0x1b
        /*006e*/ 	.short	0x00ff


	//----- nvinfo : EIATTR_MERCURY_ISA_VERSION
	.align		4
        /*0070*/ 	.byte	0x03, 0x5f
        /*0072*/ 	.short	0x0101


	//----- nvinfo : EIATTR_VRC_CTA_INIT_COUNT
	.align		4
        /*0074*/ 	.byte	0x02, 0x4a
	.zero		1
	.zero		1


	//----- nvinfo : EIATTR_EXIT_INSTR_OFFSETS
	.align		4
        /*0078*/ 	.byte	0x04, 0x1c
        /*007a*/ 	.short	(.L_1342 - .L_1341)


	//   ....[0]....
.L_1341:
        /*007c*/ 	.word	0x000000d0


	//   ....[1]....
        /*0080*/ 	.word	0x00000350


	//----- nvinfo : EIATTR_CBANK_PARAM_SIZE
	.align		4
.L_1342:
        /*0084*/ 	.byte	0x03, 0x19
        /*0086*/ 	.short	0x0028


	//----- nvinfo : EIATTR_PARAM_CBANK
	.align		4
        /*0088*/ 	.byte	0x04, 0x0a
        /*008a*/ 	.short	(.L_1344 - .L_1343)
	.align		4
.L_1343:
        /*008c*/ 	.word	index@(.nv.constant0.vec_computeModelMany2)
        /*0090*/ 	.short	0x0380
        /*0092*/ 	.short	0x0028


	//----- nvinfo : EIATTR_SW_WAR
	.align		4
.L_1344:
        /*0094*/ 	.byte	0x04, 0x36
        /*0096*/ 	.short	(.L_1346 - .L_1345)
.L_1345:
        /*0098*/ 	.word	0x00000008
.L_1346:


//--------------------- .nv.info.vec_computeModelMany1 --------------------------
	.section	.nv.info.vec_computeModelMany1,"",@"SHT_CUDA_INFO"
	.sectionflags	@""
	.align	4


	//----- nvinfo : EIATTR_CUDA_API_VERSION
	.align		4
        /*0000*/ 	.byte	0x04, 0x37
        /*0002*/ 	.short	(.L_1348 - .L_1347)
.L_1347:
        /*0004*/ 	.word	0x00000082


	//----- nvinfo : EIATTR_KPARAM_INFO
	.align		4
.L_1348:
        /*0008*/ 	.byte	0x04, 0x17
        /*000a*/ 	.short	(.L_1350 - .L_1349)
.L_1349:
        /*000c*/ 	.word	0x00000000
        /*0010*/ 	.short	0x0005
        /*0012*/ 	.short	0x0020
        /*0014*/ 	.byte	0x00, 0xf0, 0x21, 0x00


	//----- nvinfo : EIATTR_KPARAM_INFO
	.align		4
.L_1350:
        /*0018*/ 	.byte	0x04, 0x17
        /*001a*/ 	.short	(.L_1352 - .L_1351)
.L_1351:
        /*001c*/ 	.word	0x00000000
        /*0020*/ 	.short	0x0004
        /*0022*/ 	.short	0x0018
        /*0024*/ 	.byte	0x00, 0xf5, 0x21, 0x00


	//----- nvinfo : EIATTR_KPARAM_INFO
	.align		4
.L_1352:
        /*0028*/ 	.byte	0x04, 0x17
        /*002a*/ 	.short	(.L_1354 - .L_1353)
.L_1353:
        /*002c*/ 	.word	0x00000000
        /*0030*/ 	.short	0x0003
        /*0032*/ 	.short	0x0010
        /*0034*/ 	.byte	0x00, 0xf5, 0x21, 0x00


	//----- nvinfo : EIATTR_KPARAM_INFO
	.align		4
.L_1354:
        /*0038*/ 	.byte	0x04, 0x17
        /*003a*/ 	.short	(.L_1356 - .L_1355)
.L_1355:
        /*003c*/ 	.word	0x00000000
        /*0040*/ 	.short	0x0002
        /*0042*/ 	.short	0x0008
        /*0044*/ 	.byte	0x00, 0xf5, 0x21, 0x00


	//----- nvinfo : EIATTR_KPARAM_INFO
	.align		4
.L_1356:
        /*0048*/ 	.byte	0x04, 0x17
        /*004a*/ 	.short	(.L_1358 - .L_1357)
.L_1357:
        /*004c*/ 	.word	0x00000000
        /*0050*/ 	.short	0x0001
        /*0052*/ 	.short	0x0004
        /*0054*/ 	.byte	0x00, 0xf0, 0x11, 0x00


	//----- nvinfo : EIATTR_KPARAM_INFO
	.align		4
.L_1358:
        /*0058*/ 	.byte	0x04, 0x17
        /*005a*/ 	.short	(.L_1360 - .L_1359)
.L_1359:
        /*005c*/ 	.word	0x00000000
        /*0060*/ 	.short	0x0000
        /*0062*/ 	.short	0x0000
        /*0064*/ 	.byte	0x00, 0xf0, 0x11, 0x00


	//----- nvinfo : EIATTR_SPARSE_MMA_MASK
	.align		4
.L_1360:
        /*0068*/ 	.byte	0x03, 0x50
        /*006a*/ 	.short	0x0000


	//----- nvinfo : EIATTR_MAXREG_COUNT
	.align		4
        /*006c*/ 	.byte	0x03, 0x1b
        /*006e*/ 	.short	0x00ff


	//----- nvinfo : EIATTR_MERCURY_ISA_VERSION
	.align		4
        /*0070*/ 	.byte	0x03, 0x5f
        /*0072*/ 	.short	0x0101


	//----- nvinfo : EIATTR_VRC_CTA_INIT_COUNT
	.align		4
        /*0074*/ 	.byte	0x02, 0x4a
	.zero		1
	.zero		1


	//----- nvinfo : EIATTR_EXIT_INSTR_OFFSETS
	.align		4
        /*0078*/ 	.byte	0x04, 0x1c
        /*007a*/ 	.short	(.L_1362 - .L_1361)


	//   ....[0]....
.L_1361:
        /*007c*/ 	.word	0x000000d0


	//   ....[1]....
        /*0080*/ 	.word	0x00000330


	//----- nvinfo : EIATTR_CBANK_PARAM_SIZE
	.align		4
.L_1362:
        /*0084*/ 	.byte	0x03, 0x19
        /*0086*/ 	.short	0x0028


	//----- nvinfo : EIATTR_PARAM_CBANK
	.align		4
        /*0088*/ 	.byte	0x04, 0x0a
        /*008a*/ 	.short	(.L_1364 - .L_1363)
	.align		4
.L_1363:
        /*008c*/ 	.word	index@(.nv.constant0.vec_computeModelMany1)
        /*0090*/ 	.short	0x0380
        /*0092*/ 	.short	0x0028


	//----- nvinfo : EIATTR_SW_WAR
	.align		4
.L_1364:
        /*0094*/ 	.byte	0x04, 0x36
        /*0096*/ 	.short	(.L_1366 - .L_1365)
.L_1365:
        /*0098*/ 	.word	0x00000008
.L_1366:


//--------------------- .nv.info.vec_mulMany_f    --------------------------
	.section	.nv.info.vec_mulMany_f,"",@"SHT_CUDA_INFO"
	.sectionflags	@""
	.align	4


	//----- nvinfo : EIATTR_CUDA_API_VERSION
	.align		4
        /*0000*/ 	.byte	0x04, 0x37
        /*0002*/ 	.short	(.L_1368 - .L_1367)
.L_1367:
        /*0004*/ 	.word	0x00000082


	//----- nvinfo : EIATTR_KPARAM_INFO
	.align		4
.L_1368:
        /*0008*/ 	.byte	0x04, 0x17
        /*000a*/ 	.short	(.L_1370 - .L_1369)
.L_1369:
        /*000c*/ 	.word	0x00000000
        /*0010*/ 	.short	0x0004
        /*0012*/ 	.short	0x0018
        /*0014*/ 	.byte	0x00, 0xf5, 0x21, 0x00


	//----- nvinfo : EIATTR_KPARAM_INFO
	.align		4
.L_1370:
        /*0018*/ 	.byte	0x04, 0x17
        /*001a*/ 	.short	(.L_1372 - .L_1371)
.L_1371:
        /*001c*/ 	.word	0x00000000
        /*0020*/ 	.short	0x0003
        /*0022*/ 	.short	0x0010
        /*0024*/ 	.byte	0x00, 0xf5, 0x21, 0x00


	//----- nvinfo : EIATTR_KPARAM_INFO
	.align		4
.L_1372:
        /*0028*/ 	.byte	0x04, 0x17
        /*002a*/ 	.short	(.L_1374 - .L_1373)
.L_1373:
        /*002c*/ 	.word	0x00000000
        /*0030*/ 	.short	0x0002
        /*0032*/ 	.short	0x0008
        /*0034*/ 	.byte	0x00, 0xf5, 0x21, 0x00


	//----- nvinfo : EIATTR_KPARAM_INFO
	.align		4
.L_1374:
        /*0038*/ 	.byte	0x04, 0x17
        /*003a*/ 	.short	(.L_1376 - .L_1375)
.L_1375:
        /*003c*/ 	.word	0x00000000
        /*0040*/ 	.short	0x0001
        /*0042*/ 	.short	0x0004
        /*0044*/ 	.byte	0x00, 0xf0, 0x11, 0x00


	//----- nvinfo : EIATTR_KPARAM_INFO
	.align		4
.L_1376:
        /*0048*/ 	.byte	0x04, 0x17
        /*004a*/ 	.short	(.L_1378 - .L_1377)
.L_1377:
        /*004c*/ 	.word	0x00000000
        /*0050*/ 	.short	0x0000
        /*0052*/ 	.short	0x0000
        /*0054*/ 	.byte	0x00, 0xf0, 0x11, 0x00


	//----- nvinfo : EIATTR_SPARSE_MMA_MASK
	.align		4
.L_1378:
        /*0058*/ 	.byte	0x03, 0x50
        /*005a*/ 	.short	0x0000


	//----- nvinfo : EIATTR_MAXREG_COUNT
	.align		4
        /*005c*/ 	.byte	0x03, 0x1b
        /*005e*/ 	.short	0x00ff


	//----- nvinfo : EIATTR_MERCURY_ISA_VERSION
	.align		4
        /*0060*/ 	.byte	0x03, 0x5f
        /*0062*/ 	.short	0x0101


	//----- nvinfo : EIATTR_VRC_CTA_INIT_COUNT
	.align		4
        /*0064*/ 	.byte	0x02, 0x4a
	.zero		1
	.zero		1


	//----- nvinfo : EIATTR_EXIT_INSTR_OFFSETS
	.align		4
        /*0068*/ 	.byte	0x04, 0x1c
        /*006a*/ 	.short	(.L_1380 - .L_1379)


	//   ....[0]....
.L_1379:
        /*006c*/ 	.word	0x000000d0


	//   ....[1]....
        /*0070*/ 	.word	0x000002f0


	//----- nvinfo : EIATTR_CBANK_PARAM_SIZE
	.align		4
.L_1380:
        /*0074*/ 	.byte	0x03, 0x19
        /*0076*/ 	.short	0x0020


	//----- nvinfo : EIATTR_PARAM_CBANK
	.align		4
        /*0078*/ 	.byte	0x04, 0x0a
        /*007a*/ 	.short	(.L_1382 - .L_1381)
	.align		4
.L_1381:
        /*007c*/ 	.word	index@(.nv.constant0.vec_mulMany_f)
        /*0080*/ 	.short	0x0380
        /*0082*/ 	.short	0x0020


	//----- nvinfo : EIATTR_SW_WAR
	.align		4
.L_1382:
        /*0084*/ 	.byte	0x04, 0x36
        /*0086*/ 	.short	(.L_1384 - .L_1383)
.L_1383:
        /*0088*/ 	.word	0x00000008
.L_1384:


//--------------------- .nv.info.vec_divScalarMany --------------------------
	.section	.nv.info.vec_divScalarMany,"",@"SHT_CUDA_INFO"
	.sectionflags	@""
	.align	4


	//----- nvinfo : EIATTR_CUDA_API_VERSION
	.align		4
        /*0000*/ 	.byte	0x04, 0x37
        /*0002*/ 	.short	(.L_1386 - .L_1385)
.L_1385:
        /*0004*/ 	.word	0x00000082


	//----- nvinfo : EIATTR_KPARAM_INFO
	.align		4
.L_1386:
        /*0008*/ 	.byte	0x04, 0x17
        /*000a*/ 	.short	(.L_1388 - .L_1387)
.L_1387:
        /*000c*/ 	.word	0x00000000
        /*0010*/ 	.short	0x0004
        /*0012*/ 	.short	0x0018
        /*0014*/ 	.byte	0x00, 0xf5, 0x21, 0x00


	//----- nvinfo : EIATTR_KPARAM_INFO
	.align		4
.L_1388:
        /*0018*/ 	.byte	0x04, 0x17
        /*001a*/ 	.short	(.L_1390 - .L_1389)
.L_1389:
        /*001c*/ 	.word	0x00000000
        /*0020*/ 	.short	0x0003
        /*0022*/ 	.short	0x0010
        /*0024*/ 	.byte	0x00, 0xf5, 0x21, 0x00


	//----- nvinfo : EIATTR_KPARAM_INFO
	.align		4
.L_1390:
        /*0028*/ 	.byte	0x04, 0x17
        /*002a*/ 	.short	(.L_1392 - .L_1391)
.L_1391:
        /*002c*/ 	.word	0x00000000
        /*0030*/ 	.short	0x0002
        /*0032*/ 	.short	0x0008
        /*0034*/ 	.byte	0x00, 0xf5, 0x21, 0x00


	//----- nvinfo : EIATTR_KPARAM_INFO
	.align		4
.L_1392:
        /*0038*/ 	.byte	0x04, 0x17
        /*003a*/ 	.short	(.L_1394 - .L_1393)
.L_1393:
        /*003c*/ 	.word	0x00000000
        /*0040*/ 	.short	0x0001
        /*0042*/ 	.short	0x0004
        /*0044*/ 	.byte	0x00, 0xf0, 0x11, 0x00


	//----- nvinfo : EIATTR_KPARAM_INFO
	.align		4
.L_1394:
        /*0048*/ 	.byte	0x04, 0x17
        /*004a*/ 	.short	(.L_1396 - .L_1395)
.L_1395:
        /*004c*/ 	.word	0x00000000
        /*0050*/ 	.short	0x0000
        /*0052*/ 	.short	0x0000
        /*0054*/ 	.byte	0x00, 0xf0, 0x11, 0x00


	//----- nvinfo : EIATTR_SPARSE_MMA_MASK
	.align		4
.L_1396:
        /*0058*/ 	.byte	0x03, 0x50
        /*005a*/ 	.short	0x0000


	//----- nvinfo : EIATTR_MAXREG_COUNT
	.align		4
        /*005c*/ 	.byte	0x03, 0x1b
        /*005e*/ 	.short	0x00ff


	//----- nvinfo : EIATTR_MERCURY_ISA_VERSION
	.align		4
        /*0060*/ 	.byte	0x03, 0x5f
        /*0062*/ 	.short	0x0101


	//----- nvinfo : EIATTR_VRC_CTA_INIT_COUNT
	.align		4
        /*0064*/ 	.byte	0x02, 0x4a
	.zero		1
	.zero		1


	//----- nvinfo : EIATTR_EXIT_INSTR_OFFSETS
	.align		4
        /*0068*/ 	.byte	0x04, 0x1c
        /*006a*/ 	.short	(.L_1398 - .L_1397)


	//   ....[0]....
.L_1397:
        /*006c*/ 	.word	0x000000d0


	//   ....[1]....
        /*0070*/ 	.word	0x000002b0


	//   ....[2]....
        /*0074*/ 	.word	0x00000440


	//----- nvinfo : EIATTR_CRS_STACK_SIZE
	.align		4
.L_1398:
        /*0078*/ 	.byte	0x04, 0x1e
        /*007a*/ 	.short	(.L_1400 - .L_1399)
.L_1399:
        /*007c*/ 	.word	0x00000000


	//----- nvinfo : EIATTR_CBANK_PARAM_SIZE
	.align		4
.L_1400:
        /*0080*/ 	.byte	0x03, 0x19
        /*0082*/ 	.short	0x0020


	//----- nvinfo : EIATTR_PARAM_CBANK
	.align		4
        /*0084*/ 	.byte	0x04, 0x0a
        /*0086*/ 	.short	(.L_1402 - .L_1401)
	.align		4
.L_1401:
        /*0088*/ 	.word	index@(.nv.constant0.vec_divScalarMany)
        /*008c*/ 	.short	0x0380
        /*008e*/ 	.short	0x0020


	//----- nvinfo : EIATTR_SW_WAR
	.align		4
.L_1402:
        /*0090*/ 	.byte	0x04, 0x36
        /*0092*/ 	.short	(.L_1404 - .L_1403)
.L_1403:
        /*0094*/ 	.word	0x00000008
.L_1404:


//--------------------- .nv.info.vec_mulMany      --------------------------
	.section	.nv.info.vec_mulMany,"",@"SHT_CUDA_INFO"
	.sectionflags	@""
	.align	4


	//----- nvinfo : EIATTR_CUDA_API_VERSION
	.align		4
        /*0000*/ 	.byte	0x04, 0x37
        /*0002*/ 	.short	(.L_1406 - .L_1405)
.L_1405:
        /*0004*/ 	.word	0x00000082


	//----- nvinfo : EIATTR_KPARAM_INFO
	.align		4
.L_1406:
        /*0008*/ 	.byte	0x04, 0x17
        /*000a*/ 	.short	(.L_1408 - .L_1407)
.L_1407:
        /*000c*/ 	.word	0x00000000
        /*0010*/ 	.short	0x0004
        /*0012*/ 	.short	0x0018
        /*0014*/ 	.byte	0x00, 0xf5, 0x21, 0x00


	//----- nvinfo : EIATTR_KPARAM_INFO
	.align		4
.L_1408:
        /*0018*/ 	.byte	0x04, 0x17
        /*001a*/ 	.short	(.L_1410 - .L_1409)
.L_1409:
        /*001c*/ 	.word	0x00000000
        /*0020*/ 	.short	0x0003
        /*0022*/ 	.short	0x0010
        /*0024*/ 	.byte	0x00, 0xf5, 0x21, 0x00


	//----- nvinfo : EIATTR_KPARAM_INFO
	.align		4
.L_1410:
        /*0028*/ 	.byte	0x04, 0x17
        /*002a*/ 	.short	(.L_1412 - .L_1411)
.L_1411:
        /*002c*/ 	.word	0x00000000
        /*0030*/ 	.short	0x0002
        /*0032*/ 	.short	0x0008
        /*0034*/ 	.byte	0x00, 0xf5, 0x21, 0x00


	//----- nvinfo : EIATTR_KPARAM_INFO
	.align		4
.L_1412:
        /*0038*/ 	.byte	0x04, 0x17
        /*003a*/ 	.short	(.L_1414 - .L_1413)
.L_1413:
        /*003c*/ 	.word	0x00000000
        /*0040*/ 	.short	0x0001
        /*0042*/ 	.short	0x0004
        /*0044*/ 	.byte	0x00, 0xf0, 0x11, 0x00


	//----- nvinfo : EIATTR_KPARAM_INFO
	.align		4
.L_1414:
        /*0048*/ 	.byte	0x04, 0x17
        /*004a*/ 	.short	(.L_1416 - .L_1415)
.L_1415:
        /*004c*/ 	.word	0x00000000
        /*0050*/ 	.short	0x0000
        /*0052*/ 	.short	0x0000
        /*0054*/ 	.byte	0x00, 0xf0, 0x11, 0x00


	//----- nvinfo : EIATTR_SPARSE_MMA_MASK
	.align		4
.L_1416:
        /*0058*/ 	.byte	0x03, 0x50
        /*005a*/ 	.short	0x0000


	//----- nvinfo : EIATTR_MAXREG_COUNT
	.align		4
        /*005c*/ 	.byte	0x03, 0x1b
        /*005e*/ 	.short	0x00ff


	//----- nvinfo : EIATTR_MERCURY_ISA_VERSION
	.align		4
        /*0060*/ 	.byte	0x03, 0x5f
        /*0062*/ 	.short	0x0101


	//----- nvinfo : EIATTR_VRC_CTA_INIT_COUNT
	.align		4
        /*0064*/ 	.byte	0x02, 0x4a
	.zero		1
	.zero		1


	//----- nvinfo : EIATTR_EXIT_INSTR_OFFSETS
	.align		4
        /*0068*/ 	.byte	0x04, 0x1c
        /*006a*/ 	.short	(.L_1418 - .L_1417)


	//   ....[0]....
.L_1417:
        /*006c*/ 	.word	0x000000d0


	//   ....[1]....
        /*0070*/ 	.word	0x000002f0


	//----- nvinfo : EIATTR_CBANK_PARAM_SIZE
	.align		4
.L_1418:
        /*0074*/ 	.byte	0x03, 0x19
        /*0076*/ 	.short	0x0020


	//----- nvinfo : EIATTR_PARAM_CBANK
	.align		4
        /*0078*/ 	.byte	0x04, 0x0a
        /*007a*/ 	.short	(.L_1420 - .L_1419)
	.align		4
.L_1419:
        /*007c*/ 	.word	index@(.nv.constant0.vec_mulMany)
        /*0080*/ 	.short	0x0380
        /*0082*/ 	.short	0x0020


	//----- nvinfo : EIATTR_SW_WAR
	.align		4
.L_1420:
        /*0084*/ 	.byte	0x04, 0x36
        /*0086*/ 	.short	(.L_1422 - .L_1421)
.L_1421:
        /*0088*/ 	.word	0x00000008
.L_1422:


//--------------------- .nv.info.vec_computePSF_signalNsqrtMany_fcrop --------------------------
	.section	.nv.info.vec_computePSF_signalNsqrtMany_fcrop,"",@"SHT_CUDA_INFO"
	.sectionflags	@""
	.align	4


	//----- nvinfo : EIATTR_CUDA_API_VERSION
	.align		4
        /*0000*/ 	.byte	0x04, 0x37
        /*0002*/ 	.short	(.L_1424 - .L_1423)
.L_1423:
        /*0004*/ 	.word	0x00000082


	//----- nvinfo : EIATTR_KPARAM_INFO
	.align		4
.L_1424:
        /*0008*/ 	.byte	0x04, 0x17
        /*000a*/ 	.short	(.L_1426 - .L_1425)
.L_1425:
        /*000c*/ 	.word	0x00000000
        /*0010*/ 	.short	0x0007
        /*0012*/ 	.short	0x0030
        /*0014*/ 	.byte	0x00, 0xf5, 0x21, 0x00


	//----- nvinfo : EIATTR_KPARAM_INFO
	.align		4
.L_1426:
        /*0018*/ 	.byte	0x04, 0x17
        /*001a*/ 	.short	(.L_1428 - .L_1427)
.L_1427:
        /*001c*/ 	.word	0x00000000
        /*0020*/ 	.short	0x0006
        /*0022*/ 	.short	0x0028
        /*0024*/ 	.byte	0x00, 0xf5, 0x21, 0x00


	//----- nvinfo : EIATTR_KPARAM_INFO
	.align		4
.L_1428:
        /*0028*/ 	.byte	0x04, 0x17
        /*002a*/ 	.short	(.L_1430 - .L_1429)
.L_1429:
        /*002c*/ 	.word	0x00000000
        /*0030*/ 	.short	0x0005
        /*0032*/ 	.short	0x0020
        /*0034*/ 	.byte	0x00, 0xf0, 0x11, 0x00


	//----- nvinfo : EIATTR_KPARAM_INFO
	.align		4
.L_1430:
        /*0038*/ 	.byte	0x04, 0x17
        /*003a*/ 	.short	(.L_1432 - .L_1431)
.L_1431:
        /*003c*/ 	.word	0x00000000
        /*0040*/ 	.short	0x0004
        /*0042*/ 	.short	0x0018
        /*0044*/ 	.byte	0x00, 0xf5, 0x21, 0x00


	//----- nvinfo : EIATTR_KPARAM_INFO
	.align		4
.L_1432:
        /*0048*/ 	.byte	0x04, 0x17
        /*004a*/ 	.short	(.L_1434 - .L_1433)
.L_1433:
        /*004c*/ 	.word	0x00000000
        /*0050*/ 	.short	0x0003
        /*0052*/ 	.short	0x0010
        /*0054*/ 	.byte	0x00, 0xf5, 0x21, 0x00


	//----- nvinfo : EIATTR_KPARAM_INFO
	.align		4
.L_1434:
        /*0058*/ 	.byte	0x04, 0x17
        /*005a*/ 	.short	(.L_1436 - .L_1435)
.L_1435:
        /*005c*/ 	.word	0x00000000
        /*0060*/ 	.short	0x0002
        /*0062*/ 	.short	0x0008
        /*0064*/ 	.byte	0x00, 0xf0, 0x11, 0x00


	//----- nvinfo : EIATTR_KPARAM_INFO
	.align		4
.L_1436:
        /*0068*/ 	.byte	0x04, 0x17
        /*006a*/ 	.short	(.L_1438 - .L_1437)
.L_1437:
        /*006c*/ 	.word	0x00000000
        /*0070*/ 	.short	0x0001
        /*0072*/ 	.short	0x0004
        /*0074*/ 	.byte	0x00, 0xf0, 0x11, 0x00


	//----- nvinfo : EIATTR_KPARAM_INFO
	.align		4
.L_1438:
        /*0078*/ 	.byte	0x04, 0x17
        /*007a*/ 	.short	(.L_1440 - .L_1439)
.L_1439:
        /*007c*/ 	.word	0x00000000
        /*0080*/ 	.short	0x0000
        /*0082*/ 	.short	0x0000
        /*0084*/ 	.byte	0x00, 0xf0, 0x11, 0x00


	//----- nvinfo : EIATTR_SPARSE_MMA_MASK
	.align		4
.L_1440:
        /*0088*/ 	.byte	0x03, 0x50
        /*008a*/ 	.short	0x0000


	//----- nvinfo : EIATTR_MAXREG_COUNT
	.align		4
        /*008c*/ 	.byte	0x03, 0x1b
        /*008e*/ 	.short	0x00ff


	//----- nvinfo : EIATTR_MERCURY_ISA_VERSION
	.align		4
        /*0090*/ 	.byte	0x03, 0x5f
        /*0092*/ 	.short	0x0101


	//----- nvinfo : EIATTR_VRC_CTA_INIT_COUNT
	.align		4
        /*0094*/ 	.byte	0x02, 0x4a
	.zero		1
	.zero		1


	//----- nvinfo : EIATTR_EXIT_INSTR_OFFSETS
	.align		4
        /*0098*/ 	.byte	0x04, 0x1c
        /*009a*/ 	.short	(.L_1442 - .L_1441)


	//   ....[0]....
.L_1441:
        /*009c*/ 	.word	0x000000d0


	//   ....[1]....
        /*00a0*/ 	.word	0x00000690


	//----- nvinfo : EIATTR_CRS_STACK_SIZE
	.align		4
.L_1442:
        /*00a4*/ 	.byte	0x04, 0x1e
        /*00a6*/ 	.short	(.L_1444 - .L_1443)
.L_1443:
        /*00a8*/ 	.word	0x00000000


	//----- nvinfo : EIATTR_CBANK_PARAM_SIZE
	.align		4
.L_1444:
        /*00ac*/ 	.byte	0x03, 0x19
        /*00ae*/ 	.short	0x0038


	//----- nvinfo : EIATTR_PARAM_CBANK
	.align		4
        /*00b0*/ 	.byte	0x04, 0x0a
        /*00b2*/ 	.short	(.L_1446 - .L_1445)
	.align		4
.L_1445:
        /*00b4*/ 	.word	index@(.nv.constant0.vec_computePSF_signalNsqrtMany_fcrop)
        /*00b8*/ 	.short	0x0380
        /*00ba*/ 	.short	0x0038


	//----- nvinfo : EIATTR_SW_WAR
	.align		4
.L_1446:
        /*00bc*/ 	.byte	0x04, 0x36
        /*00be*/ 	.short	(.L_1448 - .L_1447)
.L_1447:
        /*00c0*/ 	.word	0x00000008
.L_1448:


//--------------------- .nv.info.vec_computePSF_signalNsqrtMany_f --------------------------
	.section	.nv.info.vec_computePSF_signalNsqrtMany_f,"",@"SHT_CUDA_INFO"
	.sectionflags	@""
	.align	4


	//----- nvinfo : EIATTR_CUDA_API_VERSION
	.align		4
        /*0000*/ 	.byte	0x04, 0x37
        /*0002*/ 	.short	(.L_1450 - .L_1449)
.L_1449:
        /*0004*/ 	.word	0x00000082


	//----- nvinfo : EIATTR_KPARAM_INFO
	.align		4
.L_1450:
        /*0008*/ 	.byte	0x04, 0x17
        /*000a*/ 	.short	(.L_1452 - .L_1451)
.L_1451:
        /*000c*/ 	.word	0x00000000
        /*0010*/ 	.short	0x0006
        /*0012*/ 	.short	0x0028
        /*0014*/ 	.byte	0x00, 0xf5, 0x21, 0x00


	//----- nvinfo : EIATTR_KPARAM_INFO
	.align		4
.L_1452:
        /*0018*/ 	.byte	0x04, 0x17
        /*001a*/ 	.short	(.L_1454 - .L_1453)
.L_1453:
        /*001c*/ 	.word	0x00000000
        /*0020*/ 	.short	0x0005
        /*0022*/ 	.short	0x0020
        /*0024*/ 	.byte	0x00, 0xf5, 0x21, 0x00


	//----- nvinfo : EIATTR_KPARAM_INFO
	.align		4
.L_1454:
        /*0028*/ 	.byte	0x04, 0x17
        /*002a*/ 	.short	(.L_1456 - .L_1455)
.L_1455:
        /*002c*/ 	.word	0x00000000
        /*0030*/ 	.short	0x0004
        /*0032*/ 	.short	0x0018
        /*0034*/ 	.byte	0x00, 0xf0, 0x11, 0x00


	//----- nvinfo : EIATTR_KPARAM_INFO
	.align		4
.L_1456:
        /*0038*/ 	.byte	0x04, 0x17
        /*003a*/ 	.short	(.L_1458 - .L_1457)
.L_1457:
        /*003c*/ 	.word	0x00000000
        /*0040*/ 	.short	0x0003
        /*0042*/ 	.short	0x0010
        /*0044*/ 	.byte	0x00, 0xf5, 0x21, 0x00


	//----- nvinfo : EIATTR_KPARAM_INFO
	.align		4
.L_1458:
        /*0048*/ 	.byte	0x04, 0x17
        /*004a*/ 	.short	(.L_1460 - .L_1459)
.L_1459:
        /*004c*/ 	.word	0x00000000
        /*0050*/ 	.short	0x0002
        /*0052*/ 	.short	0x0008
        /*0054*/ 	.byte	0x00, 0xf5, 0x21, 0x00


	//----- nvinfo : EIATTR_KPARAM_INFO
	.align		4
.L_1460:
        /*0058*/ 	.byte	0x04, 0x17
        /*005a*/ 	.short	(.L_1462 - .L_1461)
.L_1461:
        /*005c*/ 	.word	0x00000000
        /*0060*/ 	.short	0x0001
        /*0062*/ 	.short	0x0004
        /*0064*/ 	.byte	0x00, 0xf0, 0x11, 0x00


	//----- nvinfo : EIATTR_KPARAM_INFO
	.align		4
.L_1462:
        /*0068*/ 	.byte	0x04, 0x17
        /*006a*/ 	.short	(.L_1464 - .L_1463)
.L_1463:
        /*006c*/ 	.word	0x00000000
        /*0070*/ 	.short	0x0000
        /*0072*/ 	.short	0x0000
        /*0074*/ 	.byte	0x00, 0xf0, 0x11, 0x00


	//----- nvinfo : EIATTR_SPARSE_MMA_MASK
	.align		4
.L_1464:
        /*0078*/ 	.byte	0x03, 0x50
        /*007a*/ 	.short	0x0000


	//----- nvinfo : EIATTR_MAXREG_COUNT
	.align		4
        /*007c*/ 	.byte	0x03, 0x1b
        /*007e*/ 	.short	0x00ff


	//----- nvinfo : EIATTR_MERCURY_ISA_VERSION
	.align		4
        /*0080*/ 	.byte	0x03, 0x5f
        /*0082*/ 	.short	0x0101


	//----- nvinfo : EIATTR_VRC_CTA_INIT_COUNT
	.align		4
        /*0084*/ 	.byte	0x02, 0x4a
	.zero		1
	.zero		1


	//----- nvinfo : EIATTR_EXIT_INSTR_OFFSETS
	.align		4
        /*0088*/ 	.byte	0x04, 0x1c
        /*008a*/ 	.short	(.L_1466 - .L_1465)


	//   ....[0]....
.L_1465:
        /*008c*/ 	.word	0x000000d0


	//   ....[1]....
        /*0090*/ 	.word	0x00000630


	//----- nvinfo : EIATTR_CRS_STACK_SIZE
	.align		4
.L_1466:
        /*0094*/ 	.byte	0x04, 0x1e
        /*0096*/ 	.short	(.L_1468 - .L_1467)
.L_1467:
        /*0098*/ 	.word	0x00000000


	//----- nvinfo : EIATTR_CBANK_PARAM_SIZE
	.align		4
.L_1468:
        /*009c*/ 	.byte	0x03, 0x19
        /*009e*/ 	.short	0x0030


	//----- nvinfo : EIATTR_PARAM_CBANK
	.align		4
        /*00a0*/ 	.byte	0x04, 0x0a
        /*00a2*/ 	.short	(.L_1470 - .L_1469)
	.align		4
.L_1469:
        /*00a4*/ 	.word	index@(.nv.constant0.vec_computePSF_signalNsqrtMany_f)
        /*00a8*/ 	.short	0x0380
        /*00aa*/ 	.short	0x0030


	//----- nvinfo : EIATTR_SW_WAR
	.align		4
.L_1470:
        /*00ac*/ 	.byte	0x04, 0x36
        /*00ae*/ 	.short	(.L_1472 - .L_1471)
.L_1471:
        /*00b0*/ 	.word	0x00000008
.L_1472:


//--------------------- .nv.info.vec_computePSF_signalNsqrtMany --------------------------
	.section	.nv.info.vec_computePSF_signalNsqrtMany,"",@"SHT_CUDA_INFO"
	.sectionflags	@""
	.align	4


	//----- nvinfo : EIATTR_CUDA_API_VERSION
	.align		4
        /*0000*/ 	.byte	0x04, 0x37
        /*0002*/ 	.short	(.L_1474 - .L_1473)
.L_1473:
        /*0004*/ 	.word	0x00000082


	//----- nvinfo : EIATTR_KPARAM_INFO
	.align		4
.L_1474:
        /*0008*/ 	.byte	0x04, 0x17
        /*000a*/ 	.short	(.L_1476 - .L_1475)
.L_1475:
        /*000c*/ 	.word	0x00000000
        /*0010*/ 	.short	0x0006
        /*0012*/ 	.short	0x0028
        /*0014*/ 	.byte	0x00, 0xf5, 0x21, 0x00


	//----- nvinfo : EIATTR_KPARAM_INFO
	.align		4
.L_1476:
        /*0018*/ 	.byte	0x04, 0x17
        /*001a*/ 	.short	(.L_1478 - .L_1477)
.L_1477:
        /*001c*/ 	.word	0x00000000
        /*0020*/ 	.short	0x0005
        /*0022*/ 	.short	0x0020
        /*0024*/ 	.byte	0x00, 0xf5, 0x21, 0x00


	//----- nvinfo : EIATTR_KPARAM_INFO
	.align		4
.L_1478:
        /*0028*/ 	.byte	0x04, 0x17
        /*002a*/ 	.short	(.L_1480 - .L_1479)
.L_1479:
        /*002c*/ 	.word	0x00000000
        /*0030*/ 	.short	0x0004
        /*0032*/ 	.short	0x0018
        /*0034*/ 	.byte	0x00, 0xf0, 0x21, 0x00


	//----- nvinfo : EIATTR_KPARAM_INFO
	.align		4
.L_1480:
        /*0038*/ 	.byte	0x04, 0x17
        /*003a*/ 	.short	(.L_1482 - .L_1481)
.L_1481:
        /*003c*/ 	.word	0x00000000
        /*0040*/ 	.short	0x0003
        /*0042*/ 	.short	0x0010
        /*0044*/ 	.byte	0x00, 0xf5, 0x21, 0x00


	//----- nvinfo : EIATTR_KPARAM_INFO
	.align		4
.L_1482:
        /*0048*/ 	.byte	0x04, 0x17
        /*004a*/ 	.short	(.L_1484 - .L_1483)
.L_1483:
        /*004c*/ 	.word	0x00000000
        /*0050*/ 	.short	0x0002
        /*0052*/ 	.short	0x0008
        /*0054*/ 	.byte	0x00, 0xf5, 0x21, 0x00


	//----- nvinfo : EIATTR_KPARAM_INFO
	.align		4
.L_1484:
        /*0058*/ 	.byte	0x04, 0x17
        /*005a*/ 	.short	(.L_1486 - .L_1485)
.L_1485:
        /*005c*/ 	.word	0x00000000
        /*0060*/ 	.short	0x0001
        /*0062*/ 	.short	0x0004
        /*0064*/ 	.byte	0x00, 0xf0, 0x11, 0x00


	//----- nvinfo : EIATTR_KPARAM_INFO
	.align		4
.L_1486:
        /*0068*/ 	.byte	0x04, 0x17
        /*006a*/ 	.short	(.L_1488 - .L_1487)
.L_1487:
        /*006c*/ 	.word	0x00000000
        /*0070*/ 	.short	0x0000
        /*0072*/ 	.short	0x0000
        /*0074*/ 	.byte	0x00, 0xf0, 0x11, 0x00


	//----- nvinfo : EIATTR_SPARSE_MMA_MASK
	.align		4
.L_1488:
        /*0078*/ 	.byte	0x03, 0x50
        /*007a*/ 	.short	0x0000


	//----- nvinfo : EIATTR_MAXREG_COUNT
	.align		4
        /*007c*/ 	.byte	0x03, 0x1b
        /*007e*/ 	.short	0x00ff


	//----- nvinfo : EIATTR_MERCURY_ISA_VERSION
	.align		4
        /*0080*/ 	.byte	0x03, 0x5f
        /*0082*/ 	.short	0x0101


	//----- nvinfo : EIATTR_VRC_CTA_INIT_COUNT
	.align		4
        /*0084*/ 	.byte	0x02, 0x4a
	.zero		1
	.zero		1


	//----- nvinfo : EIATTR_EXIT_INSTR_OFFSETS
	.align		4
        /*0088*/ 	.byte	0x04, 0x1c
        /*008a*/ 	.short	(.L_1490 - .L_1489)


	//   ....[0]....
.L_1489:
        /*008c*/ 	.word	0x000000d0


	//   ....[1]....
        /*0090*/ 	.word	0x000007d0


	//----- nvinfo : EIATTR_CRS_STACK_SIZE
	.align		4
.L_1490:
        /*0094*/ 	.byte	0x04, 0x1e
        /*0096*/ 	.short	(.L_1492 - .L_1491)
.L_1491:
        /*0098*/ 	.word	0x00000000


	//----- nvinfo : EIATTR_CBANK_PARAM_SIZE
	.align		4
.L_1492:
        /*009c*/ 	.byte	0x03, 0x19
        /*009e*/ 	.short	0x0030


	//----- nvinfo : EIATTR_PARAM_CBANK
	.align		4
        /*00a0*/ 	.byte	0x04, 0x0a
        /*00a2*/ 	.short	(.L_1494 - .L_1493)
	.align		4
.L_1493:
        /*00a4*/ 	.word	index@(.nv.constant0.vec_computePSF_signalNsqrtMany)
        /*00a8*/ 	.short	0x0380
        /*00aa*/ 	.short	0x0030


	//----- nvinfo : EIATTR_SW_WAR
	.align		4
.L_1494:
        /*00ac*/ 	.byte	0x04, 0x36
        /*00ae*/ 	.short	(.L_1496 - .L_1495)
.L_1495:
        /*00b0*/ 	.word	0x00000008
.L_1496:


//--------------------- .nv.info.vec_computePSF_signalNsqrt --------------------------
	.section	.nv.info.vec_computePSF_signalNsqrt,"",@"SHT_CUDA_INFO"
	.sectionflags	@""
	.align	4


	//----- nvinfo : EIATTR_CUDA_API_VERSION
	.align		4
        /*0000*/ 	.byte	0x04, 0x37
        /*0002*/ 	.short	(.L_1498 - .L_1497)
.L_1497:
        /*0004*/ 	.word	0x00000082


	//----- nvinfo : EIATTR_KPARAM_INFO
	.align		4
.L_1498:
        /*0008*/ 	.byte	0x04, 0x17
        /*000a*/ 	.short	(.L_1500 - .L_1499)
.L_1499:
        /*000c*/ 	.word	0x00000000
        /*0010*/ 	.short	0x0005
        /*0012*/ 	.short	0x0028
        /*0014*/ 	.byte	0x00, 0xf5, 0x21, 0x00


	//----- nvinfo : EIATTR_KPARAM_INFO
	.align		4
.L_1500:
        /*0018*/ 	.byte	0x04, 0x17
        /*001a*/ 	.short	(.L_1502 - .L_1501)
.L_1501:
        /*001c*/ 	.word	0x00000000
        /*0020*/ 	.short	0x0004
        /*0022*/ 	.short	0x0020
        /*0024*/ 	.byte	0x00, 0xf5, 0x21, 0x00


	//----- nvinfo : EIATTR_KPARAM_INFO
	.align		4
.L_1502:
        /*0028*/ 	.byte	0x04, 0x17
        /*002a*/ 	.short	(.L_1504 - .L_1503)
.L_1503:
        /*002c*/ 	.word	0x00000000
        /*0030*/ 	.short	0x0003
        /*0032*/ 	.short	0x0018
        /*0034*/ 	.byte	0x00, 0xf0, 0x21, 0x00


	//----- nvinfo : EIATTR_KPARAM_INFO
	.align		4
.L_1504:
        /*0038*/ 	.byte	0x04, 0x17
        /*003a*/ 	.short	(.L_1506 - .L_1505)
.L_1505:
        /*003c*/ 	.word	0x00000000
        /*0040*/ 	.short	0x0002
        /*0042*/ 	.short	0x0010
        /*0044*/ 	.byte	0x00, 0xf5, 0x21, 0x00


	//----- nvinfo : EIATTR_KPARAM_INFO
	.align		4
.L_1506:
        /*0048*/ 	.byte	0x04, 0x17
        /*004a*/ 	.short	(.L_1508 - .L_1507)
.L_1507:
        /*004c*/ 	.word	0x00000000
        /*0050*/ 	.short	0x0001
        /*0052*/ 	.short	0x0008
        /*0054*/ 	.byte	0x00, 0xf5, 0x21, 0x00


	//----- nvinfo : EIATTR_KPARAM_INFO
	.align		4
.L_1508:
        /*0058*/ 	.byte	0x04, 0x17
        /*005a*/ 	.short	(.L_1510 - .L_1509)
.L_1509:
        /*005c*/ 	.word	0x00000000
        /*0060*/ 	.short	0x0000
        /*0062*/ 	.short	0x0000
        /*0064*/ 	.byte	0x00, 0xf0, 0x11, 0x00


	//----- nvinfo : EIATTR_SPARSE_MMA_MASK
	.align		4
.L_1510:
        /*0068*/ 	.byte	0x03, 0x50
        /*006a*/ 	.short	0x0000


	//----- nvinfo : EIATTR_MAXREG_COUNT
	.align		4
        /*006c*/ 	.byte	0x03, 0x1b
        /*006e*/ 	.short	0x00ff


	//----- nvinfo : EIATTR_MERCURY_ISA_VERSION
	.align		4
        /*0070*/ 	.byte	0x03, 0x5f
        /*0072*/ 	.short	0x0101


	//----- nvinfo : EIATTR_VRC_CTA_INIT_COUNT
	.align		4
        /*0074*/ 	.byte	0x02, 0x4a
	.zero		1
	.zero		1


	//----- nvinfo : EIATTR_EXIT_INSTR_OFFSETS
	.align		4
        /*0078*/ 	.byte	0x04, 0x1c
        /*007a*/ 	.short	(.L_1512 - .L_1511)


	//   ....[0]....
.L_1511:
        /*007c*/ 	.word	0x000000d0


	//   ....[1]....
        /*0080*/ 	.word	0x00000640


	//----- nvinfo : EIATTR_CRS_STACK_SIZE
	.align		4
.L_1512:
        /*0084*/ 	.byte	0x04, 0x1e
        /*0086*/ 	.short	(.L_1514 - .L_1513)
.L_1513:
        /*0088*/ 	.word	0x00000000


	//----- nvinfo : EIATTR_CBANK_PARAM_SIZE
	.align		4
.L_1514:
        /*008c*/ 	.byte	0x03, 0x19
        /*008e*/ 	.short	0x0030


	//----- nvinfo : EIATTR_PARAM_CBANK
	.align		4
        /*0090*/ 	.byte	0x04, 0x0a
        /*0092*/ 	.short	(.L_1516 - .L_1515)
	.align		4
.L_1515:
        /*0094*/ 	.word	index@(.nv.constant0.vec_computePSF_signalNsqrt)
        /*0098*/ 	.short	0x0380
        /*009a*/ 	.short	0x0030


	//----- nvinfo : EIATTR_SW_WAR
	.align		4
.L_1516:
        /*009c*/ 	.byte	0x04, 0x36
        /*009e*/ 	.short	(.L_1518 - .L_1517)
.L_1517:
        /*00a0*/ 	.word	0x00000008
.L_1518:


//--------------------- .nv.info.vec_computePSF_signalsqrt --------------------------
	.section	.nv.info.vec_computePSF_signalsqrt,"",@"SHT_CUDA_INFO"
	.sectionflags	@""
	.align	4


	//----- nvinfo : EIATTR_CUDA_API_VERSION
	.align		4
        /*0000*/ 	.byte	0x04, 0x37
        /*0002*/ 	.short	(.L_1520 - .L_1519)
.L_1519:
        /*0004*/ 	.word	0x00000082


	//----- nvinfo : EIATTR_KPARAM_INFO
	.align		4
.L_1520:
        /*0008*/ 	.byte	0x04, 0x17
        /*000a*/ 	.short	(.L_1522 - .L_1521)
.L_1521:
        /*000c*/ 	.word	0x00000000
        /*0010*/ 	.short	0x0004
        /*0012*/ 	.short	0x0020
        /*0014*/ 	.byte	0x00, 0xf0, 0x21, 0x00


	//----- nvinfo : EIATTR_KPARAM_INFO
	.align		4
.L_1522:
        /*0018*/ 	.byte	0x04, 0x17
        /*001a*/ 	.short	(.L_1524 - .L_1523)
.L_1523:
        /*001c*/ 	.word	0x00000000
        /*0020*/ 	.short	0x0003
        /*0022*/ 	.short	0x0018
        /*0024*/ 	.byte	0x00, 0xf5, 0x21, 0x00


	//----- nvinfo : EIATTR_KPARAM_INFO
	.align		4
.L_1524:
        /*0028*/ 	.byte	0x04, 0x17
        /*002a*/ 	.short	(.L_1526 - .L_1525)
.L_1525:
        /*002c*/ 	.word	0x00000000
        /*0030*/ 	.short	0x0002
        /*0032*/ 	.short	0x0010
        /*0034*/ 	.byte	0x00, 0xf5, 0x21, 0x00


	//----- nvinfo : EIATTR_KPARAM_INFO
	.align		4
.L_1526:
        /*0038*/ 	.byte	0x04, 0x17
        /*003a*/ 	.short	(.L_1528 - .L_1527)
.L_1527:
        /*003c*/ 	.word	0x00000000
        /*0040*/ 	.short	0x0001
        /*0042*/ 	.short	0x0008
        /*0044*/ 	.byte	0x00, 0xf5, 0x21, 0x00


	//----- nvinfo : EIATTR_KPARAM_INFO
	.align		4
.L_1528:
        /*0048*/ 	.byte	0x04, 0x17
        /*004a*/ 	.short	(.L_1530 - .L_1529)
.L_1529:
        /*004c*/ 	.word	0x00000000
        /*0050*/ 	.short	0x0000
        /*0052*/ 	.short	0x0000
        /*0054*/ 	.byte	0x00, 0xf0, 0x11, 0x00


	//----- nvinfo : EIATTR_SPARSE_MMA_MASK
	.align		4
.L_1530:
        /*0058*/ 	.byte	0x03, 0x50
        /*005a*/ 	.short	0x0000


	//----- nvinfo : EIATTR_MAXREG_COUNT
	.align		4
        /*005c*/ 	.byte	0x03, 0x1b
        /*005e*/ 	.short	0x00ff


	//----- nvinfo : EIATTR_MERCURY_ISA_VERSION
	.align		4
        /*0060*/ 	.byte	0x03, 0x5f
        /*0062*/ 	.short	0x0101


	//----- nvinfo : EIATTR_VRC_CTA_INIT_COUNT
	.align		4
        /*0064*/ 	.byte	0x02, 0x4a
	.zero		1
	.zero		1


	//----- nvinfo : EIATTR_EXIT_INSTR_OFFSETS
	.align		4
        /*0068*/ 	.byte	0x04, 0x1c
        /*006a*/ 	.short	(.L_1532 - .L_1531)


	//   ....[0]....
.L_1531:
        /*006c*/ 	.word	0x000000d0


	//   ....[1]....
        /*0070*/ 	.word	0x000005e0


	//----- nvinfo : EIATTR_CRS_STACK_SIZE
	.align		4
.L_1532:
        /*0074*/ 	.byte	0x04, 0x1e
        /*0076*/ 	.short	(.L_1534 - .L_1533)
.L_1533:
        /*0078*/ 	.word	0x00000000


	//----- nvinfo : EIATTR_CBANK_PARAM_SIZE
	.align		4
.L_1534:
        /*007c*/ 	.byte	0x03, 0x19
        /*007e*/ 	.short	0x0028


	//----- nvinfo : EIATTR_PARAM_CBANK
	.align		4
        /*0080*/ 	.byte	0x04, 0x0a
        /*0082*/ 	.short	(.L_1536 - .L_1535)
	.align		4
.L_1535:
        /*0084*/ 	.word	index@(.nv.constant0.vec_computePSF_signalsqrt)
        /*0088*/ 	.short	0x0380
        /*008a*/ 	.short	0x0028


	//----- nvinfo : EIATTR_SW_WAR
	.align		4
.L_1536:
        /*008c*/ 	.byte	0x04, 0x36
        /*008e*/ 	.short	(.L_1538 - .L_1537)
.L_1537:
        /*0090*/ 	.word	0x00000008
.L_1538:


//--------------------- .nv.info.vec_computePSF_signalN2Many_f --------------------------
	.section	.nv.info.vec_computePSF_signalN2Many_f,"",@"SHT_CUDA_INFO"
	.sectionflags	@""
	.align	4


	//----- nvinfo : EIATTR_CUDA_API_VERSION
	.align		4
        /*0000*/ 	.byte	0x04, 0x37
        /*0002*/ 	.short	(.L_1540 - .L_1539)
.L_1539:
        /*0004*/ 	.word	0x00000082


	//----- nvinfo : EIATTR_KPARAM_INFO
	.align		4
.L_1540:
        /*0008*/ 	.byte	0x04, 0x17
        /*000a*/ 	.short	(.L_1542 - .L_1541)
.L_1541:
        /*000c*/ 	.word	0x00000000
        /*0010*/ 	.short	0x0009
        /*0012*/ 	.short	0x0038
        /*0014*/ 	.byte	0x00, 0xf5, 0x21, 0x00


	//----- nvinfo : EIATTR_KPARAM_INFO
	.align		4
.L_1542:
        /*0018*/ 	.byte	0x04, 0x17
        /*001a*/ 	.short	(.L_1544 - .L_1543)
.L_1543:
        /*001c*/ 	.word	0x00000000
        /*0020*/ 	.short	0x0008
        /*0022*/ 	.short	0x0030
        /*0024*/ 	.byte	0x00, 0xf5, 0x21, 0x00


	//----- nvinfo : EIATTR_KPARAM_INFO
	.align		4
.L_1544:
        /*0028*/ 	.byte	0x04, 0x17
        /*002a*/ 	.short	(.L_1546 - .L_1545)
.L_1545:
        /*002c*/ 	.word	0x00000000
        /*0030*/ 	.short	0x0007
        /*0032*/ 	.short	0x0028
        /*0034*/ 	.byte	0x00, 0xf5, 0x21, 0x00


	//----- nvinfo : EIATTR_KPARAM_INFO
	.align		4
.L_1546:
        /*0038*/ 	.byte	0x04, 0x17
        /*003a*/ 	.short	(.L_1548 - .L_1547)
.L_1547:
        /*003c*/ 	.word	0x00000000
        /*0040*/ 	.short	0x0006
        /*0042*/ 	.short	0x0020
        /*0044*/ 	.byte	0x00, 0xf5, 0x21, 0x00


	//----- nvinfo : EIATTR_KPARAM_INFO
	.align		4
.L_1548:
        /*0048*/ 	.byte	0x04, 0x17
        /*004a*/ 	.short	(.L_1550 - .L_1549)
.L_1549:
        /*004c*/ 	.word	0x00000000
        /*0050*/ 	.short	0x0005
        /*0052*/ 	.short	0x0018
        /*0054*/ 	.byte	0x00, 0xf5, 0x21, 0x00


	//----- nvinfo : EIATTR_KPARAM_INFO
	.align		4
.L_1550:
        /*0058*/ 	.byte	0x04, 0x17
        /*005a*/ 	.short	(.L_1552 - .L_1551)
.L_1551:
        /*005c*/ 	.word	0x00000000
        /*0060*/ 	.short	0x0004
        /*0062*/ 	.short	0x0010
        /*0064*/ 	.byte	0x00, 0xf5, 0x21, 0x00


	//----- nvinfo : EIATTR_KPARAM_INFO
	.align		4
.L_1552:
        /*0068*/ 	.byte	0x04, 0x17
        /*006a*/ 	.short	(.L_1554 - .L_1553)
.L_1553:
        /*006c*/ 	.word	0x00000000
        /*0070*/ 	.short	0x0003
        /*0072*/ 	.short	0x000c
        /*0074*/ 	.byte	0x00, 0xf0, 0x11, 0x00


	//----- nvinfo : EIATTR_KPARAM_INFO
	.align		4
.L_1554:
        /*0078*/ 	.byte	0x04, 0x17
        /*007a*/ 	.short	(.L_1556 - .L_1555)
.L_1555:
        /*007c*/ 	.word	0x00000000
        /*0080*/ 	.short	0x0002
        /*0082*/ 	.short	0x0008
        /*0084*/ 	.byte	0x00, 0xf0, 0x11, 0x00


	//----- nvinfo : EIATTR_KPARAM_INFO
	.align		4
.L_1556:
        /*0088*/ 	.byte	0x04, 0x17
        /*008a*/ 	.short	(.L_1558 - .L_1557)
.L_1557:
        /*008c*/ 	.word	0x00000000
        /*0090*/ 	.short	0x0001
        /*0092*/ 	.short	0x0004
        /*0094*/ 	.byte	0x00, 0xf0, 0x11, 0x00


	//----- nvinfo : EIATTR_KPARAM_INFO
	.align		4
.L_1558:
        /*0098*/ 	.byte	0x04, 0x17
        /*009a*/ 	.short	(.L_1560 - .L_1559)
.L_1559:
        /*009c*/ 	.word	0x00000000
        /*00a0*/ 	.short	0x0000
        /*00a2*/ 	.short	0x0000
        /*00a4*/ 	.byte	0x00, 0xf0, 0x11, 0x00


	//----- nvinfo : EIATTR_SPARSE_MMA_MASK
	.align		4
.L_1560:
        /*00a8*/ 	.byte	0x03, 0x50
        /*00aa*/ 	.short	0x0000


	//----- nvinfo : EIATTR_MAXREG_COUNT
	.align		4
        /*00ac*/ 	.byte	0x03, 0x1b
        /*00ae*/ 	.short	0x00ff


	//----- nvinfo : EIATTR_MERCURY_ISA_VERSION
	.align		4
        /*00b0*/ 	.byte	0x03, 0x5f
        /*00b2*/ 	.short	0x0101


	//----- nvinfo : EIATTR_VRC_CTA_INIT_COUNT
	.align		4
        /*00b4*/ 	.byte	0x02, 0x4a
	.zero		1
	.zero		1


	//----- nvinfo : EIATTR_EXIT_INSTR_OFFSETS
	.align		4
        /*00b8*/ 	.byte	0x04, 0x1c
        /*00ba*/ 	.short	(.L_1562 - .L_1561)


	//   ....[0]....
.L_1561:
        /*00bc*/ 	.word	0x000000d0


	//   ....[1]....
        /*00c0*/ 	.word	0x00000640


	//----- nvinfo : EIATTR_CRS_STACK_SIZE
	.align		4
.L_1562:
        /*00c4*/ 	.byte	0x04, 0x1e
        /*00c6*/ 	.short	(.L_1564 - .L_1563)
.L_1563:
        /*00c8*/ 	.word	0x00000000


	//----- nvinfo : EIATTR_CBANK_PARAM_SIZE
	.align		4
.L_1564:
        /*00cc*/ 	.byte	0x03, 0x19
        /*00ce*/ 	.short	0x0040


	//----- nvinfo : EIATTR_PARAM_CBANK
	.align		4
        /*00d0*/ 	.byte	0x04, 0x0a
        /*00d2*/ 	.short	(.L_1566 - .L_1565)
	.align		4
.L_1565:
        /*00d4*/ 	.word	index@(.nv.constant0.vec_computePSF_signalN2Many_f)
        /*00d8*/ 	.short	0x0380
        /*00da*/ 	.short	0x0040


	//----- nvinfo : EIATTR_SW_WAR
	.align		4
.L_1566:
        /*00dc*/ 	.byte	0x04, 0x36
        /*00de*/ 	.short	(.L_1568 - .L_1567)
.L_1567:
        /*00e0*/ 	.word	0x00000008
.L_1568:


//--------------------- .nv.info.vec_computePSF_signalN2Many --------------------------
	.section	.nv.info.vec_computePSF_signalN2Many,"",@"SHT_CUDA_INFO"
	.sectionflags	@""
	.align	4


	//----- nvinfo : EIATTR_CUDA_API_VERSION
	.align		4
        /*0000*/ 	.byte	0x04, 0x37
        /*0002*/ 	.short	(.L_1570 - .L_1569)
.L_1569:
        /*0004*/ 	.word	0x00000082


	//----- nvinfo : EIATTR_KPARAM_INFO
	.align		4
.L_1570:
        /*0008*/ 	.byte	0x04, 0x17
        /*000a*/ 	.short	(.L_1572 - .L_1571)
.L_1571:
        /*000c*/ 	.word	0x00000000
        /*0010*/ 	.short	0x0009
        /*0012*/ 	.short	0x0040
        /*0014*/ 	.byte	0x00, 0xf5, 0x21, 0x00


	//----- nvinfo : EIATTR_KPARAM_INFO
	.align		4
.L_1572:
        /*0018*/ 	.byte	0x04, 0x17
        /*001a*/ 	.short	(.L_1574 - .L_1573)
.L_1573:
        /*001c*/ 	.word	0x00000000
        /*0020*/ 	.short	0x0008
        /*0022*/ 	.short	0x0038
        /*0024*/ 	.byte	0x00, 0xf5, 0x21, 0x00


	//----- nvinfo : EIATTR_KPARAM_INFO
	.align		4
.L_1574:
        /*0028*/ 	.byte	0x04, 0x17
        /*002a*/ 	.short	(.L_1576 - .L_1575)
.L_1575:
        /*002c*/ 	.word	0x00000000
        /*0030*/ 	.short	0x0007
        /*0032*/ 	.short	0x0030
        /*0034*/ 	.byte	0x00, 0xf5, 0x21, 0x00


	//----- nvinfo : EIATTR_KPARAM_INFO
	.align		4
.L_1576:
        /*0038*/ 	.byte	0x04, 0x17
        /*003a*/ 	.short	(.L_1578 - .L_1577)
.L_1577:
        /*003c*/ 	.word	0x00000000
        /*0040*/ 	.short	0x0006
        /*0042*/ 	.short	0x0028
        /*0044*/ 	.byte	0x00, 0xf5, 0x21, 0x00


	//----- nvinfo : EIATTR_KPARAM_INFO
	.align		4
.L_1578:
        /*0048*/ 	.byte	0x04, 0x17
        /*004a*/ 	.short	(.L_1580 - .L_1579)
.L_1579:
        /*004c*/ 	.word	0x00000000
        /*0050*/ 	.short	0x0005
        /*0052*/ 	.short	0x0020
        /*0054*/ 	.byte	0x00, 0xf5, 0x21, 0x00


	//----- nvinfo : EIATTR_KPARAM_INFO
	.align		4
.L_1580:
        /*0058*/ 	.byte	0x04, 0x17
        /*005a*/ 	.short	(.L_1582 - .L_1581)
.L_1581:
        /*005c*/ 	.word	0x00000000
        /*0060*/ 	.short	0x0004
        /*0062*/ 	.short	0x0018
        /*0064*/ 	.byte	0x00, 0xf5, 0x21, 0x00


	//----- nvinfo : EIATTR_KPARAM_INFO
	.align		4
.L_1582:
        /*0068*/ 	.byte	0x04, 0x17
        /*006a*/ 	.short	(.L_1584 - .L_1583)
.L_1583:
        /*006c*/ 	.word	0x00000000
        /*0070*/ 	.short	0x0003
        /*0072*/ 	.short	0x0010
        /*0074*/ 	.byte	0x00, 0xf0, 0x21, 0x00


	//----- nvinfo : EIATTR_KPARAM_INFO
	.align		4
.L_1584:
        /*0078*/ 	.byte	0x04, 0x17
        /*007a*/ 	.short	(.L_1586 - .L_1585)
.L_1585:
        /*007c*/ 	.word	0x00000000
        /*0080*/ 	.short	0x0002
        /*0082*/ 	.short	0x0008
        /*0084*/ 	.byte	0x00, 0xf0, 0x11, 0x00


	//----- nvinfo : EIATTR_KPARAM_INFO
	.align		4
.L_1586:
        /*0088*/ 	.byte	0x04, 0x17
        /*008a*/ 	.short	(.L_1588 - .L_1587)
.L_1587:
        /*008c*/ 	.word	0x00000000
        /*0090*/ 	.short	0x0001
        /*0092*/ 	.short	0x0004
        /*0094*/ 	.byte	0x00, 0xf0, 0x11, 0x00


	//----- nvinfo : EIATTR_KPARAM_INFO
	.align		4
.L_1588:
        /*0098*/ 	.byte	0x04, 0x17
        /*009a*/ 	.short	(.L_1590 - .L_1589)
.L_1589:
        /*009c*/ 	.word	0x00000000
        /*00a0*/ 	.short	0x0000
        /*00a2*/ 	.short	0x0000
        /*00a4*/ 	.byte	0x00, 0xf0, 0x11, 0x00


	//----- nvinfo : EIATTR_SPARSE_MMA_MASK
	.align		4
.L_1590:
        /*00a8*/ 	.byte	0x03, 0x50
        /*00aa*/ 	.short	0x0000


	//----- nvinfo : EIATTR_MAXREG_COUNT
	.align		4
        /*00ac*/ 	.byte	0x03, 0x1b
        /*00ae*/ 	.short	0x00ff


	//----- nvinfo : EIATTR_MERCURY_ISA_VERSION
	.align		4
        /*00b0*/ 	.byte	0x03, 0x5f
        /*00b2*/ 	.short	0x0101


	//----- nvinfo : EIATTR_VRC_CTA_INIT_COUNT
	.align		4
        /*00b4*/ 	.byte	0x02, 0x4a
	.zero		1
	.zero		1


	//----- nvinfo : EIATTR_EXIT_INSTR_OFFSETS
	.align		4
        /*00b8*/ 	.byte	0x04, 0x1c
        /*00ba*/ 	.short	(.L_1592 - .L_1591)


	//   ....[0]....
.L_1591:
        /*00bc*/ 	.word	0x000000d0


	//   ....[1]....
        /*00c0*/ 	.word	0x00000760


	//----- nvinfo : EIATTR_CRS_STACK_SIZE
	.align		4
.L_1592:
        /*00c4*/ 	.byte	0x04, 0x1e
        /*00c6*/ 	.short	(.L_1594 - .L_1593)
.L_1593:
        /*00c8*/ 	.word	0x00000000


	//----- nvinfo : EIATTR_CBANK_PARAM_SIZE
	.align		4
.L_1594:
        /*00cc*/ 	.byte	0x03, 0x19
        /*00ce*/ 	.short	0x0048


	//----- nvinfo : EIATTR_PARAM_CBANK
	.align		4
        /*00d0*/ 	.byte	0x04, 0x0a
        /*00d2*/ 	.short	(.L_1596 - .L_1595)
	.align		4
.L_1595:
        /*00d4*/ 	.word	index@(.nv.constant0.vec_computePSF_signalN2Many)
        /*00d8*/ 	.short	0x0380
        /*00da*/ 	.short	0x0048


	//----- nvinfo : EIATTR_SW_WAR
	.align		4
.L_1596:
        /*00dc*/ 	.byte	0x04, 0x36
        /*00de*/ 	.short	(.L_1598 - .L_1597)
.L_1597:
        /*00e0*/ 	.word	0x00000008
.L_1598:


//--------------------- .nv.info.vec_computePSF_signalN2 --------------------------
	.section	.nv.info.vec_computePSF_signalN2,"",@"SHT_CUDA_INFO"
	.sectionflags	@""
	.align	4


	//----- nvinfo : EIATTR_CUDA_API_VERSION
	.align		4
        /*0000*/ 	.byte	0x04, 0x37
        /*0002*/ 	.short	(.L_1600 - .L_1599)
.L_1599:
        /*0004*/ 	.word	0x00000082


	//----- nvinfo : EIATTR_KPARAM_INFO
	.align		4
.L_1600:
        /*0008*/ 	.byte	0x04, 0x17
        /*000a*/ 	.short	(.L_1602 - .L_1601)
.L_1601:
        /*000c*/ 	.word	0x00000000
        /*0010*/ 	.short	0x0007
        /*0012*/ 	.short	0x0038
        /*0014*/ 	.byte	0x00, 0xf5, 0x21, 0x00


	//----- nvinfo : EIATTR_KPARAM_INFO
	.align		4
.L_1602:
        /*0018*/ 	.byte	0x04, 0x17
        /*001a*/ 	.short	(.L_1604 - .L_1603)
.L_1603:
        /*001c*/ 	.word	0x00000000
        /*0020*/ 	.short	0x0006
        /*0022*/ 	.short	0x0030
        /*0024*/ 	.byte	0x00, 0xf5, 0x21, 0x00


	//----- nvinfo : EIATTR_KPARAM_INFO
	.align		4
.L_1604:
        /*0028*/ 	.byte	0x04, 0x17
        /*002a*/ 	.short	(.L_1606 - .L_1605)
.L_1605:
        /*002c*/ 	.word	0x00000000
        /*0030*/ 	.short	0x0005
        /*0032*/ 	.short	0x0028
        /*0034*/ 	.byte	0x00, 0xf5, 0x21, 0x00


	//----- nvinfo : EIATTR_KPARAM_INFO
	.align		4
.L_1606:
        /*0038*/ 	.byte	0x04, 0x17
        /*003a*/ 	.short	(.L_1608 - .L_1607)
.L_1607:
        /*003c*/ 	.word	0x00000000
        /*0040*/ 	.short	0x0004
        /*0042*/ 	.short	0x0020
        /*0044*/ 	.byte	0x00, 0xf5, 0x21, 0x00


	//----- nvinfo : EIATTR_KPARAM_INFO
	.align		4
.L_1608:
        /*0048*/ 	.byte	0x04, 0x17
        /*004a*/ 	.short	(.L_1610 - .L_1609)
.L_1609:
        /*004c*/ 	.word	0x00000000
        /*0050*/ 	.short	0x0003
        /*0052*/ 	.short	0x0018
        /*0054*/ 	.byte	0x00, 0xf5, 0x21, 0x00


	//----- nvinfo : EIATTR_KPARAM_INFO
	.align		4
.L_1610:
        /*0058*/ 	.byte	0x04, 0x17
        /*005a*/ 	.short	(.L_1612 - .L_1611)
.L_1611:
        /*005c*/ 	.word	0x00000000
        /*0060*/ 	.short	0x0002
        /*0062*/ 	.short	0x0010
        /*0064*/ 	.byte	0x00, 0xf5, 0x21, 0x00


	//----- nvinfo : EIATTR_KPARAM_INFO
	.align		4
.L_1612:
        /*0068*/ 	.byte	0x04, 0x17
        /*006a*/ 	.short	(.L_1614 - .L_1613)
.L_1613:
        /*006c*/ 	.word	0x00000000
        /*0070*/ 	.short	0x0001
        /*0072*/ 	.short	0x0008
        /*0074*/ 	.byte	0x00, 0xf0, 0x21, 0x00


	//----- nvinfo : EIATTR_KPARAM_INFO
	.align		4
.L_1614:
        /*0078*/ 	.byte	0x04, 0x17
        /*007a*/ 	.short	(.L_1616 - .L_1615)
.L_1615:
        /*007c*/ 	.word	0x00000000
        /*0080*/ 	.short	0x0000
        /*0082*/ 	.short	0x0000
        /*0084*/ 	.byte	0x00, 0xf0, 0x11, 0x00


	//----- nvinfo : EIATTR_SPARSE_MMA_MASK
	.align		4
.L_1616:
        /*0088*/ 	.byte	0x03, 0x50
        /*008a*/ 	.short	0x0000


	//----- nvinfo : EIATTR_MAXREG_COUNT
	.align		4
        /*008c*/ 	.byte	0x03, 0x1b
        /*008e*/ 	.short	0x00ff


	//----- nvinfo : EIATTR_MERCURY_ISA_VERSION
	.align		4
        /*0090*/ 	.byte	0x03, 0x5f
        /*0092*/ 	.short	0x0101


	//----- nvinfo : EIATTR_VRC_CTA_INIT_COUNT
	.align		4
        /*0094*/ 	.byte	0x02, 0x4a
	.zero		1
	.zero		1


	//----- nvinfo : EIATTR_EXIT_INSTR_OFFSETS
	.align		4
        /*0098*/ 	.byte	0x04, 0x1c
        /*009a*/ 	.short	(.L_1618 - .L_1617)


	//   ....[0]....
.L_1617:
        /*009c*/ 	.word	0x000000d0


	//   ....[1]....
        /*00a0*/ 	.word	0x00000560


	//----- nvinfo : EIATTR_CRS_STACK_SIZE
	.align		4
.L_1618:
        /*00a4*/ 	.byte	0x04, 0x1e
        /*00a6*/ 	.short	(.L_1620 - .L_1619)
.L_1619:
        /*00a8*/ 	.word	0x00000000


	//----- nvinfo : EIATTR_CBANK_PARAM_SIZE
	.align		4
.L_1620:
        /*00ac*/ 	.byte	0x03, 0x19
        /*00ae*/ 	.short	0x0040


	//----- nvinfo : EIATTR_PARAM_CBANK
	.align		4
        /*00b0*/ 	.byte	0x04, 0x0a
        /*00b2*/ 	.short	(.L_1622 - .L_1621)
	.align		4
.L_1621:
        /*00b4*/ 	.word	index@(.nv.constant0.vec_computePSF_signalN2)
        /*00b8*/ 	.short	0x0380
        /*00ba*/ 	.short	0x0040


	//----- nvinfo : EIATTR_SW_WAR
	.align		4
.L_1622:
        /*00bc*/ 	.byte	0x04, 0x36
        /*00be*/ 	.short	(.L_1624 - .L_1623)
.L_1623:
        /*00c0*/ 	.word	0x00000008
.L_1624:


//--------------------- .nv.info.vec_computePSF_signalN --------------------------
	.section	.nv.info.vec_computePSF_signalN,"",@"SHT_CUDA_INFO"
	.sectionflags	@""
	.align	4


	//----- nvinfo : EIATTR_CUDA_API_VERSION
	.align		4
        /*0000*/ 	.byte	0x04, 0x37
        /*0002*/ 	.short	(.L_1626 - .L_1625)
.L_1625:
        /*0004*/ 	.word	0x00000082


	//----- nvinfo : EIATTR_KPARAM_INFO
	.align		4
.L_1626:
        /*0008*/ 	.byte	0x04, 0x17
        /*000a*/ 	.short	(.L_1628 - .L_1627)
.L_1627:
        /*000c*/ 	.word	0x00000000
        /*0010*/ 	.short	0x0005
        /*0012*/ 	.short	0x0028
        /*0014*/ 	.byte	0x00, 0xf5, 0x21, 0x00


	//----- nvinfo : EIATTR_KPARAM_INFO
	.align		4
.L_1628:
        /*0018*/ 	.byte	0x04, 0x17
        /*001a*/ 	.short	(.L_1630 - .L_1629)
.L_1629:
        /*001c*/ 	.word	0x00000000
        /*0020*/ 	.short	0x0004
        /*0022*/ 	.short	0x0020
        /*0024*/ 	.byte	0x00, 0xf5, 0x21, 0x00


	//----- nvinfo : EIATTR_KPARAM_INFO
	.align		4
.L_1630:
        /*0028*/ 	.byte	0x04, 0x17
        /*002a*/ 	.short	(.L_1632 - .L_1631)
.L_1631:
        /*002c*/ 	.word	0x00000000
        /*0030*/ 	.short	0x0003
        /*0032*/ 	.short	0x0018
        /*0034*/ 	.byte	0x00, 0xf5, 0x21, 0x00


	//----- nvinfo : EIATTR_KPARAM_INFO
	.align		4
.L_1632:
        /*0038*/ 	.byte	0x04, 0x17
        /*003a*/ 	.short	(.L_1634 - .L_1633)
.L_1633:
        /*003c*/ 	.word	0x00000000
        /*0040*/ 	.short	0x0002
        /*0042*/ 	.short	0x0010
        /*0044*/ 	.byte	0x00, 0xf0, 0x21, 0x00


	//----- nvinfo : EIATTR_KPARAM_INFO
	.align		4
.L_1634:
        /*0048*/ 	.byte	0x04, 0x17
        /*004a*/ 	.short	(.L_1636 - .L_1635)
.L_1635:
        /*004c*/ 	.word	0x00000000
        /*0050*/ 	.short	0x0001
        /*0052*/ 	.short	0x0008
        /*0054*/ 	.byte	0x00, 0xf5, 0x21, 0x00


	//----- nvinfo : EIATTR_KPARAM_INFO
	.align		4
.L_1636:
        /*0058*/ 	.byte	0x04, 0x17
        /*005a*/ 	.short	(.L_1638 - .L_1637)
.L_1637:
        /*005c*/ 	.word	0x00000000
        /*0060*/ 	.short	0x0000
        /*0062*/ 	.short	0x0000
        /*0064*/ 	.byte	0x00, 0xf0, 0x11, 0x00


	//----- nvinfo : EIATTR_SPARSE_MMA_MASK
	.align		4
.L_1638:
        /*0068*/ 	.byte	0x03, 0x50
        /*006a*/ 	.short	0x0000


	//----- nvinfo : EIATTR_MAXREG_COUNT
	.align		4
        /*006c*/ 	.byte	0x03, 0x1b
        /*006e*/ 	.short	0x00ff


	//----- nvinfo : EIATTR_MERCURY_ISA_VERSION
	.align		4
        /*0070*/ 	.byte	0x03, 0x5f
        /*0072*/ 	.short	0x0101


	//----- nvinfo : EIATTR_VRC_CTA_INIT_COUNT
	.align		4
        /*0074*/ 	.byte	0x02, 0x4a
	.zero		1
	.zero		1


	//----- nvinfo : EIATTR_EXIT_INSTR_OFFSETS
	.align		4
        /*0078*/ 	.byte	0x04, 0x1c
        /*007a*/ 	.short	(.L_1640 - .L_1639)


	//   ....[0]....
.L_1639:
        /*007c*/ 	.word	0x000000d0


	//   ....[1]....
        /*0080*/ 	.word	0x000004e0


	//----- nvinfo : EIATTR_CRS_STACK_SIZE
	.align		4
.L_1640:
        /*0084*/ 	.byte	0x04, 0x1e
        /*0086*/ 	.short	(.L_1642 - .L_1641)
.L_1641:
        /*0088*/ 	.word	0x00000000


	//----- nvinfo : EIATTR_CBANK_PARAM_SIZE
	.align		4
.L_1642:
        /*008c*/ 	.byte	0x03, 0x19
        /*008e*/ 	.short	0x0030


	//----- nvinfo : EIATTR_PARAM_CBANK
	.align		4
        /*0090*/ 	.byte	0x04, 0x0a
        /*0092*/ 	.short	(.L_1644 - .L_1643)
	.align		4
.L_1643:
        /*0094*/ 	.word	index@(.nv.constant0.vec_computePSF_signalN)
        /*0098*/ 	.short	0x0380
        /*009a*/ 	.short	0x0030


	//----- nvinfo : EIATTR_SW_WAR
	.align		4
.L_1644:
        /*009c*/ 	.byte	0x04, 0x36
        /*009e*/ 	.short	(.L_1646 - .L_1645)
.L_1645:
        /*00a0*/ 	.word	0x00000008
.L_1646:


//--------------------- .nv.info.vec_computePSF_signal --------------------------
	.section	.nv.info.vec_computePSF_signal,"",@"SHT_CUDA_INFO"
	.sectionflags	@""
	.align	4


	//----- nvinfo : EIATTR_CUDA_API_VERSION
	.align		4
        /*0000*/ 	.byte	0x04, 0x37
        /*0002*/ 	.short	(.L_1648 - .L_1647)
.L_1647:
        /*0004*/ 	.word	0x00000082


	//----- nvinfo : EIATTR_KPARAM_INFO
	.align		4
.L_1648:
        /*0008*/ 	.byte	0x04, 0x17
        /*000a*/ 	.short	(.L_1650 - .L_1649)
.L_1649:
        /*000c*/ 	.word	0x00000000
        /*0010*/ 	.short	0x0004
        /*0012*/ 	.short	0x0020
        /*0014*/ 	.byte	0x00, 0xf0, 0x21, 0x00


	//----- nvinfo : EIATTR_KPARAM_INFO
	.align		4
.L_1650:
        /*0018*/ 	.byte	0x04, 0x17
        /*001a*/ 	.short	(.L_1652 - .L_1651)
.L_1651:
        /*001c*/ 	.word	0x00000000
        /*0020*/ 	.short	0x0003
        /*0022*/ 	.short	0x0018
        /*0024*/ 	.byte	0x00, 0xf5, 0x21, 0x00


	//----- nvinfo : EIATTR_KPARAM_INFO
	.align		4
.L_1652:
        /*0028*/ 	.byte	0x04, 0x17
        /*002a*/ 	.short	(.L_1654 - .L_1653)
.L_1653:
        /*002c*/ 	.word	0x00000000
        /*0030*/ 	.short	0x0002
        /*0032*/ 	.short	0x0010
        /*0034*/ 	.byte	0x00, 0xf5, 0x21, 0x00


	//----- nvinfo : EIATTR_KPARAM_INFO
	.align		4
.L_1654:
        /*0038*/ 	.byte	0x04, 0x17
        /*003a*/ 	.short	(.L_1656 - .L_1655)
.L_1655:
        /*003c*/ 	.word	0x00000000
        /*0040*/ 	.short	0x0001
        /*0042*/ 	.short	0x0008
        /*0044*/ 	.byte	0x00, 0xf5, 0x21, 0x00


	//----- nvinfo : EIATTR_KPARAM_INFO
	.align		4
.L_1656:
        /*0048*/ 	.byte	0x04, 0x17
        /*004a*/ 	.short	(.L_1658 - .L_1657)
.L_1657:
        /*004c*/ 	.word	0x00000000
        /*0050*/ 	.short	0x0000
        /*0052*/ 	.short	0x0000
        /*0054*/ 	.byte	0x00, 0xf0, 0x11, 0x00


	//----- nvinfo : EIATTR_SPARSE_MMA_MASK
	.align		4
.L_1658:
        /*0058*/ 	.byte	0x03, 0x50
        /*005a*/ 	.short	0x0000


	//----- nvinfo : EIATTR_MAXREG_COUNT
	.align		4
        /*005c*/ 	.byte	0x03, 0x1b
        /*005e*/ 	.short	0x00ff


	//----- nvinfo : EIATTR_MERCURY_ISA_VERSION
	.align		4
        /*0060*/ 	.byte	0x03, 0x5f
        /*0062*/ 	.short	0x0101


	//----- nvinfo : EIATTR_VRC_CTA_INIT_COUNT
	.align		4
        /*0064*/ 	.byte	0x02, 0x4a
	.zero		1
	.zero		1


	//----- nvinfo : EIATTR_EXIT_INSTR_OFFSETS
	.align		4
        /*0068*/ 	.byte	0x04, 0x1c
        /*006a*/ 	.short	(.L_1660 - .L_1659)


	//   ....[0]....
.L_1659:
        /*006c*/ 	.word	0x000000d0


	//   ....[1]....
        /*0070*/ 	.word	0x00000480


	//----- nvinfo : EIATTR_CRS_STACK_SIZE
	.align		4
.L_1660:
        /*0074*/ 	.byte	0x04, 0x1e
        /*0076*/ 	.short	(.L_1662 - .L_1661)
.L_1661:
        /*0078*/ 	.word	0x00000000


	//----- nvinfo : EIATTR_CBANK_PARAM_SIZE
	.align		4
.L_1662:
        /*007c*/ 	.byte	0x03, 0x19
        /*007e*/ 	.short	0x0028


	//----- nvinfo : EIATTR_PARAM_CBANK
	.align		4
        /*0080*/ 	.byte	0x04, 0x0a
        /*0082*/ 	.short	(.L_1664 - .L_1663)
	.align		4
.L_1663:
        /*0084*/ 	.word	index@(.nv.constant0.vec_computePSF_signal)
        /*0088*/ 	.short	0x0380
        /*008a*/ 	.short	0x0028


	//----- nvinfo : EIATTR_SW_WAR
	.align		4
.L_1664:
        /*008c*/ 	.byte	0x04, 0x36
        /*008e*/ 	.short	(.L_1666 - .L_1665)
.L_1665:
        /*0090*/ 	.word	0x00000008
.L_1666:


//--------------------- .nv.info.vec_thetest      --------------------------
	.section	.nv.info.vec_thetest,"",@"SHT_CUDA_INFO"
	.sectionflags	@""
	.align	4


	//----- nvinfo : EIATTR_CUDA_API_VERSION
	.align		4
        /*0000*/ 	.byte	0x04, 0x37
        /*0002*/ 	.short	(.L_1668 - .L_1667)
.L_1667:
        /*0004*/ 	.word	0x00000082


	//----- nvinfo : EIATTR_KPARAM_INFO
	.align		4
.L_1668:
        /*0008*/ 	.byte	0x04, 0x17
        /*000a*/ 	.short	(.L_1670 - .L_1669)
.L_1669:
        /*000c*/ 	.word	0x00000000
        /*0010*/ 	.short	0x0001
        /*0012*/ 	.short	0x0008
        /*0014*/ 	.byte	0x00, 0xf5, 0x21, 0x00


	//----- nvinfo : EIATTR_KPARAM_INFO
	.align		4
.L_1670:
        /*0018*/ 	.byte	0x04, 0x17
        /*001a*/ 	.short	(.L_1672 - .L_1671)
.L_1671:
        /*001c*/ 	.word	0x00000000
        /*0020*/ 	.short	0x0000
        /*0022*/ 	.short	0x0000
        /*0024*/ 	.byte	0x00, 0xf0, 0x11, 0x00


	//----- nvinfo : EIATTR_SPARSE_MMA_MASK
	.align		4
.L_1672:
        /*0028*/ 	.byte	0x03, 0x50
        /*002a*/ 	.short	0x0000


	//----- nvinfo : EIATTR_MAXREG_COUNT
	.align		4
        /*002c*/ 	.byte	0x03, 0x1b
        /*002e*/ 	.short	0x00ff


	//----- nvinfo : EIATTR_EXTERNS
	.align		4
        /*0030*/ 	.byte	0x04, 0x0f
        /*0032*/ 	.short	(.L_1674 - .L_1673)


	//   ....[0]....
	.align		4
.L_1673:
        /*0034*/ 	.word	index@(vprintf)


	//----- nvinfo : EIATTR_MERCURY_ISA_VERSION
	.align		4
.L_1674:
        /*0038*/ 	.byte	0x03, 0x5f
        /*003a*/ 	.short	0x0101


	//----- nvinfo : EIATTR_VRC_CTA_INIT_COUNT
	.align		4
        /*003c*/ 	.byte	0x02, 0x4a
	.zero		1
	.zero		1


	//----- nvinfo : EIATTR_SYSCALL_OFFSETS
	.align		4
        /*0040*/ 	.byte	0x04, 0x46
        /*0042*/ 	.short	(.L_1676 - .L_1675)


	//   ....[0]....
.L_1675:
        /*0044*/ 	.word	0x00000200


	//----- nvinfo : EIATTR_EXIT_INSTR_OFFSETS
	.align		4
.L_1676:
        /*0048*/ 	.byte	0x04, 0x1c
        /*004a*/ 	.short	(.L_1678 - .L_1677)


	//   ....[0]....
.L_1677:
        /*004c*/ 	.word	0x00000120


	//   ....[1]....
        /*0050*/ 	.word	0x00000210


	//----- nvinfo : EIATTR_CRS_STACK_SIZE
	.align		4
.L_1678:
        /*0054*/ 	.byte	0x04, 0x1e
        /*0056*/ 	.short	(.L_1680 - .L_1679)
.L_1679:
        /*0058*/ 	.word	0x00000000


	//----- nvinfo : EIATTR_CBANK_PARAM_SIZE
	.align		4
.L_1680:
        /*005c*/ 	.byte	0x03, 0x19
        /*005e*/ 	.short	0x0010


	//----- nvinfo : EIATTR_PARAM_CBANK
	.align		4
        /*0060*/ 	.byte	0x04, 0x0a
        /*0062*/ 	.short	(.L_1682 - .L_1681)
	.align		4
.L_1681:
        /*0064*/ 	.word	index@(.nv.constant0.vec_thetest)
        /*0068*/ 	.short	0x0380
        /*006a*/ 	.short	0x0010


	//----- nvinfo : EIATTR_SW_WAR
	.align		4
.L_1682:
        /*006c*/ 	.byte	0x04, 0x36
        /*006e*/ 	.short	(.L_1684 - .L_1683)
.L_1683:
        /*0070*/ 	.word	0x00000008
.L_1684:


//--------------------- .nv.info.vec_computePSF_phaseNManywithOil_f --------------------------
	.section	.nv.info.vec_computePSF_phaseNManywithOil_f,"",@"SHT_CUDA_INFO"
	.sectionflags	@""
	.align	4


	//----- nvinfo : EIATTR_CUDA_API_VERSION
	.align		4
        /*0000*/ 	.byte	0x04, 0x37
        /*0002*/ 	.short	(.L_1686 - .L_1685)
.L_1685:
        /*0004*/ 	.word	0x00000082


	//----- nvinfo : EIATTR_KPARAM_INFO
	.align		4
.L_1686:
        /*0008*/ 	.byte	0x04, 0x17
        /*000a*/ 	.short	(.L_1688 - .L_1687)
.L_1687:
        /*000c*/ 	.word	0x00000000
        /*0010*/ 	.short	0x000f
        /*0012*/ 	.short	0x0070
        /*0014*/ 	.byte	0x00, 0xf0, 0x11, 0x00


	//----- nvinfo : EIATTR_KPARAM_INFO
	.align		4
.L_1688:
        /*0018*/ 	.byte	0x04, 0x17
        /*001a*/ 	.short	(.L_1690 - .L_1689)
.L_1689:
        /*001c*/ 	.word	0x00000000
        /*0020*/ 	.short	0x000e
        /*0022*/ 	.short	0x0068
        /*0024*/ 	.byte	0x00, 0xf5, 0x21, 0x00


	//----- nvinfo : EIATTR_KPARAM_INFO
	.align		4
.L_1690:
        /*0028*/ 	.byte	0x04, 0x17
        /*002a*/ 	.short	(.L_1692 - .L_1691)
.L_1691:
        /*002c*/ 	.word	0x00000000
        /*0030*/ 	.short	0x000d
        /*0032*/ 	.short	0x0060
        /*0034*/ 	.byte	0x00, 0xf5, 0x21, 0x00


	//----- nvinfo : EIATTR_KPARAM_INFO
	.align		4
.L_1692:
        /*0038*/ 	.byte	0x04, 0x17
        /*003a*/ 	.short	(.L_1694 - .L_1693)
.L_1693:
        /*003c*/ 	.word	0x00000000
        /*0040*/ 	.short	0x000c
        /*0042*/ 	.short	0x0058
        /*0044*/ 	.byte	0x00, 0xf5, 0x21, 0x00


	//----- nvinfo : EIATTR_KPARAM_INFO
	.align		4
.L_1694:
        /*0048*/ 	.byte	0x04, 0x17
        /*004a*/ 	.short	(.L_1696 - .L_1695)
.L_1695:
        /*004c*/ 	.word	0x00000000
        /*0050*/ 	.short	0x000b
        /*0052*/ 	.short	0x0050
        /*0054*/ 	.byte	0x00, 0xf5, 0x21, 0x00


	//----- nvinfo : EIATTR_KPARAM_INFO
	.align		4
.L_1696:
        /*0058*/ 	.byte	0x04, 0x17
        /*005a*/ 	.short	(.L_1698 - .L_1697)
.L_1697:
        /*005c*/ 	.word	0x00000000
        /*0060*/ 	.short	0x000a
        /*0062*/ 	.short	0x0048
        /*0064*/ 	.byte	0x00, 0xf5, 0x21, 0x00


	//----- nvinfo : EIATTR_KPARAM_INFO
	.align		4
.L_1698:
        /*0068*/ 	.byte	0x04, 0x17
        /*006a*/ 	.short	(.L_1700 - .L_1699)
.L_1699:
        /*006c*/ 	.word	0x00000000
        /*0070*/ 	.short	0x0009
        /*0072*/ 	.short	0x0040
        /*0074*/ 	.byte	0x00, 0xf5, 0x21, 0x00


	//----- nvinfo : EIATTR_KPARAM_INFO
	.align		4
.L_1700:
        /*0078*/ 	.byte	0x04, 0x17
        /*007a*/ 	.short	(.L_1702 - .L_1701)
.L_1701:
        /*007c*/ 	.word	0x00000000
        /*0080*/ 	.short	0x0008
        /*0082*/ 	.short	0x0038
        /*0084*/ 	.byte	0x00, 0xf5, 0x21, 0x00


	//----- nvinfo : EIATTR_KPARAM_INFO
	.align		4
.L_1702:
        /*0088*/ 	.byte	0x04, 0x17
        /*008a*/ 	.short	(.L_1704 - .L_1703)
.L_1703:
        /*008c*/ 	.word	0x00000000
        /*0090*/ 	.short	0x0007
        /*0092*/ 	.short	0x0030
        /*0094*/ 	.byte	0x00, 0xf5, 0x21, 0x00


	//----- nvinfo : EIATTR_KPARAM_INFO
	.align		4
.L_1704:
        /*0098*/ 	.byte	0x04, 0x17
        /*009a*/ 	.short	(.L_1706 - .L_1705)
.L_1705:
        /*009c*/ 	.word	0x00000000
        /*00a0*/ 	.short	0x0006
        /*00a2*/ 	.short	0x0028
        /*00a4*/ 	.byte	0x00, 0xf5, 0x21, 0x00


	//----- nvinfo : EIATTR_KPARAM_INFO
	.align		4
.L_1706:
        /*00a8*/ 	.byte	0x04, 0x17
        /*00aa*/ 	.short	(.L_1708 - .L_1707)
.L_1707:
        /*00ac*/ 	.word	0x00000000
        /*00b0*/ 	.short	0x0005
        /*00b2*/ 	.short	0x0020
        /*00b4*/ 	.byte	0x00, 0xf5, 0x21, 0x00


	//----- nvinfo : EIATTR_KPARAM_INFO
	.align		4
.L_1708:
        /*00b8*/ 	.byte	0x04, 0x17
        /*00ba*/ 	.short	(.L_1710 - .L_1709)
.L_1709:
        /*00bc*/ 	.word	0x00000000
        /*00c0*/ 	.short	0x0004
        /*00c2*/ 	.short	0x0018
        /*00c4*/ 	.byte	0x00, 0xf5, 0x21, 0x00


	//----- nvinfo : EIATTR_KPARAM_INFO
	.align		4
.L_1710:
        /*00c8*/ 	.byte	0x04, 0x17
        /*00ca*/ 	.short	(.L_1712 - .L_1711)
.L_1711:
        /*00cc*/ 	.word	0x00000000
        /*00d0*/ 	.short	0x0003
        /*00d2*/ 	.short	0x0010
        /*00d4*/ 	.byte	0x00, 0xf5, 0x21, 0x00


	//----- nvinfo : EIATTR_KPARAM_INFO
	.align		4
.L_1712:
        /*00d8*/ 	.byte	0x04, 0x17
        /*00da*/ 	.short	(.L_1714 - .L_1713)
.L_1713:
        /*00dc*/ 	.word	0x00000000
        /*00e0*/ 	.short	0x0002
        /*00e2*/ 	.short	0x0008
        /*00e4*/ 	.byte	0x00, 0xf0, 0x11, 0x00


	//----- nvinfo : EIATTR_KPARAM_INFO
	.align		4
.L_1714:
        /*00e8*/ 	.byte	0x04, 0x17
        /*00ea*/ 	.short	(.L_1716 - .L_1715)
.L_1715:
        /*00ec*/ 	.word	0x00000000
        /*00f0*/ 	.short	0x0001
        /*00f2*/ 	.short	0x0004
        /*00f4*/ 	.byte	0x00, 0xf0, 0x11, 0x00


	//----- nvinfo : EIATTR_KPARAM_INFO
	.align		4
.L_1716:
        /*00f8*/ 	.byte	0x04, 0x17
        /*00fa*/ 	.short	(.L_1718 - .L_1717)
.L_1717:
        /*00fc*/ 	.word	0x00000000
        /*0100*/ 	.short	0x0000
        /*0102*/ 	.short	0x0000
        /*0104*/ 	.byte	0x00, 0xf0, 0x11, 0x00


	//----- nvinfo : EIATTR_SPARSE_MMA_MASK
	.align		4
.L_1718:
        /*0108*/ 	.byte	0x03, 0x50
        /*010a*/ 	.short	0x0000


	//----- nvinfo : EIATTR_MAXREG_COUNT
	.align		4
        /*010c*/ 	.byte	0x03, 0x1b
        /*010e*/ 	.short	0x00ff


	//----- nvinfo : EIATTR_MERCURY_ISA_VERSION
	.align		4
        /*0110*/ 	.byte	0x03, 0x5f
        /*0112*/ 	.short	0x0101


	//----- nvinfo : EIATTR_VRC_CTA_INIT_COUNT
	.align		4
        /*0114*/ 	.byte	0x02, 0x4a
	.zero		1
	.zero		1


	//----- nvinfo : EIATTR_EXIT_INSTR_OFFSETS
	.align		4
        /*0118*/ 	.byte	0x04, 0x1c
        /*011a*/ 	.short	(.L_1720 - .L_1719)


	//   ....[0]....
.L_1719:
        /*011c*/ 	.word	0x000000d0


	//   ....[1]....
        /*0120*/ 	.word	0x00001590


	//----- nvinfo : EIATTR_CRS_STACK_SIZE
	.align		4
.L_1720:
        /*0124*/ 	.byte	0x04, 0x1e
        /*0126*/ 	.short	(.L_1722 - .L_1721)
.L_1721:
        /*0128*/ 	.word	0x00000000


	//----- nvinfo : EIATTR_CBANK_PARAM_SIZE
	.align		4
.L_1722:
        /*012c*/ 	.byte	0x03, 0x19
        /*012e*/ 	.short	0x0074


	//----- nvinfo : EIATTR_PARAM_CBANK
	.align		4
        /*0130*/ 	.byte	0x04, 0x0a
        /*0132*/ 	.short	(.L_1724 - .L_1723)
	.align		4
.L_1723:
        /*0134*/ 	.word	index@(.nv.constant0.vec_computePSF_phaseNManywithOil_f)
        /*0138*/ 	.short	0x0380
        /*013a*/ 	.short	0x0074


	//----- nvinfo : EIATTR_SW_WAR
	.align		4
.L_1724:
        /*013c*/ 	.byte	0x04, 0x36
        /*013e*/ 	.short	(.L_1726 - .L_1725)
.L_1725:
        /*0140*/ 	.word	0x00000008
.L_1726:


//--------------------- .nv.info.vec_computePSF_phaseNMany_f --------------------------
	.section	.nv.info.vec_computePSF_phaseNMany_f,"",@"SHT_CUDA_INFO"
	.sectionflags	@""
	.align	4


	//----- nvinfo : EIATTR_CUDA_API_VERSION
	.align		4
        /*0000*/ 	.byte	0x04, 0x37
        /*0002*/ 	.short	(.L_1728 - .L_1727)
.L_1727:
        /*0004*/ 	.word	0x00000082


	//----- nvinfo : EIATTR_KPARAM_INFO
	.align		4
.L_1728:
        /*0008*/ 	.byte	0x04, 0x17
        /*000a*/ 	.short	(.L_1730 - .L_1729)
.L_1729:
        /*000c*/ 	.word	0x00000000
        /*0010*/ 	.short	0x000c
        /*0012*/ 	.short	0x0058
        /*0014*/ 	.byte	0x00, 0xf0, 0x11, 0x00


	//----- nvinfo : EIATTR_KPARAM_INFO
	.align		4
.L_1730:
        /*0018*/ 	.byte	0x04, 0x17
        /*001a*/ 	.short	(.L_1732 - .L_1731)
.L_1731:
        /*001c*/ 	.word	0x00000000
        /*0020*/ 	.short	0x000b
        /*0022*/ 	.short	0x0050
        /*0024*/ 	.byte	0x00, 0xf5, 0x21, 0x00


	//----- nvinfo : EIATTR_KPARAM_INFO
	.align		4
.L_1732:
        /*0028*/ 	.byte	0x04, 0x17
        /*002a*/ 	.short	(.L_1734 - .L_1733)
.L_1733:
        /*002c*/ 	.word	0x00000000
        /*0030*/ 	.short	0x000a
        /*0032*/ 	.short	0x0048
        /*0034*/ 	.byte	0x00, 0xf5, 0x21, 0x00


	//----- nvinfo : EIATTR_KPARAM_INFO
	.align		4
.L_1734:
        /*0038*/ 	.byte	0x04, 0x17
        /*003a*/ 	.short	(.L_1736 - .L_1735)
.L_1735:
        /*003c*/ 	.word	0x00000000
        /*0040*/ 	.short	0x0009
        /*0042*/ 	.short	0x0040
        /*0044*/ 	.byte	0x00, 0xf5, 0x21, 0x00


	//----- nvinfo : EIATTR_KPARAM_INFO
	.align		4
.L_1736:
        /*0048*/ 	.byte	0x04, 0x17
        /*004a*/ 	.short	(.L_1738 - .L_1737)
.L_1737:
        /*004c*/ 	.word	0x00000000
        /*0050*/ 	.short	0x0008
        /*0052*/ 	.short	0x0038
        /*0054*/ 	.byte	0x00, 0xf5, 0x21, 0x00


	//----- nvinfo : EIATTR_KPARAM_INFO
	.align		4
.L_1738:
        /*0058*/ 	.byte	0x04, 0x17
        /*005a*/ 	.short	(.L_1740 - .L_1739)
.L_1739:
        /*005c*/ 	.word	0x00000000
        /*0060*/ 	.short	0x0007
        /*0062*/ 	.short	0x0030
        /*0064*/ 	.byte	0x00, 0xf5, 0x21, 0x00


	//----- nvinfo : EIATTR_KPARAM_INFO
	.align		4
.L_1740:
        /*0068*/ 	.byte	0x04, 0x17
        /*006a*/ 	.short	(.L_1742 - .L_1741)
.L_1741:
        /*006c*/ 	.word	0x00000000
        /*0070*/ 	.short	0x0006
        /*0072*/ 	.short	0x0028
        /*0074*/ 	.byte	0x00, 0xf5, 0x21, 0x00


	//----- nvinfo : EIATTR_KPARAM_INFO
	.align		4
.L_1742:
        /*0078*/ 	.byte	0x04, 0x17
        /*007a*/ 	.short	(.L_1744 - .L_1743)
.L_1743:
        /*007c*/ 	.word	0x00000000
        /*0080*/ 	.short	0x0005
        /*0082*/ 	.short	0x0020
        /*0084*/ 	.byte	0x00, 0xf5, 0x21, 0x00


	//----- nvinfo : EIATTR_KPARAM_INFO
	.align		4
.L_1744:
        /*0088*/ 	.byte	0x04, 0x17
        /*008a*/ 	.short	(.L_1746 - .L_1745)
.L_1745:
        /*008c*/ 	.word	0x00000000
        /*0090*/ 	.short	0x0004
        /*0092*/ 	.short	0x0018
        /*0094*/ 	.byte	0x00, 0xf5, 0x21, 0x00


	//----- nvinfo : EIATTR_KPARAM_INFO
	.align		4
.L_1746:
        /*0098*/ 	.byte	0x04, 0x17
        /*009a*/ 	.short	(.L_1748 - .L_1747)
.L_1747:
        /*009c*/ 	.word	0x00000000
        /*00a0*/ 	.short	0x0003
        /*00a2*/ 	.short	0x0010
        /*00a4*/ 	.byte	0x00, 0xf5, 0x21, 0x00


	//----- nvinfo : EIATTR_KPARAM_INFO
	.align		4
.L_1748:
        /*00a8*/ 	.byte	0x04, 0x17
        /*00aa*/ 	.short	(.L_1750 - .L_1749)
.L_1749:
        /*00ac*/ 	.word	0x00000000
        /*00b0*/ 	.short	0x0002
        /*00b2*/ 	.short	0x0008
        /*00b4*/ 	.byte	0x00, 0xf0, 0x11, 0x00


	//----- nvinfo : EIATTR_KPARAM_INFO
	.align		4
.L_1750:
        /*00b8*/ 	.byte	0x04, 0x17
        /*00ba*/ 	.short	(.L_1752 - .L_1751)
.L_1751:
        /*00bc*/ 	.word	0x00000000
        /*00c0*/ 	.short	0x0001
        /*00c2*/ 	.short	0x0004
        /*00c4*/ 	.byte	0x00, 0xf0, 0x11, 0x00


	//----- nvinfo : EIATTR_KPARAM_INFO
	.align		4
.L_1752:
        /*00c8*/ 	.byte	0x04, 0x17
        /*00ca*/ 	.short	(.L_1754 - .L_1753)
.L_1753:
        /*00cc*/ 	.word	0x00000000
        /*00d0*/ 	.short	0x0000
        /*00d2*/ 	.short	0x0000
        /*00d4*/ 	.byte	0x00, 0xf0, 0x11, 0x00


	//----- nvinfo : EIATTR_SPARSE_MMA_MASK
	.align		4
.L_1754:
        /*00d8*/ 	.byte	0x03, 0x50
        /*00da*/ 	.short	0x0000


	//----- nvinfo : EIATTR_MAXREG_COUNT
	.align		4
        /*00dc*/ 	.byte	0x03, 0x1b
        /*00de*/ 	.short	0x00ff


	//----- nvinfo : EIATTR_MERCURY_ISA_VERSION
	.align		4
        /*00e0*/ 	.byte	0x03, 0x5f
        /*00e2*/ 	.short	0x0101


	//----- nvinfo : EIATTR_VRC_CTA_INIT_COUNT
	.align		4
        /*00e4*/ 	.byte	0x02, 0x4a
	.zero		1
	.zero		1


	//----- nvinfo : EIATTR_EXIT_INSTR_OFFSETS
	.align		4
        /*00e8*/ 	.byte	0x04, 0x1c
        /*00ea*/ 	.short	(.L_1756 - .L_1755)


	//   ....[0]....
.L_1755:
        /*00ec*/ 	.word	0x000000d0


	//   ....[1]....
        /*00f0*/ 	.word	0x00001440


	//----- nvinfo : EIATTR_CRS_STACK_SIZE
	.align		4
.L_1756:
        /*00f4*/ 	.byte	0x04, 0x1e
        /*00f6*/ 	.short	(.L_1758 - .L_1757)
.L_1757:
        /*00f8*/ 	.word	0x00000000


	//----- nvinfo : EIATTR_CBANK_PARAM_SIZE
	.align		4
.L_1758:
        /*00fc*/ 	.byte	0x03, 0x19
        /*00fe*/ 	.short	0x005c


	//----- nvinfo : EIATTR_PARAM_CBANK
	.align		4
        /*0100*/ 	.byte	0x04, 0x0a
        /*0102*/ 	.short	(.L_1760 - .L_1759)
	.align		4
.L_1759:
        /*0104*/ 	.word	index@(.nv.constant0.vec_computePSF_phaseNMany_f)
        /*0108*/ 	.short	0x0380
        /*010a*/ 	.short	0x005c


	//----- nvinfo : EIATTR_SW_WAR
	.align		4
.L_1760:
        /*010c*/ 	.byte	0x04, 0x36
        /*010e*/ 	.short	(.L_1762 - .L_1761)
.L_1761:
        /*0110*/ 	.word	0x00000008
.L_1762:


//--------------------- .nv.info.vec_computePSF_phaseNMany --------------------------
	.section	.nv.info.vec_computePSF_phaseNMany,"",@"SHT_CUDA_INFO"
	.sectionflags	@""
	.align	4


	//----- nvinfo : EIATTR_CUDA_API_VERSION
	.align		4
        /*0000*/ 	.byte	0x04, 0x37
        /*0002*/ 	.short	(.L_1764 - .L_1763)
.L_1763:
        /*0004*/ 	.word	0x00000082


	//----- nvinfo : EIATTR_KPARAM_INFO
	.align		4
.L_1764:
        /*0008*/ 	.byte	0x04, 0x17
        /*000a*/ 	.short	(.L_1766 - .L_1765)
.L_1765:
        /*000c*/ 	.word	0x00000000
        /*0010*/ 	.short	0x000c
        /*0012*/ 	.short	0x0058
        /*0014*/ 	.byte	0x00, 0xf0, 0x11, 0x00


	//----- nvinfo : EIATTR_KPARAM_INFO
	.align		4
.L_1766:
        /*0018*/ 	.byte	0x04, 0x17
        /*001a*/ 	.short	(.L_1768 - .L_1767)
.L_1767:
        /*001c*/ 	.word	0x00000000
        /*0020*/ 	.short	0x000b
        /*0022*/ 	.short	0x0050
        /*0024*/ 	.byte	0x00, 0xf5, 0x21, 0x00


	//----- nvinfo : EIATTR_KPARAM_INFO
	.align		4
.L_1768:
        /*0028*/ 	.byte	0x04, 0x17
        /*002a*/ 	.short	(.L_1770 - .L_1769)
.L_1769:
        /*002c*/ 	.word	0x00000000
        /*0030*/ 	.short	0x000a
        /*0032*/ 	.short	0x0048
        /*0034*/ 	.byte	0x00, 0xf5, 0x21, 0x00


	//----- nvinfo : EIATTR_KPARAM_INFO
	.align		4
.L_1770:
        /*0038*/ 	.byte	0x04, 0x17
        /*003a*/ 	.short	(.L_1772 - .L_1771)
.L_1771:
        /*003c*/ 	.word	0x00000000
        /*0040*/ 	.short	0x0009
        /*0042*/ 	.short	0x0040
        /*0044*/ 	.byte	0x00, 0xf5, 0x21, 0x00


	//----- nvinfo : EIATTR_KPARAM_INFO
	.align		4
.L_1772:
        /*0048*/ 	.byte	0x04, 0x17
        /*004a*/ 	.short	(.L_1774 - .L_1773)
.L_1773:
        /*004c*/ 	.word	0x00000000
        /*0050*/ 	.short	0x0008
        /*0052*/ 	.short	0x0038
        /*0054*/ 	.byte	0x00, 0xf5, 0x21, 0x00


	//----- nvinfo : EIATTR_KPARAM_INFO
	.align		4
.L_1774:
        /*0058*/ 	.byte	0x04, 0x17
        /*005a*/ 	.short	(.L_1776 - .L_1775)
.L_1775:
        /*005c*/ 	.word	0x00000000
        /*0060*/ 	.short	0x0007
        /*0062*/ 	.short	0x0030
        /*0064*/ 	.byte	0x00, 0xf5, 0x21, 0x00


	//----- nvinfo : EIATTR_KPARAM_INFO
	.align		4
.L_1776:
        /*0068*/ 	.byte	0x04, 0x17
        /*006a*/ 	.short	(.L_1778 - .L_1777)
.L_1777:
        /*006c*/ 	.word	0x00000000
        /*0070*/ 	.short	0x0006
        /*0072*/ 	.short	0x0028
        /*0074*/ 	.byte	0x00, 0xf5, 0x21, 0x00


	//----- nvinfo : EIATTR_KPARAM_INFO
	.align		4
.L_1778:
        /*0078*/ 	.byte	0x04, 0x17
        /*007a*/ 	.short	(.L_1780 - .L_1779)
.L_1779:
        /*007c*/ 	.word	0x00000000
        /*0080*/ 	.short	0x0005
        /*0082*/ 	.short	0x0020
        /*0084*/ 	.byte	0x00, 0xf5, 0x21, 0x00


	//----- nvinfo : EIATTR_KPARAM_INFO
	.align		4
.L_1780:
        /*0088*/ 	.byte	0x04, 0x17
        /*008a*/ 	.short	(.L_1782 - .L_1781)
.L_1781:
        /*008c*/ 	.word	0x00000000
        /*0090*/ 	.short	0x0004
        /*0092*/ 	.short	0x0018
        /*0094*/ 	.byte	0x00, 0xf5, 0x21, 0x00


	//----- nvinfo : EIATTR_KPARAM_INFO
	.align		4
.L_1782:
        /*0098*/ 	.byte	0x04, 0x17
        /*009a*/ 	.short	(.L_1784 - .L_1783)
.L_1783:
        /*009c*/ 	.word	0x00000000
        /*00a0*/ 	.short	0x0003
        /*00a2*/ 	.short	0x0010
        /*00a4*/ 	.byte	0x00, 0xf5, 0x21, 0x00


	//----- nvinfo : EIATTR_KPARAM_INFO
	.align		4
.L_1784:
        /*00a8*/ 	.byte	0x04, 0x17
        /*00aa*/ 	.short	(.L_1786 - .L_1785)
.L_1785:
        /*00ac*/ 	.word	0x00000000
        /*00b0*/ 	.short	0x0002
        /*00b2*/ 	.short	0x0008
        /*00b4*/ 	.byte	0x00, 0xf0, 0x11, 0x00


	//----- nvinfo : EIATTR_KPARAM_INFO
	.align		4
.L_1786:
        /*00b8*/ 	.byte	0x04, 0x17
        /*00ba*/ 	.short	(.L_1788 - .L_1787)
.L_1787:
        /*00bc*/ 	.word	0x00000000
        /*00c0*/ 	.short	0x0001
        /*00c2*/ 	.short	0x0004
        /*00c4*/ 	.byte	0x00, 0xf0, 0x11, 0x00


	//----- nvinfo : EIATTR_KPARAM_INFO
	.align		4
.L_1788:
        /*00c8*/ 	.byte	0x04, 0x17
        /*00ca*/ 	.short	(.L_1790 - .L_1789)
.L_1789:
        /*00cc*/ 	.word	0x00000000
        /*00d0*/ 	.short	0x0000
        /*00d2*/ 	.short	0x0000
        /*00d4*/ 	.byte	0x00, 0xf0, 0x11, 0x00


	//----- nvinfo : EIATTR_SPARSE_MMA_MASK
	.align		4
.L_1790:
        /*00d8*/ 	.byte	0x03, 0x50
        /*00da*/ 	.short	0x0000


	//----- nvinfo : EIATTR_MAXREG_COUNT
	.align		4
        /*00dc*/ 	.byte	0x03, 0x1b
        /*00de*/ 	.short	0x00ff


	//----- nvinfo : EIATTR_MERCURY_ISA_VERSION
	.align		4
        /*00e0*/ 	.byte	0x03, 0x5f
        /*00e2*/ 	.short	0x0101


	//----- nvinfo : EIATTR_VRC_CTA_INIT_COUNT
	.align		4
        /*00e4*/ 	.byte	0x02, 0x4a
	.zero		1
	.zero		1


	//----- nvinfo : EIATTR_EXIT_INSTR_OFFSETS
	.align		4
        /*00e8*/ 	.byte	0x04, 0x1c
        /*00ea*/ 	.short	(.L_1792 - .L_1791)


	//   ....[0]....
.L_1791:
        /*00ec*/ 	.word	0x000000e0


	//   ....[1]....
        /*00f0*/ 	.word	0x00000ce0


	//----- nvinfo : EIATTR_CRS_STACK_SIZE
	.align		4
.L_1792:
        /*00f4*/ 	.byte	0x04, 0x1e
        /*00f6*/ 	.short	(.L_1794 - .L_1793)
.L_1793:
        /*00f8*/ 	.word	0x00000000


	//----- nvinfo : EIATTR_CBANK_PARAM_SIZE
	.align		4
.L_1794:
        /*00fc*/ 	.byte	0x03, 0x19
        /*00fe*/ 	.short	0x005c


	//----- nvinfo : EIATTR_PARAM_CBANK
	.align		4
        /*0100*/ 	.byte	0x04, 0x0a
        /*0102*/ 	.short	(.L_1796 - .L_1795)
	.align		4
.L_1795:
        /*0104*/ 	.word	index@(.nv.constant0.vec_computePSF_phaseNMany)
        /*0108*/ 	.short	0x0380
        /*010a*/ 	.short	0x005c


	//----- nvinfo : EIATTR_SW_WAR
	.align		4
.L_1796:
        /*010c*/ 	.byte	0x04, 0x36
        /*010e*/ 	.short	(.L_1798 - .L_1797)
.L_1797:
        /*0110*/ 	.word	0x00000008
.L_1798:


//--------------------- .nv.info.vec_computePSF_phaseNwithOil --------------------------
	.section	.nv.info.vec_computePSF_phaseNwithOil,"",@"SHT_CUDA_INFO"
	.sectionflags	@""
	.align	4


	//----- nvinfo : EIATTR_CUDA_API_VERSION
	.align		4
        /*0000*/ 	.byte	0x04, 0x37
        /*0002*/ 	.short	(.L_1800 - .L_1799)
.L_1799:
        /*0004*/ 	.word	0x00000082


	//----- nvinfo : EIATTR_KPARAM_INFO
	.align		4
.L_1800:
        /*0008*/ 	.byte	0x04, 0x17
        /*000a*/ 	.short	(.L_1802 - .L_1801)
.L_1801:
        /*000c*/ 	.word	0x00000000
        /*0010*/ 	.short	0x000f
        /*0012*/ 	.short	0x0078
        /*0014*/ 	.byte	0x00, 0xf5, 0x21, 0x00


	//----- nvinfo : EIATTR_KPARAM_INFO
	.align		4
.L_1802:
        /*0018*/ 	.byte	0x04, 0x17
        /*001a*/ 	.short	(.L_1804 - .L_1803)
.L_1803:
        /*001c*/ 	.word	0x00000000
        /*0020*/ 	.short	0x000e
        /*0022*/ 	.short	0x0070
        /*0024*/ 	.byte	0x00, 0xf5, 0x21, 0x00


	//----- nvinfo : EIATTR_KPARAM_INFO
	.align		4
.L_1804:
        /*0028*/ 	.byte	0x04, 0x17
        /*002a*/ 	.short	(.L_1806 - .L_1805)
.L_1805:
        /*002c*/ 	.word	0x00000000
        /*0030*/ 	.short	0x000d
        /*0032*/ 	.short	0x0068
        /*0034*/ 	.byte	0x00, 0xf5, 0x21, 0x00


	//----- nvinfo : EIATTR_KPARAM_INFO
	.align		4
.L_1806:
        /*0038*/ 	.byte	0x04, 0x17
        /*003a*/ 	.short	(.L_1808 - .L_1807)
.L_1807:
        /*003c*/ 	.word	0x00000000
        /*0040*/ 	.short	0x000c
        /*0042*/ 	.short	0x0060
        /*0044*/ 	.byte	0x00, 0xf0, 0x21, 0x00


	//----- nvinfo : EIATTR_KPARAM_INFO
	.align		4
.L_1808:
        /*0048*/ 	.byte	0x04, 0x17
        /*004a*/ 	.short	(.L_1810 - .L_1809)
.L_1809:
        /*004c*/ 	.word	0x00000000
        /*0050*/ 	.short	0x000b
        /*0052*/ 	.short	0x0058
        /*0054*/ 	.byte	0x00, 0xf0, 0x21, 0x00


	//----- nvinfo : EIATTR_KPARAM_INFO
	.align		4
.L_1810:
        /*0058*/ 	.byte	0x04, 0x17
        /*005a*/ 	.short	(.L_1812 - .L_1811)
.L_1811:
        /*005c*/ 	.word	0x00000000
        /*0060*/ 	.short	0x000a
        /*0062*/ 	.short	0x0050
        /*0064*/ 	.byte	0x00, 0xf0, 0x21, 0x00


	//----- nvinfo : EIATTR_KPARAM_INFO
	.align		4
.L_1812:
        /*0068*/ 	.byte	0x04, 0x17
        /*006a*/ 	.short	(.L_1814 - .L_1813)
.L_1813:
        /*006c*/ 	.word	0x00000000
        /*0070*/ 	.short	0x0009
        /*0072*/ 	.short	0x0048
        /*0074*/ 	.byte	0x00, 0xf0, 0x21, 0x00


	//----- nvinfo : EIATTR_KPARAM_INFO
	.align		4
.L_1814:
        /*0078*/ 	.byte	0x04, 0x17
        /*007a*/ 	.short	(.L_1816 - .L_1815)
.L_1815:
        /*007c*/ 	.word	0x00000000
        /*0080*/ 	.short	0x0008
        /*0082*/ 	.short	0x0040
        /*0084*/ 	.byte	0x00, 0xf5, 0x21, 0x00


	//----- nvinfo : EIATTR_KPARAM_INFO
	.align		4
.L_1816:
        /*0088*/ 	.byte	0x04, 0x17
        /*008a*/ 	.short	(.L_1818 - .L_1817)
.L_1817:
        /*008c*/ 	.word	0x00000000
        /*0090*/ 	.short	0x0007
        /*0092*/ 	.short	0x0038
        /*0094*/ 	.byte	0x00, 0xf5, 0x21, 0x00


	//----- nvinfo : EIATTR_KPARAM_INFO
	.align		4
.L_1818:
        /*0098*/ 	.byte	0x04, 0x17
        /*009a*/ 	.short	(.L_1820 - .L_1819)
.L_1819:
        /*009c*/ 	.word	0x00000000
        /*00a0*/ 	.short	0x0006
        /*00a2*/ 	.short	0x0030
        /*00a4*/ 	.byte	0x00, 0xf5, 0x21, 0x00


	//----- nvinfo : EIATTR_KPARAM_INFO
	.align		4
.L_1820:
        /*00a8*/ 	.byte	0x04, 0x17
        /*00aa*/ 	.short	(.L_1822 - .L_1821)
.L_1821:
        /*00ac*/ 	.word	0x00000000
        /*00b0*/ 	.short	0x0005
        /*00b2*/ 	.short	0x0028
        /*00b4*/ 	.byte	0x00, 0xf5, 0x21, 0x00


	//----- nvinfo : EIATTR_KPARAM_INFO
	.align		4
.L_1822:
        /*00b8*/ 	.byte	0x04, 0x17
        /*00ba*/ 	.short	(.L_1824 - .L_1823)
.L_1823:
        /*00bc*/ 	.word	0x00000000
        /*00c0*/ 	.short	0x0004
        /*00c2*/ 	.short	0x0020
        /*00c4*/ 	.byte	0x00, 0xf5, 0x21, 0x00


	//----- nvinfo : EIATTR_KPARAM_INFO
	.align		4
.L_1824:
        /*00c8*/ 	.byte	0x04, 0x17
        /*00ca*/ 	.short	(.L_1826 - .L_1825)
.L_1825:
        /*00cc*/ 	.word	0x00000000
        /*00d0*/ 	.short	0x0003
        /*00d2*/ 	.short	0x0018
        /*00d4*/ 	.byte	0x00, 0xf5, 0x21, 0x00


	//----- nvinfo : EIATTR_KPARAM_INFO
	.align		4
.L_1826:
        /*00d8*/ 	.byte	0x04, 0x17
        /*00da*/ 	.short	(.L_1828 - .L_1827)
.L_1827:
        /*00dc*/ 	.word	0x00000000
        /*00e0*/ 	.short	0x0002
        /*00e2*/ 	.short	0x0010
        /*00e4*/ 	.byte	0x00, 0xf5, 0x21, 0x00


	//----- nvinfo : EIATTR_KPARAM_INFO
	.align		4
.L_1828:
        /*00e8*/ 	.byte	0x04, 0x17
        /*00ea*/ 	.short	(.L_1830 - .L_1829)
.L_1829:
        /*00ec*/ 	.word	0x00000000
        /*00f0*/ 	.short	0x0001
        /*00f2*/ 	.short	0x0008
        /*00f4*/ 	.byte	0x00, 0xf5, 0x21, 0x00


	//----- nvinfo : EIATTR_KPARAM_INFO
	.align		4
.L_1830:
        /*00f8*/ 	.byte	0x04, 0x17
        /*00fa*/ 	.short	(.L_1832 - .L_1831)
.L_1831:
        /*00fc*/ 	.word	0x00000000
        /*0100*/ 	.short	0x0000
        /*0102*/ 	.short	0x0000
        /*0104*/ 	.byte	0x00, 0xf0, 0x11, 0x00


	//----- nvinfo : EIATTR_SPARSE_MMA_MASK
	.align		4
.L_1832:
        /*0108*/ 	.byte	0x03, 0x50
        /*010a*/ 	.short	0x0000


	//----- nvinfo : EIATTR_MAXREG_COUNT
	.align		4
        /*010c*/ 	.byte	0x03, 0x1b
        /*010e*/ 	.short	0x00ff


	//----- nvinfo : EIATTR_MERCURY_ISA_VERSION
	.align		4
        /*0110*/ 	.byte	0x03, 0x5f
        /*0112*/ 	.short	0x0101


	//----- nvinfo : EIATTR_VRC_CTA_INIT_COUNT
	.align		4
        /*0114*/ 	.byte	0x02, 0x4a
	.zero		1
	.zero		1


	//----- nvinfo : EIATTR_EXIT_INSTR_OFFSETS
	.align		4
        /*0118*/ 	.byte	0x04, 0x1c
        /*011a*/ 	.short	(.L_1834 - .L_1833)


	//   ....[0]....
.L_1833:
        /*011c*/ 	.word	0x000000e0


	//   ....[1]....
        /*0120*/ 	.word	0x00000ba0


	//----- nvinfo : EIATTR_CRS_STACK_SIZE
	.align		4
.L_1834:
        /*0124*/ 	.byte	0x04, 0x1e
        /*0126*/ 	.short	(.L_1836 - .L_1835)
.L_1835:
        /*0128*/ 	.word	0x00000000


	//----- nvinfo : EIATTR_CBANK_PARAM_SIZE
	.align		4
.L_1836:
        /*012c*/ 	.byte	0x03, 0x19
        /*012e*/ 	.short	0x0080


	//----- nvinfo : EIATTR_PARAM_CBANK
	.align		4
        /*0130*/ 	.byte	0x04, 0x0a
        /*0132*/ 	.short	(.L_1838 - .L_1837)
	.align		4
.L_1837:
        /*0134*/ 	.word	index@(.nv.constant0.vec_computePSF_phaseNwithOil)
        /*0138*/ 	.short	0x0380
        /*013a*/ 	.short	0x0080


	//----- nvinfo : EIATTR_SW_WAR
	.align		4
.L_1838:
        /*013c*/ 	.byte	0x04, 0x36
        /*013e*/ 	.short	(.L_1840 - .L_1839)
.L_1839:
        /*0140*/ 	.word	0x00000008
.L_1840:


//--------------------- .nv.info.vec_computePSF_phaseN --------------------------
	.section	.nv.info.vec_computePSF_phaseN,"",@"SHT_CUDA_INFO"
	.sectionflags	@""
	.align	4


	//----- nvinfo : EIATTR_CUDA_API_VERSION
	.align		4
        /*0000*/ 	.byte	0x04, 0x37
        /*0002*/ 	.short	(.L_1842 - .L_1841)
.L_1841:
        /*0004*/ 	.word	0x00000082


	//----- nvinfo : EIATTR_KPARAM_INFO
	.align		4
.L_1842:
        /*0008*/ 	.byte	0x04, 0x17
        /*000a*/ 	.short	(.L_1844 - .L_1843)
.L_1843:
        /*000c*/ 	.word	0x00000000
        /*0010*/ 	.short	0x000b
        /*0012*/ 	.short	0x0058
        /*0014*/ 	.byte	0x00, 0xf5, 0x21, 0x00


	//----- nvinfo : EIATTR_KPARAM_INFO
	.align		4
.L_1844:
        /*0018*/ 	.byte	0x04, 0x17
        /*001a*/ 	.short	(.L_1846 - .L_1845)
.L_1845:
        /*001c*/ 	.word	0x00000000
        /*0020*/ 	.short	0x000a
        /*0022*/ 	.short	0x0050
        /*0024*/ 	.byte	0x00, 0xf5, 0x21, 0x00


	//----- nvinfo : EIATTR_KPARAM_INFO
	.align		4
.L_1846:
        /*0028*/ 	.byte	0x04, 0x17
        /*002a*/ 	.short	(.L_1848 - .L_1847)
.L_1847:
        /*002c*/ 	.word	0x00000000
        /*0030*/ 	.short	0x0009
        /*0032*/ 	.short	0x0048
        /*0034*/ 	.byte	0x00, 0xf5, 0x21, 0x00


	//----- nvinfo : EIATTR_KPARAM_INFO
	.align		4
.L_1848:
        /*0038*/ 	.byte	0x04, 0x17
        /*003a*/ 	.short	(.L_1850 - .L_1849)
.L_1849:
        /*003c*/ 	.word	0x00000000
        /*0040*/ 	.short	0x0008
        /*0042*/ 	.short	0x0040
        /*0044*/ 	.byte	0x00, 0xf0, 0x21, 0x00


	//----- nvinfo : EIATTR_KPARAM_INFO
	.align		4
.L_1850:
        /*0048*/ 	.byte	0x04, 0x17
        /*004a*/ 	.short	(.L_1852 - .L_1851)
.L_1851:
        /*004c*/ 	.word	0x00000000
        /*0050*/ 	.short	0x0007
        /*0052*/ 	.short	0x0038
        /*0054*/ 	.byte	0x00, 0xf0, 0x21, 0x00


	//----- nvinfo : EIATTR_KPARAM_INFO
	.align		4
.L_1852:
        /*0058*/ 	.byte	0x04, 0x17
        /*005a*/ 	.short	(.L_1854 - .L_1853)
.L_1853:
        /*005c*/ 	.word	0x00000000
        /*0060*/ 	.short	0x0006
        /*0062*/ 	.short	0x0030
        /*0064*/ 	.byte	0x00, 0xf0, 0x21, 0x00


	//----- nvinfo : EIATTR_KPARAM_INFO
	.align		4
.L_1854:
        /*0068*/ 	.byte	0x04, 0x17
        /*006a*/ 	.short	(.L_1856 - .L_1855)
.L_1855:
        /*006c*/ 	.word	0x00000000
        /*0070*/ 	.short	0x0005
        /*0072*/ 	.short	0x0028
        /*0074*/ 	.byte	0x00, 0xf5, 0x21, 0x00


	//----- nvinfo : EIATTR_KPARAM_INFO
	.align		4
.L_1856:
        /*0078*/ 	.byte	0x04, 0x17
        /*007a*/ 	.short	(.L_1858 - .L_1857)
.L_1857:
        /*007c*/ 	.word	0x00000000
        /*0080*/ 	.short	0x0004
        /*0082*/ 	.short	0x0020
        /*0084*/ 	.byte	0x00, 0xf5, 0x21, 0x00


	//----- nvinfo : EIATTR_KPARAM_INFO
	.align		4
.L_1858:
        /*0088*/ 	.byte	0x04, 0x17
        /*008a*/ 	.short	(.L_1860 - .L_1859)
.L_1859:
        /*008c*/ 	.word	0x00000000
        /*0090*/ 	.short	0x0003
        /*0092*/ 	.short	0x0018
        /*0094*/ 	.byte	0x00, 0xf5, 0x21, 0x00


	//----- nvinfo : EIATTR_KPARAM_INFO
	.align		4
.L_1860:
        /*0098*/ 	.byte	0x04, 0x17
        /*009a*/ 	.short	(.L_1862 - .L_1861)
.L_1861:
        /*009c*/ 	.word	0x00000000
        /*00a0*/ 	.short	0x0002
        /*00a2*/ 	.short	0x0010
        /*00a4*/ 	.byte	0x00, 0xf5, 0x21, 0x00


	//----- nvinfo : EIATTR_KPARAM_INFO
	.align		4
.L_1862:
        /*00a8*/ 	.byte	0x04, 0x17
        /*00aa*/ 	.short	(.L_1864 - .L_1863)
.L_1863:
        /*00ac*/ 	.word	0x00000000
        /*00b0*/ 	.short	0x0001
        /*00b2*/ 	.short	0x0008
        /*00b4*/ 	.byte	0x00, 0xf5, 0x21, 0x00


	//----- nvinfo : EIATTR_KPARAM_INFO
	.align		4
.L_1864:
        /*00b8*/ 	.byte	0x04, 0x17
        /*00ba*/ 	.short	(.L_1866 - .L_1865)
.L_1865:
        /*00bc*/ 	.word	0x00000000
        /*00c0*/ 	.short	0x0000
        /*00c2*/ 	.short	0x0000
        /*00c4*/ 	.byte	0x00, 0xf0, 0x11, 0x00


	//----- nvinfo : EIATTR_SPARSE_MMA_MASK
	.align		4
.L_1866:
        /*00c8*/ 	.byte	0x03, 0x50
        /*00ca*/ 	.short	0x0000


	//----- nvinfo : EIATTR_MAXREG_COUNT
	.align		4
        /*00cc*/ 	.byte	0x03, 0x1b
        /*00ce*/ 	.short	0x00ff


	//----- nvinfo : EIATTR_MERCURY_ISA_VERSION
	.align		4
        /*00d0*/ 	.byte	0x03, 0x5f
        /*00d2*/ 	.short	0x0101


	//----- nvinfo : EIATTR_VRC_CTA_INIT_COUNT
	.align		4
        /*00d4*/ 	.byte	0x02, 0x4a
	.zero		1
	.zero		1


	//----- nvinfo : EIATTR_EXIT_INSTR_OFFSETS
	.align		4
        /*00d8*/ 	.byte	0x04, 0x1c
        /*00da*/ 	.short	(.L_1868 - .L_1867)


	//   ....[0]....
.L_1867:
        /*00dc*/ 	.word	0x000000e0


	//   ....[1]....
        /*00e0*/ 	.word	0x00000ab0


	//----- nvinfo : EIATTR_CRS_STACK_SIZE
	.align		4
.L_1868:
        /*00e4*/ 	.byte	0x04, 0x1e
        /*00e6*/ 	.short	(.L_1870 - .L_1869)
.L_1869:
        /*00e8*/ 	.word	0x00000000


	//----- nvinfo : EIATTR_CBANK_PARAM_SIZE
	.align		4
.L_1870:
        /*00ec*/ 	.byte	0x03, 0x19
        /*00ee*/ 	.short	0x0060


	//----- nvinfo : EIATTR_PARAM_CBANK
	.align		4
        /*00f0*/ 	.byte	0x04, 0x0a
        /*00f2*/ 	.short	(.L_1872 - .L_1871)
	.align		4
.L_1871:
        /*00f4*/ 	.word	index@(.nv.constant0.vec_computePSF_phaseN)
        /*00f8*/ 	.short	0x0380
        /*00fa*/ 	.short	0x0060


	//----- nvinfo : EIATTR_SW_WAR
	.align		4
.L_1872:
        /*00fc*/ 	.byte	0x04, 0x36
        /*00fe*/ 	.short	(.L_1874 - .L_1873)
.L_1873:
        /*0100*/ 	.word	0x00000008
.L_1874:


//--------------------- .nv.info.vec_computePSF_phase --------------------------
	.section	.nv.info.vec_computePSF_phase,"",@"SHT_CUDA_INFO"
	.sectionflags	@""
	.align	4


	//----- nvinfo : EIATTR_CUDA_API_VERSION
	.align		4
        /*0000*/ 	.byte	0x04, 0x37
        /*0002*/ 	.short	(.L_1876 - .L_1875)
.L_1875:
        /*0004*/ 	.word	0x00000082


	//----- nvinfo : EIATTR_KPARAM_INFO
	.align		4
.L_1876:
        /*0008*/ 	.byte	0x04, 0x17
        /*000a*/ 	.short	(.L_1878 - .L_1877)
.L_1877:
        /*000c*/ 	.word	0x00000000
        /*0010*/ 	.short	0x000a
        /*0012*/ 	.short	0x0050
        /*0014*/ 	.byte	0x00, 0xf0, 0x21, 0x00


	//----- nvinfo : EIATTR_KPARAM_INFO
	.align		4
.L_1878:
        /*0018*/ 	.byte	0x04, 0x17
        /*001a*/ 	.short	(.L_1880 - .L_1879)
.L_1879:
        /*001c*/ 	.word	0x00000000
        /*0020*/ 	.short	0x0009
        /*0022*/ 	.short	0x0048
        /*0024*/ 	.byte	0x00, 0xf0, 0x21, 0x00


	//----- nvinfo : EIATTR_KPARAM_INFO
	.align		4
.L_1880:
        /*0028*/ 	.byte	0x04, 0x17
        /*002a*/ 	.short	(.L_1882 - .L_1881)
.L_1881:
        /*002c*/ 	.word	0x00000000
        /*0030*/ 	.short	0x0008
        /*0032*/ 	.short	0x0040
        /*0034*/ 	.byte	0x00, 0xf0, 0x21, 0x00


	//----- nvinfo : EIATTR_KPARAM_INFO
	.align		4
.L_1882:
        /*0038*/ 	.byte	0x04, 0x17
        /*003a*/ 	.short	(.L_1884 - .L_1883)
.L_1883:
        /*003c*/ 	.word	0x00000000
        /*0040*/ 	.short	0x0007
        /*0042*/ 	.short	0x0038
        /*0044*/ 	.byte	0x00, 0xf5, 0x21, 0x00


	//----- nvinfo : EIATTR_KPARAM_INFO
	.align		4
.L_1884:
        /*0048*/ 	.byte	0x04, 0x17
        /*004a*/ 	.short	(.L_1886 - .L_1885)
.L_1885:
        /*004c*/ 	.word	0x00000000
        /*0050*/ 	.short	0x0006
        /*0052*/ 	.short	0x0030
        /*0054*/ 	.byte	0x00, 0xf5, 0x21, 0x00


	//----- nvinfo : EIATTR_KPARAM_INFO
	.align		4
.L_1886:
        /*0058*/ 	.byte	0x04, 0x17
        /*005a*/ 	.short	(.L_1888 - .L_1887)
.L_1887:
        /*005c*/ 	.word	0x00000000
        /*0060*/ 	.short	0x0005
        /*0062*/ 	.short	0x0028
        /*0064*/ 	.byte	0x00, 0xf5, 0x21, 0x00


	//----- nvinfo : EIATTR_KPARAM_INFO
	.align		4
.L_1888:
        /*0068*/ 	.byte	0x04, 0x17
        /*006a*/ 	.short	(.L_1890 - .L_1889)
.L_1889:
        /*006c*/ 	.word	0x00000000
        /*0070*/ 	.short	0x0004
        /*0072*/ 	.short	0x0020
        /*0074*/ 	.byte	0x00, 0xf5, 0x21, 0x00


	//----- nvinfo : EIATTR_KPARAM_INFO
	.align		4
.L_1890:
        /*0078*/ 	.byte	0x04, 0x17
        /*007a*/ 	.short	(.L_1892 - .L_1891)
.L_1891:
        /*007c*/ 	.word	0x00000000
        /*0080*/ 	.short	0x0003
        /*0082*/ 	.short	0x0018
        /*0084*/ 	.byte	0x00, 0xf5, 0x21, 0x00


	//----- nvinfo : EIATTR_KPARAM_INFO
	.align		4
.L_1892:
        /*0088*/ 	.byte	0x04, 0x17
        /*008a*/ 	.short	(.L_1894 - .L_1893)
.L_1893:
        /*008c*/ 	.word	0x00000000
        /*0090*/ 	.short	0x0002
        /*0092*/ 	.short	0x0010
        /*0094*/ 	.byte	0x00, 0xf5, 0x21, 0x00


	//----- nvinfo : EIATTR_KPARAM_INFO
	.align		4
.L_1894:
        /*0098*/ 	.byte	0x04, 0x17
        /*009a*/ 	.short	(.L_1896 - .L_1895)
.L_1895:
        /*009c*/ 	.word	0x00000000
        /*00a0*/ 	.short	0x0001
        /*00a2*/ 	.short	0x0008
        /*00a4*/ 	.byte	0x00, 0xf5, 0x21, 0x00


	//----- nvinfo : EIATTR_KPARAM_INFO
	.align		4
.L_1896:
        /*00a8*/ 	.byte	0x04, 0x17
        /*00aa*/ 	.short	(.L_1898 - .L_1897)
.L_1897:
        /*00ac*/ 	.word	0x00000000
        /*00b0*/ 	.short	0x0000
        /*00b2*/ 	.short	0x0000
        /*00b4*/ 	.byte	0x00, 0xf0, 0x11, 0x00


	//----- nvinfo : EIATTR_SPARSE_MMA_MASK
	.align		4
.L_1898:
        /*00b8*/ 	.byte	0x03, 0x50
        /*00ba*/ 	.short	0x0000


	//----- nvinfo : EIATTR_MAXREG_COUNT
	.align		4
        /*00bc*/ 	.byte	0x03, 0x1b
        /*00be*/ 	.short	0x00ff


	//----- nvinfo : EIATTR_MERCURY_ISA_VERSION
	.align		4
        /*00c0*/ 	.byte	0x03, 0x5f
        /*00c2*/ 	.short	0x0101


	//----- nvinfo : EIATTR_VRC_CTA_INIT_COUNT
	.align		4
        /*00c4*/ 	.byte	0x02, 0x4a
	.zero		1
	.zero		1


	//----- nvinfo : EIATTR_EXIT_INSTR_OFFSETS
	.align		4
        /*00c8*/ 	.byte	0x04, 0x1c
        /*00ca*/ 	.short	(.L_1900 - .L_1899)


	//   ....[0]....
.L_1899:
        /*00cc*/ 	.word	0x000000e0


	//   ....[1]....
        /*00d0*/ 	.word	0x00000a50


	//----- nvinfo : EIATTR_CRS_STACK_SIZE
	.align		4
.L_1900:
        /*00d4*/ 	.byte	0x04, 0x1e
        /*00d6*/ 	.short	(.L_1902 - .L_1901)
.L_1901:
        /*00d8*/ 	.word	0x00000000


	//----- nvinfo : EIATTR_CBANK_PARAM_SIZE
	.align		4
.L_1902:
        /*00dc*/ 	.byte	0x03, 0x19
        /*00de*/ 	.short	0x0058


	//----- nvinfo : EIATTR_PARAM_CBANK
	.align		4
        /*00e0*/ 	.byte	0x04, 0x0a
        /*00e2*/ 	.short	(.L_1904 - .L_1903)
	.align		4
.L_1903:
        /*00e4*/ 	.word	index@(.nv.constant0.vec_computePSF_phase)
        /*00e8*/ 	.short	0x0380
        /*00ea*/ 	.short	0x0058


	//----- nvinfo : EIATTR_SW_WAR
	.align		4
.L_1904:
        /*00ec*/ 	.byte	0x04, 0x36
        /*00ee*/ 	.short	(.L_1906 - .L_1905)
.L_1905:
        /*00f0*/ 	.word	0x00000008
.L_1906:


//--------------------- .nv.info.vec_testkernel   --------------------------
	.section	.nv.info.vec_testkernel,"",@"SHT_CUDA_INFO"
	.sectionflags	@""
	.align	4


	//----- nvinfo : EIATTR_CUDA_API_VERSION
	.align		4
        /*0000*/ 	.byte	0x04, 0x37
        /*0002*/ 	.short	(.L_1908 - .L_1907)
.L_1907:
        /*0004*/ 	.word	0x00000082


	//----- nvinfo : EIATTR_KPARAM_INFO
	.align		4
.L_1908:
        /*0008*/ 	.byte	0x04, 0x17
        /*000a*/ 	.short	(.L_1910 - .L_1909)
.L_1909:
        /*000c*/ 	.word	0x00000000
        /*0010*/ 	.short	0x0003
        /*0012*/ 	.short	0x0018
        /*0014*/ 	.byte	0x00, 0xf5, 0x21, 0x00


	//----- nvinfo : EIATTR_KPARAM_INFO
	.align		4
.L_1910:
        /*0018*/ 	.byte	0x04, 0x17
        /*001a*/ 	.short	(.L_1912 - .L_1911)
.L_1911:
        /*001c*/ 	.word	0x00000000
        /*0020*/ 	.short	0x0002
        /*0022*/ 	.short	0x0010
        /*0024*/ 	.byte	0x00, 0xf5, 0x21, 0x00


	//----- nvinfo : EIATTR_KPARAM_INFO
	.align		4
.L_1912:
        /*0028*/ 	.byte	0x04, 0x17
        /*002a*/ 	.short	(.L_1914 - .L_1913)
.L_1913:
        /*002c*/ 	.word	0x00000000
        /*0030*/ 	.short	0x0001
        /*0032*/ 	.short	0x0008
        /*0034*/ 	.byte	0x00, 0xf5, 0x21, 0x00


	//----- nvinfo : EIATTR_KPARAM_INFO
	.align		4
.L_1914:
        /*0038*/ 	.byte	0x04, 0x17
        /*003a*/ 	.short	(.L_1916 - .L_1915)
.L_1915:
        /*003c*/ 	.word	0x00000000
        /*0040*/ 	.short	0x0000
        /*0042*/ 	.short	0x0000
        /*0044*/ 	.byte	0x00, 0xf0, 0x11, 0x00


	//----- nvinfo : EIATTR_SPARSE_MMA_MASK
	.align		4
.L_1916:
        /*0048*/ 	.byte	0x03, 0x50
        /*004a*/ 	.short	0x0000


	//----- nvinfo : EIATTR_MAXREG_COUNT
	.align		4
        /*004c*/ 	.byte	0x03, 0x1b
        /*004e*/ 	.short	0x00ff


	//----- nvinfo : EIATTR_MERCURY_ISA_VERSION
	.align		4
        /*0050*/ 	.byte	0x03, 0x5f
        /*0052*/ 	.short	0x0101


	//----- nvinfo : EIATTR_VRC_CTA_INIT_COUNT
	.align		4
        /*0054*/ 	.byte	0x02, 0x4a
	.zero		1
	.zero		1


	//----- nvinfo : EIATTR_EXIT_INSTR_OFFSETS
	.align		4
        /*0058*/ 	.byte	0x04, 0x1c
        /*005a*/ 	.short	(.L_1918 - .L_1917)


	//   ....[0]....
.L_1917:
        /*005c*/ 	.word	0x00001c00


	//----- nvinfo : EIATTR_CRS_STACK_SIZE
	.align		4
.L_1918:
        /*0060*/ 	.byte	0x04, 0x1e
        /*0062*/ 	.short	(.L_1920 - .L_1919)
.L_1919:
        /*0064*/ 	.word	0x00000000


	//----- nvinfo : EIATTR_CBANK_PARAM_SIZE
	.align		4
.L_1920:
        /*0068*/ 	.byte	0x03, 0x19
        /*006a*/ 	.short	0x0020


	//----- nvinfo : EIATTR_PARAM_CBANK
	.align		4
        /*006c*/ 	.byte	0x04, 0x0a
        /*006e*/ 	.short	(.L_1922 - .L_1921)
	.align		4
.L_1921:
        /*0070*/ 	.word	index@(.nv.constant0.vec_testkernel)
        /*0074*/ 	.short	0x0380
        /*0076*/ 	.short	0x0020


	//----- nvinfo : EIATTR_SW_WAR
	.align		4
.L_1922:
        /*0078*/ 	.byte	0x04, 0x36
        /*007a*/ 	.short	(.L_1924 - .L_1923)
.L_1923:
        /*007c*/ 	.word	0x00000008
.L_1924:


//--------------------- .nv.info.vec_remainder    --------------------------
	.section	.nv.info.vec_remainder,"",@"SHT_CUDA_INFO"
	.sectionflags	@""
	.align	4


	//----- nvinfo : EIATTR_CUDA_API_VERSION
	.align		4
        /*0000*/ 	.byte	0x04, 0x37
        /*0002*/ 	.short	(.L_1926 - .L_1925)
.L_1925:
        /*0004*/ 	.word	0x00000082


	//----- nvinfo : EIATTR_KPARAM_INFO
	.align		4
.L_1926:
        /*0008*/ 	.byte	0x04, 0x17
        /*000a*/ 	.short	(.L_1928 - .L_1927)
.L_1927:
        /*000c*/ 	.word	0x00000000
        /*0010*/ 	.short	0x0003
        /*0012*/ 	.short	0x0018
        /*0014*/ 	.byte	0x00, 0xf5, 0x21, 0x00


	//----- nvinfo : EIATTR_KPARAM_INFO
	.align		4
.L_1928:
        /*0018*/ 	.byte	0x04, 0x17
        /*001a*/ 	.short	(.L_1930 - .L_1929)
.L_1929:
        /*001c*/ 	.word	0x00000000
        /*0020*/ 	.short	0x0002
        /*0022*/ 	.short	0x0010
        /*0024*/ 	.byte	0x00, 0xf5, 0x21, 0x00


	//----- nvinfo : EIATTR_KPARAM_INFO
	.align		4
.L_1930:
        /*0028*/ 	.byte	0x04, 0x17
        /*002a*/ 	.short	(.L_1932 - .L_1931)
.L_1931:
        /*002c*/ 	.word	0x00000000
        /*0030*/ 	.short	0x0001
        /*0032*/ 	.short	0x0008
        /*0034*/ 	.byte	0x00, 0xf5, 0x21, 0x00


	//----- nvinfo : EIATTR_KPARAM_INFO
	.align		4
.L_1932:
        /*0038*/ 	.byte	0x04, 0x17
        /*003a*/ 	.short	(.L_1934 - .L_1933)
.L_1933:
        /*003c*/ 	.word	0x00000000
        /*0040*/ 	.short	0x0000
        /*0042*/ 	.short	0x0000
        /*0044*/ 	.byte	0x00, 0xf0, 0x11, 0x00


	//----- nvinfo : EIATTR_SPARSE_MMA_MASK
	.align		4
.L_1934:
        /*0048*/ 	.byte	0x03, 0x50
        /*004a*/ 	.short	0x0000


	//----- nvinfo : EIATTR_MAXREG_COUNT
	.align		4
        /*004c*/ 	.byte	0x03, 0x1b
        /*004e*/ 	.short	0x00ff


	//----- nvinfo : EIATTR_MERCURY_ISA_VERSION
	.align		4
        /*0050*/ 	.byte	0x03, 0x5f
        /*0052*/ 	.short	0x0101


	//----- nvinfo : EIATTR_VRC_CTA_INIT_COUNT
	.align		4
        /*0054*/ 	.byte	0x02, 0x4a
	.zero		1
	.zero		1


	//----- nvinfo : EIATTR_EXIT_INSTR_OFFSETS
	.align		4
        /*0058*/ 	.byte	0x04, 0x1c
        /*005a*/ 	.short	(.L_1936 - .L_1935)


	//   ....[0]....
.L_1935:
        /*005c*/ 	.word	0x000000d0


	//   ....[1]....
        /*0060*/ 	.word	0x00000a30


	//----- nvinfo : EIATTR_CRS_STACK_SIZE
	.align		4
.L_1936:
        /*0064*/ 	.byte	0x04, 0x1e
        /*0066*/ 	.short	(.L_1938 - .L_1937)
.L_1937:
        /*0068*/ 	.word	0x00000000


	//----- nvinfo : EIATTR_CBANK_PARAM_SIZE
	.align		4
.L_1938:
        /*006c*/ 	.byte	0x03, 0x19
        /*006e*/ 	.short	0x0020


	//----- nvinfo : EIATTR_PARAM_CBANK
	.align		4
        /*0070*/ 	.byte	0x04, 0x0a
        /*0072*/ 	.short	(.L_1940 - .L_1939)
	.align		4
.L_1939:
        /*0074*/ 	.word	index@(.nv.constant0.vec_remainder)
        /*0078*/ 	.short	0x0380
        /*007a*/ 	.short	0x0020


	//----- nvinfo : EIATTR_SW_WAR
	.align		4
.L_1940:
        /*007c*/ 	.byte	0x04, 0x36
        /*007e*/ 	.short	(.L_1942 - .L_1941)
.L_1941:
        /*0080*/ 	.word	0x00000008
.L_1942:


//--------------------- .nv.info.vec_pow          --------------------------
	.section	.nv.info.vec_pow,"",@"SHT_CUDA_INFO"
	.sectionflags	@""
	.align	4


	//----- nvinfo : EIATTR_CUDA_API_VERSION
	.align		4
        /*0000*/ 	.byte	0x04, 0x37
        /*0002*/ 	.short	(.L_1944 - .L_1943)
.L_1943:
        /*0004*/ 	.word	0x00000082


	//----- nvinfo : EIATTR_KPARAM_INFO
	.align		4
.L_1944:
        /*0008*/ 	.byte	0x04, 0x17
        /*000a*/ 	.short	(.L_1946 - .L_1945)
.L_1945:
        /*000c*/ 	.word	0x00000000
        /*0010*/ 	.short	0x0003
        /*0012*/ 	.short	0x0018
        /*0014*/ 	.byte	0x00, 0xf5, 0x21, 0x00


	//----- nvinfo : EIATTR_KPARAM_INFO
	.align		4
.L_1946:
        /*0018*/ 	.byte	0x04, 0x17
        /*001a*/ 	.short	(.L_1948 - .L_1947)
.L_1947:
        /*001c*/ 	.word	0x00000000
        /*0020*/ 	.short	0x0002
        /*0022*/ 	.short	0x0010
        /*0024*/ 	.byte	0x00, 0xf5, 0x21, 0x00


	//----- nvinfo : EIATTR_KPARAM_INFO
	.align		4
.L_1948:
        /*0028*/ 	.byte	0x04, 0x17
        /*002a*/ 	.short	(.L_1950 - .L_1949)
.L_1949:
        /*002c*/ 	.word	0x00000000
        /*0030*/ 	.short	0x0001
        /*0032*/ 	.short	0x0008
        /*0034*/ 	.byte	0x00, 0xf5, 0x21, 0x00


	//----- nvinfo : EIATTR_KPARAM_INFO
	.align		4
.L_1950:
        /*0038*/ 	.byte	0x04, 0x17
        /*003a*/ 	.short	(.L_1952 - .L_1951)
.L_1951:
        /*003c*/ 	.word	0x00000000
        /*0040*/ 	.short	0x0000
        /*0042*/ 	.short	0x0000
        /*0044*/ 	.byte	0x00, 0xf0, 0x11, 0x00


	//----- nvinfo : EIATTR_SPARSE_MMA_MASK
	.align		4
.L_1952:
        /*0048*/ 	.byte	0x03, 0x50
        /*004a*/ 	.short	0x0000


	//----- nvinfo : EIATTR_MAXREG_COUNT
	.align		4
        /*004c*/ 	.byte	0x03, 0x1b
        /*004e*/ 	.short	0x00ff


	//----- nvinfo : EIATTR_MERCURY_ISA_VERSION
	.align		4
        /*0050*/ 	.byte	0x03, 0x5f
        /*0052*/ 	.short	0x0101


	//----- nvinfo : EIATTR_VRC_CTA_INIT_COUNT
	.align		4
        /*0054*/ 	.byte	0x02, 0x4a
	.zero		1
	.zero		1


	//----- nvinfo : EIATTR_EXIT_INSTR_OFFSETS
	.align		4
        /*0058*/ 	.byte	0x04, 0x1c
        /*005a*/ 	.short	(.L_1954 - .L_1953)


	//   ....[0]....
.L_1953:
        /*005c*/ 	.word	0x000000d0


	//   ....[1]....
        /*0060*/ 	.word	0x000005f0


	//----- nvinfo : EIATTR_CRS_STACK_SIZE
	.align		4
.L_1954:
        /*0064*/ 	.byte	0x04, 0x1e
        /*0066*/ 	.short	(.L_1956 - .L_1955)
.L_1955:
        /*0068*/ 	.word	0x00000000


	//----- nvinfo : EIATTR_CBANK_PARAM_SIZE
	.align		4
.L_1956:
        /*006c*/ 	.byte	0x03, 0x19
        /*006e*/ 	.short	0x0020


	//----- nvinfo : EIATTR_PARAM_CBANK
	.align		4
        /*0070*/ 	.byte	0x04, 0x0a
        /*0072*/ 	.short	(.L_1958 - .L_1957)
	.align		4
.L_1957:
        /*0074*/ 	.word	index@(.nv.constant0.vec_pow)
        /*0078*/ 	.short	0x0380
        /*007a*/ 	.short	0x0020


	//----- nvinfo : EIATTR_SW_WAR
	.align		4
.L_1958:
        /*007c*/ 	.byte	0x04, 0x36
        /*007e*/ 	.short	(.L_1960 - .L_1959)
.L_1959:
        /*0080*/ 	.word	0x00000008
.L_1960:


//--------------------- .nv.info.vec_nextafter    --------------------------
	.section	.nv.info.vec_nextafter,"",@"SHT_CUDA_INFO"
	.sectionflags	@""
	.align	4


	//----- nvinfo : EIATTR_CUDA_API_VERSION
	.align		4
        /*0000*/ 	.byte	0x04, 0x37
        /*0002*/ 	.short	(.L_1962 - .L_1961)
.L_1961:
        /*0004*/ 	.word	0x00000082


	//----- nvinfo : EIATTR_KPARAM_INFO
	.align		4
.L_1962:
        /*0008*/ 	.byte	0x04, 0x17
        /*000a*/ 	.short	(.L_1964 - .L_1963)
.L_1963:
        /*000c*/ 	.word	0x00000000
        /*0010*/ 	.short	0x0003
        /*0012*/ 	.short	0x0018
        /*0014*/ 	.byte	0x00, 0xf5, 0x21, 0x00


	//----- nvinfo : EIATTR_KPARAM_INFO
	.align		4
.L_1964:
        /*0018*/ 	.byte	0x04, 0x17
        /*001a*/ 	.short	(.L_1966 - .L_1965)
.L_1965:
        /*001c*/ 	.word	0x00000000
        /*0020*/ 	.short	0x0002
        /*0022*/ 	.short	0x0010
        /*0024*/ 	.byte	0x00, 0xf5, 0x21, 0x00


	//----- nvinfo : EIATTR_KPARAM_INFO
	.align		4
.L_1966:
        /*0028*/ 	.byte	0x04, 0x17
        /*002a*/ 	.short	(.L_1968 - .L_1967)
.L_1967:
        /*002c*/ 	.word	0x00000000
        /*0030*/ 	.short	0x0001
        /*0032*/ 	.short	0x0008
        /*0034*/ 	.byte	0x00, 0xf5, 0x21, 0x00


	//----- nvinfo : EIATTR_KPARAM_INFO
	.align		4
.L_1968:
        /*0038*/ 	.byte	0x04, 0x17
        /*003a*/ 	.short	(.L_1970 - .L_1969)
.L_1969:
        /*003c*/ 	.word	0x00000000
        /*0040*/ 	.short	0x0000
        /*0042*/ 	.short	0x0000
        /*0044*/ 	.byte	0x00, 0xf0, 0x11, 0x00


	//----- nvinfo : EIATTR_SPARSE_MMA_MASK
	.align		4
.L_1970:
        /*0048*/ 	.byte	0x03, 0x50
        /*004a*/ 	.short	0x0000


	//----- nvinfo : EIATTR_MAXREG_COUNT
	.align		4
        /*004c*/ 	.byte	0x03, 0x1b
        /*004e*/ 	.short	0x00ff


	//----- nvinfo : EIATTR_MERCURY_ISA_VERSION
	.align		4
        /*0050*/ 	.byte	0x03, 0x5f
        /*0052*/ 	.short	0x0101


	//----- nvinfo : EIATTR_VRC_CTA_INIT_COUNT
	.align		4
        /*0054*/ 	.byte	0x02, 0x4a
	.zero		1
	.zero		1


	//----- nvinfo : EIATTR_EXIT_INSTR_OFFSETS
	.align		4
        /*0058*/ 	.byte	0x04, 0x1c
        /*005a*/ 	.short	(.L_1972 - .L_1971)


	//   ....[0]....
.L_1971:
        /*005c*/ 	.word	0x000000d0


	//   ....[1]....
        /*0060*/ 	.word	0x00000360


	//----- nvinfo : EIATTR_CRS_STACK_SIZE
	.align		4
.L_1972:
        /*0064*/ 	.byte	0x04, 0x1e
        /*0066*/ 	.short	(.L_1974 - .L_1973)
.L_1973:
        /*0068*/ 	.word	0x00000000


	//----- nvinfo : EIATTR_CBANK_PARAM_SIZE
	.align		4
.L_1974:
        /*006c*/ 	.byte	0x03, 0x19
        /*006e*/ 	.short	0x0020


	//----- nvinfo : EIATTR_PARAM_CBANK
	.align		4
        /*0070*/ 	.byte	0x04, 0x0a
        /*0072*/ 	.short	(.L_1976 - .L_1975)
	.align		4
.L_1975:
        /*0074*/ 	.word	index@(.nv.constant0.vec_nextafter)
        /*0078*/ 	.short	0x0380
        /*007a*/ 	.short	0x0020


	//----- nvinfo : EIATTR_SW_WAR
	.align		4
.L_1976:
        /*007c*/ 	.byte	0x04, 0x36
        /*007e*/ 	.short	(.L_1978 - .L_1977)
.L_1977:
        /*0080*/ 	.word	0x00000008
.L_1978:


//--------------------- .nv.info.vec_hypot        --------------------------
	.section	.nv.info.vec_hypot,"",@"SHT_CUDA_INFO"
	.sectionflags	@""
	.align	4


	//----- nvinfo : EIATTR_CUDA_API_VERSION
	.align		4
        /*0000*/ 	.byte	0x04, 0x37
        /*0002*/ 	.short	(.L_1980 - .L_1979)
.L_1979:
        /*0004*/ 	.word	0x00000082


	//----- nvinfo : EIATTR_KPARAM_INFO
	.align		4
.L_1980:
        /*0008*/ 	.byte	0x04, 0x17
        /*000a*/ 	.short	(.L_1982 - .L_1981)
.L_1981:
        /*000c*/ 	.word	0x00000000
        /*0010*/ 	.short	0x0003
        /*0012*/ 	.short	0x0018
        /*0014*/ 	.byte	0x00, 0xf5, 0x21, 0x00


	//----- nvinfo : EIATTR_KPARAM_INFO
	.align		4
.L_1982:
        /*0018*/ 	.byte	0x04, 0x17
        /*001a*/ 	.short	(.L_1984 - .L_1983)
.L_1983:
        /*001c*/ 	.word	0x00000000
        /*0020*/ 	.short	0x0002
        /*0022*/ 	.short	0x0010
        /*0024*/ 	.byte	0x00, 0xf5, 0x21, 0x00


	//----- nvinfo : EIATTR_KPARAM_INFO
	.align		4
.L_1984:
        /*0028*/ 	.byte	0x04, 0x17
        /*002a*/ 	.short	(.L_1986 - .L_1985)
.L_1985:
        /*002c*/ 	.word	0x00000000
        /*0030*/ 	.short	0x0001
        /*0032*/ 	.short	0x0008
        /*0034*/ 	.byte	0x00, 0xf5, 0x21, 0x00


	//----- nvinfo : EIATTR_KPARAM_INFO
	.align		4
.L_1986:
        /*0038*/ 	.byte	0x04, 0x17
        /*003a*/ 	.short	(.L_1988 - .L_1987)
.L_1987:
        /*003c*/ 	.word	0x00000000
        /*0040*/ 	.short	0x0000
        /*0042*/ 	.short	0x0000
        /*0044*/ 	.byte	0x00, 0xf0, 0x11, 0x00


	//----- nvinfo : EIATTR_SPARSE_MMA_MASK
	.align		4
.L_1988:
        /*0048*/ 	.byte	0x03, 0x50
        /*004a*/ 	.short	0x0000


	//----- nvinfo : EIATTR_MAXREG_COUNT
	.align		4
        /*004c*/ 	.byte	0x03, 0x1b
        /*004e*/ 	.short	0x00ff


	//----- nvinfo : EIATTR_MERCURY_ISA_VERSION
	.align		4
        /*0050*/ 	.byte	0x03, 0x5f
        /*0052*/ 	.short	0x0101


	//----- nvinfo : EIATTR_VRC_CTA_INIT_COUNT
	.align		4
        /*0054*/ 	.byte	0x02, 0x4a
	.zero		1
	.zero		1


	//----- nvinfo : EIATTR_EXIT_INSTR_OFFSETS
	.align		4
        /*0058*/ 	.byte	0x04, 0x1c
        /*005a*/ 	.short	(.L_1990 - .L_1989)


	//   ....[0]....
.L_1989:
        /*005c*/ 	.word	0x000000d0


	//   ....[1]....
        /*0060*/ 	.word	0x00000440


	//----- nvinfo : EIATTR_CBANK_PARAM_SIZE
	.align		4
.L_1990:
        /*0064*/ 	.byte	0x03, 0x19
        /*0066*/ 	.short	0x0020


	//----- nvinfo : EIATTR_PARAM_CBANK
	.align		4
        /*0068*/ 	.byte	0x04, 0x0a
        /*006a*/ 	.short	(.L_1992 - .L_1991)
	.align		4
.L_1991:
        /*006c*/ 	.word	index@(.nv.constant0.vec_hypot)
        /*0070*/ 	.short	0x0380
        /*0072*/ 	.short	0x0020


	//----- nvinfo : EIATTR_SW_WAR
	.align		4
.L_1992:
        /*0074*/ 	.byte	0x04, 0x36
        /*0076*/ 	.short	(.L_1994 - .L_1993)
.L_1993:
        /*0078*/ 	.word	0x00000008
.L_1994:


//--------------------- .nv.info.vec_fmod         --------------------------
	.section	.nv.info.vec_fmod,"",@"SHT_CUDA_INFO"
	.sectionflags	@""
	.align	4


	//----- nvinfo : EIATTR_CUDA_API_VERSION
	.align		4
        /*0000*/ 	.byte	0x04, 0x37
        /*0002*/ 	.short	(.L_1996 - .L_1995)
.L_1995:
        /*0004*/ 	.word	0x00000082


	//----- nvinfo : EIATTR_KPARAM_INFO
	.align		4
.L_1996:
        /*0008*/ 	.byte	0x04, 0x17
        /*000a*/ 	.short	(.L_1998 - .L_1997)
.L_1997:
        /*000c*/ 	.word	0x00000000
        /*0010*/ 	.short	0x0003
        /*0012*/ 	.short	0x0018
        /*0014*/ 	.byte	0x00, 0xf5, 0x21, 0x00


	//----- nvinfo : EIATTR_KPARAM_INFO
	.align		4
.L_1998:
        /*0018*/ 	.byte	0x04, 0x17
        /*001a*/ 	.short	(.L_2000 - .L_1999)
.L_1999:
        /*001c*/ 	.word	0x00000000
        /*0020*/ 	.short	0x0002
        /*0022*/ 	.short	0x0010
        /*0024*/ 	.byte	0x00, 0xf5, 0x21, 0x00


	//----- nvinfo : EIATTR_KPARAM_INFO
	.align		4
.L_2000:
        /*0028*/ 	.byte	0x04, 0x17
        /*002a*/ 	.short	(.L_2002 - .L_2001)
.L_2001:
        /*002c*/ 	.word	0x00000000
        /*0030*/ 	.short	0x0001
        /*0032*/ 	.short	0x0008
        /*0034*/ 	.byte	0x00, 0xf5, 0x21, 0x00


	//----- nvinfo : EIATTR_KPARAM_INFO
	.align		4
.L_2002:
        /*0038*/ 	.byte	0x04, 0x17
        /*003a*/ 	.short	(.L_2004 - .L_2003)
.L_2003:
        /*003c*/ 	.word	0x00000000
        /*0040*/ 	.short	0x0000
        /*0042*/ 	.short	0x0000
        /*0044*/ 	.byte	0x00, 0xf0, 0x11, 0x00


	//----- nvinfo : EIATTR_SPARSE_MMA_MASK
	.align		4
.L_2004:
        /*0048*/ 	.byte	0x03, 0x50
        /*004a*/ 	.short	0x0000


	//----- nvinfo : EIATTR_MAXREG_COUNT
	.align		4
        /*004c*/ 	.byte	0x03, 0x1b
        /*004e*/ 	.short	0x00ff


	//----- nvinfo : EIATTR_MERCURY_ISA_VERSION
	.align		4
        /*0050*/ 	.byte	0x03, 0x5f
        /*0052*/ 	.short	0x0101


	//----- nvinfo : EIATTR_VRC_CTA_INIT_COUNT
	.align		4
        /*0054*/ 	.byte	0x02, 0x4a
	.zero		1
	.zero		1


	//----- nvinfo : EIATTR_EXIT_INSTR_OFFSETS
	.align		4
        /*0058*/ 	.byte	0x04, 0x1c
        /*005a*/ 	.short	(.L_2006 - .L_2005)


	//   ....[0]....
.L_2005:
        /*005c*/ 	.word	0x000000d0


	//   ....[1]....
        /*0060*/ 	.word	0x00000950


	//----- nvinfo : EIATTR_CRS_STACK_SIZE
	.align		4
.L_2006:
        /*0064*/ 	.byte	0x04, 0x1e
        /*0066*/ 	.short	(.L_2008 - .L_2007)
.L_2007:
        /*0068*/ 	.word	0x00000000


	//----- nvinfo : EIATTR_CBANK_PARAM_SIZE
	.align		4
.L_2008:
        /*006c*/ 	.byte	0x03, 0x19
        /*006e*/ 	.short	0x0020


	//----- nvinfo : EIATTR_PARAM_CBANK
	.align		4
        /*0070*/ 	.byte	0x04, 0x0a
        /*0072*/ 	.short	(.L_2010 - .L_2009)
	.align		4
.L_2009:
        /*0074*/ 	.word	index@(.nv.constant0.vec_fmod)
        /*0078*/ 	.short	0x0380
        /*007a*/ 	.short	0x0020


	//----- nvinfo : EIATTR_SW_WAR
	.align		4
.L_2010:
        /*007c*/ 	.byte	0x04, 0x36
        /*007e*/ 	.short	(.L_2012 - .L_2011)
.L_2011:
        /*0080*/ 	.word	0x00000008
.L_2012:


//--------------------- .nv.info.vec_fmin         --------------------------
	.section	.nv.info.vec_fmin,"",@"SHT_CUDA_INFO"
	.sectionflags	@""
	.align	4


	//----- nvinfo : EIATTR_CUDA_API_VERSION
	.align		4
        /*0000*/ 	.byte	0x04, 0x37
        /*0002*/ 	.short	(.L_2014 - .L_2013)
.L_2013:
        /*0004*/ 	.word	0x00000082


	//----- nvinfo : EIATTR_KPARAM_INFO
	.align		4
.L_2014:
        /*0008*/ 	.byte	0x04, 0x17
        /*000a*/ 	.short	(.L_2016 - .L_2015)
.L_2015:
        /*000c*/ 	.word	0x00000000
        /*0010*/ 	.short	0x0003
        /*0012*/ 	.short	0x0018
        /*0014*/ 	.byte	0x00, 0xf5, 0x21, 0x00


	//----- nvinfo : EIATTR_KPARAM_INFO
	.align		4
.L_2016:
        /*0018*/ 	.byte	0x04, 0x17
        /*001a*/ 	.short	(.L_2018 - .L_2017)
.L_2017:
        /*001c*/ 	.word	0x00000000
        /*0020*/ 	.short	0x0002
        /*0022*/ 	.short	0x0010
        /*0024*/ 	.byte	0x00, 0xf5, 0x21, 0x00


	//----- nvinfo : EIATTR_KPARAM_INFO
	.align		4
.L_2018:
        /*0028*/ 	.byte	0x04, 0x17
        /*002a*/ 	.short	(.L_2020 - .L_2019)
.L_2019:
        /*002c*/ 	.word	0x00000000
        /*0030*/ 	.short	0x0001
        /*0032*/ 	.short	0x0008
        /*0034*/ 	.byte	0x00, 0xf5, 0x21, 0x00


	//----- nvinfo : EIATTR_KPARAM_INFO
	.align		4
.L_2020:
        /*0038*/ 	.byte	0x04, 0x17
        /*003a*/ 	.short	(.L_2022 - .L_2021)
.L_2021:
        /*003c*/ 	.word	0x00000000
        /*0040*/ 	.short	0x0000
        /*0042*/ 	.short	0x0000
        /*0044*/ 	.byte	0x00, 0xf0, 0x11, 0x00


	//----- nvinfo : EIATTR_SPARSE_MMA_MASK
	.align		4
.L_2022:
        /*0048*/ 	.byte	0x03, 0x50
        /*004a*/ 	.short	0x0000


	//----- nvinfo : EIATTR_MAXREG_COUNT
	.align		4
        /*004c*/ 	.byte	0x03, 0x1b
        /*004e*/ 	.short	0x00ff


	//----- nvinfo : EIATTR_MERCURY_ISA_VERSION
	.align		4
        /*0050*/ 	.byte	0x03, 0x5f
        /*0052*/ 	.short	0x0101


	//----- nvinfo : EIATTR_VRC_CTA_INIT_COUNT
	.align		4
        /*0054*/ 	.byte	0x02, 0x4a
	.zero		1
	.zero		1


	//----- nvinfo : EIATTR_EXIT_INSTR_OFFSETS
	.align		4
        /*0058*/ 	.byte	0x04, 0x1c
        /*005a*/ 	.short	(.L_2024 - .L_2023)


	//   ....[0]....
.L_2023:
        /*005c*/ 	.word	0x000000d0


	//   ....[1]....
        /*0060*/ 	.word	0x00000200


	//----- nvinfo : EIATTR_CBANK_PARAM_SIZE
	.align		4
.L_2024:
        /*0064*/ 	.byte	0x03, 0x19
        /*0066*/ 	.short	0x0020


	//----- nvinfo : EIATTR_PARAM_CBANK
	.align		4
        /*0068*/ 	.byte	0x04, 0x0a
        /*006a*/ 	.short	(.L_2026 - .L_2025)
	.align		4
.L_2025:
        /*006c*/ 	.word	index@(.nv.constant0.vec_fmin)
        /*0070*/ 	.short	0x0380
        /*0072*/ 	.short	0x0020


	//----- nvinfo : EIATTR_SW_WAR
	.align		4
.L_2026:
        /*0074*/ 	.byte	0x04, 0x36
        /*0076*/ 	.short	(.L_2028 - .L_2027)
.L_2027:
        /*0078*/ 	.word	0x00000008
.L_2028:


//--------------------- .nv.info.vec_fmax         --------------------------
	.section	.nv.info.vec_fmax,"",@"SHT_CUDA_INFO"
	.sectionflags	@""
	.align	4


	//----- nvinfo : EIATTR_CUDA_API_VERSION
	.align		4
        /*0000*/ 	.byte	0x04, 0x37
        /*0002*/ 	.short	(.L_2030 - .L_2029)
.L_2029:
        /*0004*/ 	.word	0x00000082


	//----- nvinfo : EIATTR_KPARAM_INFO
	.align		4
.L_2030:
        /*0008*/ 	.byte	0x04, 0x17
        /*000a*/ 	.short	(.L_2032 - .L_2031)
.L_2031:
        /*000c*/ 	.word	0x00000000
        /*0010*/ 	.short	0x0003
        /*0012*/ 	.short	0x0018
        /*0014*/ 	.byte	0x00, 0xf5, 0x21, 0x00


	//----- nvinfo : EIATTR_KPARAM_INFO
	.align		4
.L_2032:
        /*0018*/ 	.byte	0x04, 0x17
        /*001a*/ 	.short	(.L_2034 - .L_2033)
.L_2033:
        /*001c*/ 	.word	0x00000000
        /*0020*/ 	.short	0x0002
        /*0022*/ 	.short	0x0010
        /*0024*/ 	.byte	0x00, 0xf5, 0x21, 0x00


	//----- nvinfo : EIATTR_KPARAM_INFO
	.align		4
.L_2034:
        /*0028*/ 	.byte	0x04, 0x17
        /*002a*/ 	.short	(.L_2036 - .L_2035)
.L_2035:
        /*002c*/ 	.word	0x00000000
        /*0030*/ 	.short	0x0001
        /*0032*/ 	.short	0x0008
        /*0034*/ 	.byte	0x00, 0xf5, 0x21, 0x00


	//----- nvinfo : EIATTR_KPARAM_INFO
	.align		4
.L_2036:
        /*0038*/ 	.byte	0x04, 0x17
        /*003a*/ 	.short	(.L_2038 - .L_2037)
.L_2037:
        /*003c*/ 	.word	0x00000000
        /*0040*/ 	.short	0x0000
        /*0042*/ 	.short	0x0000
        /*0044*/ 	.byte	0x00, 0xf0, 0x11, 0x00


	//----- nvinfo : EIATTR_SPARSE_MMA_MASK
	.align		4
.L_2038:
        /*0048*/ 	.byte	0x03, 0x50
        /*004a*/ 	.short	0x0000


	//----- nvinfo : EIATTR_MAXREG_COUNT
	.align		4
        /*004c*/ 	.byte	0x03, 0x1b
        /*004e*/ 	.short	0x00ff


	//----- nvinfo : EIATTR_MERCURY_ISA_VERSION
	.align		4
        /*0050*/ 	.byte	0x03, 0x5f
        /*0052*/ 	.short	0x0101


	//----- nvinfo : EIATTR_VRC_CTA_INIT_COUNT
	.align		4
        /*0054*/ 	.byte	0x02, 0x4a
	.zero		1
	.zero		1


	//----- nvinfo : EIATTR_EXIT_INSTR_OFFSETS
	.align		4
        /*0058*/ 	.byte	0x04, 0x1c
        /*005a*/ 	.short	(.L_2040 - .L_2039)


	//   ....[0]....
.L_2039:
        /*005c*/ 	.word	0x000000d0


	//   ....[1]....
        /*0060*/ 	.word	0x00000200


	//----- nvinfo : EIATTR_CBANK_PARAM_SIZE
	.align		4
.L_2040:
        /*0064*/ 	.byte	0x03, 0x19
        /*0066*/ 	.short	0x0020


	//----- nvinfo : EIATTR_PARAM_CBANK
	.align		4
        /*0068*/ 	.byte	0x04, 0x0a
        /*006a*/ 	.short	(.L_2042 - .L_2041)
	.align		4
.L_2041:
        /*006c*/ 	.word	index@(.nv.constant0.vec_fmax)
        /*0070*/ 	.short	0x0380
        /*0072*/ 	.short	0x0020


	//----- nvinfo : EIATTR_SW_WAR
	.align		4
.L_2042:
        /*0074*/ 	.byte	0x04, 0x36
        /*0076*/ 	.short	(.L_2044 - .L_2043)
.L_2043:
        /*0078*/ 	.word	0x00000008
.L_2044:


//--------------------- .nv.info.vec_fdivide      --------------------------
	.section	.nv.info.vec_fdivide,"",@"SHT_CUDA_INFO"
	.sectionflags	@""
	.align	4


	//----- nvinfo : EIATTR_CUDA_API_VERSION
	.align		4
        /*0000*/ 	.byte	0x04, 0x37
        /*0002*/ 	.short	(.L_2046 - .L_2045)
.L_2045:
        /*0004*/ 	.word	0x00000082


	//----- nvinfo : EIATTR_KPARAM_INFO
	.align		4
.L_2046:
        /*0008*/ 	.byte	0x04, 0x17
        /*000a*/ 	.short	(.L_2048 - .L_2047)
.L_2047:
        /*000c*/ 	.word	0x00000000
        /*0010*/ 	.short	0x0003
        /*0012*/ 	.short	0x0018
        /*0014*/ 	.byte	0x00, 0xf5, 0x21, 0x00


	//----- nvinfo : EIATTR_KPARAM_INFO
	.align		4
.L_2048:
        /*0018*/ 	.byte	0x04, 0x17
        /*001a*/ 	.short	(.L_2050 - .L_2049)
.L_2049:
        /*001c*/ 	.word	0x00000000
        /*0020*/ 	.short	0x0002
        /*0022*/ 	.short	0x0010
        /*0024*/ 	.byte	0x00, 0xf5, 0x21, 0x00


	//----- nvinfo : EIATTR_KPARAM_INFO
	.align		4
.L_2050:
        /*0028*/ 	.byte	0x04, 0x17
        /*002a*/ 	.short	(.L_2052 - .L_2051)
.L_2051:
        /*002c*/ 	.word	0x00000000
        /*0030*/ 	.short	0x0001
        /*0032*/ 	.short	0x0008
        /*0034*/ 	.byte	0x00, 0xf5, 0x21, 0x00


	//----- nvinfo : EIATTR_KPARAM_INFO
	.align		4
.L_2052:
        /*0038*/ 	.byte	0x04, 0x17
        /*003a*/ 	.short	(.L_2054 - .L_2053)
.L_2053:
        /*003c*/ 	.word	0x00000000
        /*0040*/ 	.short	0x0000
        /*0042*/ 	.short	0x0000
        /*0044*/ 	.byte	0x00, 0xf0, 0x11, 0x00


	//----- nvinfo : EIATTR_SPARSE_MMA_MASK
	.align		4
.L_2054:
        /*0048*/ 	.byte	0x03, 0x50
        /*004a*/ 	.short	0x0000


	//----- nvinfo : EIATTR_MAXREG_COUNT
	.align		4
        /*004c*/ 	.byte	0x03, 0x1b
        /*004e*/ 	.short	0x00ff


	//----- nvinfo : EIATTR_MERCURY_ISA_VERSION
	.align		4
        /*0050*/ 	.byte	0x03, 0x5f
        /*0052*/ 	.short	0x0101


	//----- nvinfo : EIATTR_VRC_CTA_INIT_COUNT
	.align		4
        /*0054*/ 	.byte	0x02, 0x4a
	.zero		1
	.zero		1


	//----- nvinfo : EIATTR_EXIT_INSTR_OFFSETS
	.align		4
        /*0058*/ 	.byte	0x04, 0x1c
        /*005a*/ 	.short	(.L_2056 - .L_2055)


	//   ....[0]....
.L_2055:
        /*005c*/ 	.word	0x000000d0


	//   ....[1]....
        /*0060*/ 	.word	0x000002a0


	//----- nvinfo : EIATTR_CRS_STACK_SIZE
	.align		4
.L_2056:
        /*0064*/ 	.byte	0x04, 0x1e
        /*0066*/ 	.short	(.L_2058 - .L_2057)
.L_2057:
        /*0068*/ 	.word	0x00000000


	//----- nvinfo : EIATTR_CBANK_PARAM_SIZE
	.align		4
.L_2058:
        /*006c*/ 	.byte	0x03, 0x19
        /*006e*/ 	.short	0x0020


	//----- nvinfo : EIATTR_PARAM_CBANK
	.align		4
        /*0070*/ 	.byte	0x04, 0x0a
        /*0072*/ 	.short	(.L_2060 - .L_2059)
	.align		4
.L_2059:
        /*0074*/ 	.word	index@(.nv.constant0.vec_fdivide)
        /*0078*/ 	.short	0x0380
        /*007a*/ 	.short	0x0020


	//----- nvinfo : EIATTR_SW_WAR
	.align		4
.L_2060:
        /*007c*/ 	.byte	0x04, 0x36
        /*007e*/ 	.short	(.L_2062 - .L_2061)
.L_2061:
        /*0080*/ 	.word	0x00000008
.L_2062:


//--------------------- .nv.info.vec_fdim         --------------------------
	.section	.nv.info.vec_fdim,"",@"SHT_CUDA_INFO"
	.sectionflags	@""
	.align	4


	//----- nvinfo : EIATTR_CUDA_API_VERSION
	.align		4
        /*0000*/ 	.byte	0x04, 0x37
        /*0002*/ 	.short	(.L_2064 - .L_2063)
.L_2063:
        /*0004*/ 	.word	0x00000082


	//----- nvinfo : EIATTR_KPARAM_INFO
	.align		4
.L_2064:
        /*0008*/ 	.byte	0x04, 0x17
        /*000a*/ 	.short	(.L_2066 - .L_2065)
.L_2065:
        /*000c*/ 	.word	0x00000000
        /*0010*/ 	.short	0x0003
        /*0012*/ 	.short	0x0018
        /*0014*/ 	.byte	0x00, 0xf5, 0x21, 0x00


	//----- nvinfo : EIATTR_KPARAM_INFO
	.align		4
.L_2066:
        /*0018*/ 	.byte	0x04, 0x17
        /*001a*/ 	.short	(.L_2068 - .L_2067)
.L_2067:
        /*001c*/ 	.word	0x00000000
        /*0020*/ 	.short	0x0002
        /*0022*/ 	.short	0x0010
        /*0024*/ 	.byte	0x00, 0xf5, 0x21, 0x00


	//----- nvinfo : EIATTR_KPARAM_INFO
	.align		4
.L_2068:
        /*0028*/ 	.byte	0x04, 0x17
        /*002a*/ 	.short	(.L_2070 - .L_2069)
.L_2069:
        /*002c*/ 	.word	0x00000000
        /*0030*/ 	.short	0x0001
        /*0032*/ 	.short	0x0008
        /*0034*/ 	.byte	0x00, 0xf5, 0x21, 0x00


	//----- nvinfo : EIATTR_KPARAM_INFO
	.align		4
.L_2070:
        /*0038*/ 	.byte	0x04, 0x17
        /*003a*/ 	.short	(.L_2072 - .L_2071)
.L_2071:
        /*003c*/ 	.word	0x00000000
        /*0040*/ 	.short	0x0000
        /*0042*/ 	.short	0x0000
        /*0044*/ 	.byte	0x00, 0xf0, 0x11, 0x00


	//----- nvinfo : EIATTR_SPARSE_MMA_MASK
	.align		4
.L_2072:
        /*0048*/ 	.byte	0x03, 0x50
        /*004a*/ 	.short	0x0000


	//----- nvinfo : EIATTR_MAXREG_COUNT
	.align		4
        /*004c*/ 	.byte	0x03, 0x1b
        /*004e*/ 	.short	0x00ff


	//----- nvinfo : EIATTR_MERCURY_ISA_VERSION
	.align		4
        /*0050*/ 	.byte	0x03, 0x5f
        /*0052*/ 	.short	0x0101


	//----- nvinfo : EIATTR_VRC_CTA_INIT_COUNT
	.align		4
        /*0054*/ 	.byte	0x02, 0x4a
	.zero		1
	.zero		1


	//----- nvinfo : EIATTR_EXIT_INSTR_OFFSETS
	.align		4
        /*0058*/ 	.byte	0x04, 0x1c
        /*005a*/ 	.short	(.L_2074 - .L_2073)


	//   ....[0]....
.L_2073:
        /*005c*/ 	.word	0x000000d0


	//   ....[1]....
        /*0060*/ 	.word	0x000001c0


	//----- nvinfo : EIATTR_CBANK_PARAM_SIZE
	.align		4
.L_2074:
        /*0064*/ 	.byte	0x03, 0x19
        /*0066*/ 	.short	0x0020


	//----- nvinfo : EIATTR_PARAM_CBANK
	.align		4
        /*0068*/ 	.byte	0x04, 0x0a
        /*006a*/ 	.short	(.L_2076 - .L_2075)
	.align		4
.L_2075:
        /*006c*/ 	.word	index@(.nv.constant0.vec_fdim)
        /*0070*/ 	.short	0x0380
        /*0072*/ 	.short	0x0020


	//----- nvinfo : EIATTR_SW_WAR
	.align		4
.L_2076:
        /*0074*/ 	.byte	0x04, 0x36
        /*0076*/ 	.short	(.L_2078 - .L_2077)
.L_2077:
        /*0078*/ 	.word	0x00000008
.L_2078:


//--------------------- .nv.info.vec_copysign     --------------------------
	.section	.nv.info.vec_copysign,"",@"SHT_CUDA_INFO"
	.sectionflags	@""
	.align	4


	//----- nvinfo : EIATTR_CUDA_API_VERSION
	.align		4
        /*0000*/ 	.byte	0x04, 0x37
        /*0002*/ 	.short	(.L_2080 - .L_2079)
.L_2079:
        /*0004*/ 	.word	0x00000082


	//----- nvinfo : EIATTR_KPARAM_INFO
	.align		4
.L_2080:
        /*0008*/ 	.byte	0x04, 0x17
        /*000a*/ 	.short	(.L_2082 - .L_2081)
.L_2081:
        /*000c*/ 	.word	0x00000000
        /*0010*/ 	.short	0x0003
        /*0012*/ 	.short	0x0018
        /*0014*/ 	.byte	0x00, 0xf5, 0x21, 0x00


	//----- nvinfo : EIATTR_KPARAM_INFO
	.align		4
.L_2082:
        /*0018*/ 	.byte	0x04, 0x17
        /*001a*/ 	.short	(.L_2084 - .L_2083)
.L_2083:
        /*001c*/ 	.word	0x00000000
        /*0020*/ 	.short	0x0002
        /*0022*/ 	.short	0x0010
        /*0024*/ 	.byte	0x00, 0xf5, 0x21, 0x00


	//----- nvinfo : EIATTR_KPARAM_INFO
	.align		4
.L_2084:
        /*0028*/ 	.byte	0x04, 0x17
        /*002a*/ 	.short	(.L_2086 - .L_2085)
.L_2085:
        /*002c*/ 	.word	0x00000000
        /*0030*/ 	.short	0x0001
        /*0032*/ 	.short	0x0008
        /*0034*/ 	.byte	0x00, 0xf5, 0x21, 0x00


	//----- nvinfo : EIATTR_KPARAM_INFO
	.align		4
.L_2086:
        /*0038*/ 	.byte	0x04, 0x17
        /*003a*/ 	.short	(.L_2088 - .L_2087)
.L_2087:
        /*003c*/ 	.word	0x00000000
        /*0040*/ 	.short	0x0000
        /*0042*/ 	.short	0x0000
        /*0044*/ 	.byte	0x00, 0xf0, 0x11, 0x00


	//----- nvinfo : EIATTR_SPARSE_MMA_MASK
	.align		4
.L_2088:
        /*0048*/ 	.byte	0x03, 0x50
        /*004a*/ 	.short	0x0000


	//----- nvinfo : EIATTR_MAXREG_COUNT
	.align		4
        /*004c*/ 	.byte	0x03, 0x1b
        /*004e*/ 	.short	0x00ff


	//----- nvinfo : EIATTR_MERCURY_ISA_VERSION
	.align		4
        /*0050*/ 	.byte	0x03, 0x5f
        /*0052*/ 	.short	0x0101


	//----- nvinfo : EIATTR_VRC_CTA_INIT_COUNT
	.align		4
        /*0054*/ 	.byte	0x02, 0x4a
	.zero		1
	.zero		1


	//----- nvinfo : EIATTR_EXIT_INSTR_OFFSETS
	.align		4
        /*0058*/ 	.byte	0x04, 0x1c
        /*005a*/ 	.short	(.L_2090 - .L_2089)


	//   ....[0]....
.L_2089:
        /*005c*/ 	.word	0x000000d0


	//   ....[1]....
        /*0060*/ 	.word	0x000001a0


	//----- nvinfo : EIATTR_CBANK_PARAM_SIZE
	.align		4
.L_2090:
        /*0064*/ 	.byte	0x03, 0x19
        /*0066*/ 	.short	0x0020


	//----- nvinfo : EIATTR_PARAM_CBANK
	.align		4
        /*0068*/ 	.byte	0x04, 0x0a
        /*006a*/ 	.short	(.L_2092 - .L_2091)
	.align		4
.L_2091:
        /*006c*/ 	.word	index@(.nv.constant0.vec_copysign)
        /*0070*/ 	.short	0x0380
        /*0072*/ 	.short	0x0020


	//----- nvinfo : EIATTR_SW_WAR
	.align		4
.L_2092:
        /*0074*/ 	.byte	0x04, 0x36
        /*0076*/ 	.short	(.L_2094 - .L_2093)
.L_2093:
        /*0078*/ 	.word	0x00000008
.L_2094:


//--------------------- .nv.info.vec_y1           --------------------------
	.section	.nv.info.vec_y1,"",@"SHT_CUDA_INFO"
	.sectionflags	@""
	.align	4


	//----- nvinfo : EIATTR_CUDA_API_VERSION
	.align		4
        /*0000*/ 	.byte	0x04, 0x37
        /*0002*/ 	.short	(.L_2096 - .L_2095)
.L_2095:
        /*0004*/ 	.word	0x00000082


	//----- nvinfo : EIATTR_KPARAM_INFO
	.align		4
.L_2096:
        /*0008*/ 	.byte	0x04, 0x17
        /*000a*/ 	.short	(.L_2098 - .L_2097)
.L_2097:
        /*000c*/ 	.word	0x00000000
        /*0010*/ 	.short	0x0002
        /*0012*/ 	.short	0x0010
        /*0014*/ 	.byte	0x00, 0xf5, 0x21, 0x00


	//----- nvinfo : EIATTR_KPARAM_INFO
	.align		4
.L_2098:
        /*0018*/ 	.byte	0x04, 0x17
        /*001a*/ 	.short	(.L_2100 - .L_2099)
.L_2099:
        /*001c*/ 	.word	0x00000000
        /*0020*/ 	.short	0x0001
        /*0022*/ 	.short	0x0008
        /*0024*/ 	.byte	0x00, 0xf5, 0x21, 0x00


	//----- nvinfo : EIATTR_KPARAM_INFO
	.align		4
.L_2100:
        /*0028*/ 	.byte	0x04, 0x17
        /*002a*/ 	.short	(.L_2102 - .L_2101)
.L_2101:
        /*002c*/ 	.word	0x00000000
        /*0030*/ 	.short	0x0000
        /*0032*/ 	.short	0x0000
        /*0034*/ 	.byte	0x00, 0xf0, 0x11, 0x00


	//----- nvinfo : EIATTR_SPARSE_MMA_MASK
	.align		4
.L_2102:
        /*0038*/ 	.byte	0x03, 0x50
        /*003a*/ 	.short	0x0000


	//----- nvinfo : EIATTR_MAXREG_COUNT
	.align		4
        /*003c*/ 	.byte	0x03, 0x1b
        /*003e*/ 	.short	0x00ff


	//----- nvinfo : EIATTR_MERCURY_ISA_VERSION
	.align		4
        /*0040*/ 	.byte	0x03, 0x5f
        /*0042*/ 	.short	0x0101


	//----- nvinfo : EIATTR_VRC_CTA_INIT_COUNT
	.align		4
        /*0044*/ 	.byte	0x02, 0x4a
	.zero		1
	.zero		1


	//----- nvinfo : EIATTR_EXIT_INSTR_OFFSETS
	.align		4
        /*0048*/ 	.byte	0x04, 0x1c
        /*004a*/ 	.short	(.L_2104 - .L_2103)


	//   ....[0]....
.L_2103:
        /*004c*/ 	.word	0x000000e0


	//   ....[1]....
        /*0050*/ 	.word	0x00003a50


	//----- nvinfo : EIATTR_CRS_STACK_SIZE
	.align		4
.L_2104:
        /*0054*/ 	.byte	0x04, 0x1e
        /*0056*/ 	.short	(.L_2106 - .L_2105)
.L_2105:
        /*0058*/ 	.word	0x00000000


	//----- nvinfo : EIATTR_CBANK_PARAM_SIZE
	.align		4
.L_2106:
        /*005c*/ 	.byte	0x03, 0x19
        /*005e*/ 	.short	0x0018


	//----- nvinfo : EIATTR_PARAM_CBANK
	.align		4
        /*0060*/ 	.byte	0x04, 0x0a
        /*0062*/ 	.short	(.L_2108 - .L_2107)
	.align		4
.L_2107:
        /*0064*/ 	.word	index@(.nv.constant0.vec_y1)
        /*0068*/ 	.short	0x0380
        /*006a*/ 	.short	0x0018


	//----- nvinfo : EIATTR_SW_WAR
	.align		4
.L_2108:
        /*006c*/ 	.byte	0x04, 0x36
        /*006e*/ 	.short	(.L_2110 - .L_2109)
.L_2109:
        /*0070*/ 	.word	0x00000008
.L_2110:


//--------------------- .nv.info.vec_y0           --------------------------
	.section	.nv.info.vec_y0,"",@"SHT_CUDA_INFO"
	.sectionflags	@""
	.align	4


	//----- nvinfo : EIATTR_CUDA_API_VERSION
	.align		4
        /*0000*/ 	.byte	0x04, 0x37
        /*0002*/ 	.short	(.L_2112 - .L_2111)
.L_2111:
        /*0004*/ 	.word	0x00000082


	//----- nvinfo : EIATTR_KPARAM_INFO
	.align		4
.L_2112:
        /*0008*/ 	.byte	0x04, 0x17
        /*000a*/ 	.short	(.L_2114 - .L_2113)
.L_2113:
        /*000c*/ 	.word	0x00000000
        /*0010*/ 	.short	0x0002
        /*0012*/ 	.short	0x0010
        /*0014*/ 	.byte	0x00, 0xf5, 0x21, 0x00


	//----- nvinfo : EIATTR_KPARAM_INFO
	.align		4
.L_2114:
        /*0018*/ 	.byte	0x04, 0x17
        /*001a*/ 	.short	(.L_2116 - .L_2115)
.L_2115:
        /*001c*/ 	.word	0x00000000
        /*0020*/ 	.short	0x0001
        /*0022*/ 	.short	0x0008
        /*0024*/ 	.byte	0x00, 0xf5, 0x21, 0x00


	//----- nvinfo : EIATTR_KPARAM_INFO
	.align		4
.L_2116:
        /*0028*/ 	.byte	0x04, 0x17
        /*002a*/ 	.short	(.L_2118 - .L_2117)
.L_2117:
        /*002c*/ 	.word	0x00000000
        /*0030*/ 	.short	0x0000
        /*0032*/ 	.short	0x0000
        /*0034*/ 	.byte	0x00, 0xf0, 0x11, 0x00


	//----- nvinfo : EIATTR_SPARSE_MMA_MASK
	.align		4
.L_2118:
        /*0038*/ 	.byte	0x03, 0x50
        /*003a*/ 	.short	0x0000


	//----- nvinfo : EIATTR_MAXREG_COUNT
	.align		4
        /*003c*/ 	.byte	0x03, 0x1b
        /*003e*/ 	.short	0x00ff


	//----- nvinfo : EIATTR_MERCURY_ISA_VERSION
	.align		4
        /*0040*/ 	.byte	0x03, 0x5f
        /*0042*/ 	.short	0x0101


	//----- nvinfo : EIATTR_VRC_CTA_INIT_COUNT
	.align		4
        /*0044*/ 	.byte	0x02, 0x4a
	.zero		1
	.zero		1


	//----- nvinfo : EIATTR_EXIT_INSTR_OFFSETS
	.align		4
        /*0048*/ 	.byte	0x04, 0x1c
        /*004a*/ 	.short	(.L_2120 - .L_2119)


	//   ....[0]....
.L_2119:
        /*004c*/ 	.word	0x000000e0


	//   ....[1]....
        /*0050*/ 	.word	0x000038e0


	//----- nvinfo : EIATTR_CRS_STACK_SIZE
	.align		4
.L_2120:
        /*0054*/ 	.byte	0x04, 0x1e
        /*0056*/ 	.short	(.L_2122 - .L_2121)
.L_2121:
        /*0058*/ 	.word	0x00000000


	//----- nvinfo : EIATTR_CBANK_PARAM_SIZE
	.align		4
.L_2122:
        /*005c*/ 	.byte	0x03, 0x19
        /*005e*/ 	.short	0x0018


	//----- nvinfo : EIATTR_PARAM_CBANK
	.align		4
        /*0060*/ 	.byte	0x04, 0x0a
        /*0062*/ 	.short	(.L_2124 - .L_2123)
	.align		4
.L_2123:
        /*0064*/ 	.word	index@(.nv.constant0.vec_y0)
        /*0068*/ 	.short	0x0380
        /*006a*/ 	.short	0x0018


	//----- nvinfo : EIATTR_SW_WAR
	.align		4
.L_2124:
        /*006c*/ 	.byte	0x04, 0x36
        /*006e*/ 	.short	(.L_2126 - .L_2125)
.L_2125:
        /*0070*/ 	.word	0x00000008
.L_2126:


//--------------------- .nv.info.vec_trunc        --------------------------
	.section	.nv.info.vec_trunc,"",@"SHT_CUDA_INFO"
	.sectionflags	@""
	.align	4


	//----- nvinfo : EIATTR_CUDA_API_VERSION
	.align		4
        /*0000*/ 	.byte	0x04, 0x37
        /*0002*/ 	.short	(.L_2128 - .L_2127)
.L_2127:
        /*0004*/ 	.word	0x00000082


	//----- nvinfo : EIATTR_KPARAM_INFO
	.align		4
.L_2128:
        /*0008*/ 	.byte	0x04, 0x17
        /*000a*/ 	.short	(.L_2130 - .L_2129)
.L_2129:
        /*000c*/ 	.word	0x00000000
        /*0010*/ 	.short	0x0002
        /*0012*/ 	.short	0x0010
        /*0014*/ 	.byte	0x00, 0xf5, 0x21, 0x00


	//----- nvinfo : EIATTR_KPARAM_INFO
	.align		4
.L_2130:
        /*0018*/ 	.byte	0x04, 0x17
        /*001a*/ 	.short	(.L_2132 - .L_2131)
.L_2131:
        /*001c*/ 	.word	0x00000000
        /*0020*/ 	.short	0x0001
        /*0022*/ 	.short	0x0008
        /*0024*/ 	.byte	0x00, 0xf5, 0x21, 0x00


	//----- nvinfo : EIATTR_KPARAM_INFO
	.align		4
.L_2132:
        /*0028*/ 	.byte	0x04, 0x17
        /*002a*/ 	.short	(.L_2134 - .L_2133)
.L_2133:
        /*002c*/ 	.word	0x00000000
        /*0030*/ 	.short	0x0000
        /*0032*/ 	.short	0x0000
        /*0034*/ 	.byte	0x00, 0xf0, 0x11, 0x00


	//----- nvinfo : EIATTR_SPARSE_MMA_MASK
	.align		4
.L_2134:
        /*0038*/ 	.byte	0x03, 0x50
        /*003a*/ 	.short	0x0000


	//----- nvinfo : EIATTR_MAXREG_COUNT
	.align		4
        /*003c*/ 	.byte	0x03, 0x1b
        /*003e*/ 	.short	0x00ff


	//----- nvinfo : EIATTR_MERCURY_ISA_VERSION
	.align		4
        /*0040*/ 	.byte	0x03, 0x5f
        /*0042*/ 	.short	0x0101


	//----- nvinfo : EIATTR_VRC_CTA_INIT_COUNT
	.align		4
        /*0044*/ 	.byte	0x02, 0x4a
	.zero		1
	.zero		1


	//----- nvinfo : EIATTR_EXIT_INSTR_OFFSETS
	.align		4
        /*0048*/ 	.byte	0x04, 0x1c
        /*004a*/ 	.short	(.L_2136 - .L_2135)


	//   ....[0]....
.L_2135:
        /*004c*/ 	.word	0x000000d0


	//   ....[1]....
        /*0050*/ 	.word	0x00000160


	//----- nvinfo : EIATTR_CBANK_PARAM_SIZE
	.align		4
.L_2136:
        /*0054*/ 	.byte	0x03, 0x19
        /*0056*/ 	.short	0x0018


	//----- nvinfo : EIATTR_PARAM_CBANK
	.align		4
        /*0058*/ 	.byte	0x04, 0x0a
        /*005a*/ 	.short	(.L_2138 - .L_2137)
	.align		4
.L_2137:
        /*005c*/ 	.word	index@(.nv.constant0.vec_trunc)
        /*0060*/ 	.short	0x0380
        /*0062*/ 	.short	0x0018


	//----- nvinfo : EIATTR_SW_WAR
	.align		4
.L_2138:
        /*0064*/ 	.byte	0x04, 0x36
        /*0066*/ 	.short	(.L_2140 - .L_2139)
.L_2139:
        /*0068*/ 	.word	0x00000008
.L_2140:


//--------------------- .nv.info.vec_tgamma       --------------------------
	.section	.nv.info.vec_tgamma,"",@"SHT_CUDA_INFO"
	.sectionflags	@""
	.align	4


	//----- nvinfo : EIATTR_CUDA_API_VERSION
	.align		4
        /*0000*/ 	.byte	0x04, 0x37
        /*0002*/ 	.short	(.L_2142 - .L_2141)
.L_2141:
        /*0004*/ 	.word	0x00000082


	//----- nvinfo : EIATTR_KPARAM_INFO
	.align		4
.L_2142:
        /*0008*/ 	.byte	0x04, 0x17
        /*000a*/ 	.short	(.L_2144 - .L_2143)
.L_2143:
        /*000c*/ 	.word	0x00000000
        /*0010*/ 	.short	0x0002
        /*0012*/ 	.short	0x0010
        /*0014*/ 	.byte	0x00, 0xf5, 0x21, 0x00


	//----- nvinfo : EIATTR_KPARAM_INFO
	.align		4
.L_2144:
        /*0018*/ 	.byte	0x04, 0x17
        /*001a*/ 	.short	(.L_2146 - .L_2145)
.L_2145:
        /*001c*/ 	.word	0x00000000
        /*0020*/ 	.short	0x0001
        /*0022*/ 	.short	0x0008
        /*0024*/ 	.byte	0x00, 0xf5, 0x21, 0x00


	//----- nvinfo : EIATTR_KPARAM_INFO
	.align		4
.L_2146:
        /*0028*/ 	.byte	0x04, 0x17
        /*002a*/ 	.short	(.L_2148 - .L_2147)
.L_2147:
        /*002c*/ 	.word	0x00000000
        /*0030*/ 	.short	0x0000
        /*0032*/ 	.short	0x0000
        /*0034*/ 	.byte	0x00, 0xf0, 0x11, 0x00


	//----- nvinfo : EIATTR_SPARSE_MMA_MASK
	.align		4
.L_2148:
        /*0038*/ 	.byte	0x03, 0x50
        /*003a*/ 	.short	0x0000


	//----- nvinfo : EIATTR_MAXREG_COUNT
	.align		4
        /*003c*/ 	.byte	0x03, 0x1b
        /*003e*/ 	.short	0x00ff


	//----- nvinfo : EIATTR_MERCURY_ISA_VERSION
	.align		4
        /*0040*/ 	.byte	0x03, 0x5f
        /*0042*/ 	.short	0x0101


	//----- nvinfo : EIATTR_VRC_CTA_INIT_COUNT
	.align		4
        /*0044*/ 	.byte	0x02, 0x4a
	.zero		1
	.zero		1


	//----- nvinfo : EIATTR_EXIT_INSTR_OFFSETS
	.align		4
        /*0048*/ 	.byte	0x04, 0x1c
        /*004a*/ 	.short	(.L_2150 - .L_2149)


	//   ....[0]....
.L_2149:
        /*004c*/ 	.word	0x000000d0


	//   ....[1]....
        /*0050*/ 	.word	0x000028b0


	//----- nvinfo : EIATTR_CRS_STACK_SIZE
	.align		4
.L_2150:
        /*0054*/ 	.byte	0x04, 0x1e
        /*0056*/ 	.short	(.L_2152 - .L_2151)
.L_2151:
        /*0058*/ 	.word	0x00000000


	//----- nvinfo : EIATTR_CBANK_PARAM_SIZE
	.align		4
.L_2152:
        /*005c*/ 	.byte	0x03, 0x19
        /*005e*/ 	.short	0x0018


	//----- nvinfo : EIATTR_PARAM_CBANK
	.align		4
        /*0060*/ 	.byte	0x04, 0x0a
        /*0062*/ 	.short	(.L_2154 - .L_2153)
	.align		4
.L_2153:
        /*0064*/ 	.word	index@(.nv.constant0.vec_tgamma)
        /*0068*/ 	.short	0x0380
        /*006a*/ 	.short	0x0018


	//----- nvinfo : EIATTR_SW_WAR
	.align		4
.L_2154:
        /*006c*/ 	.byte	0x04, 0x36
        /*006e*/ 	.short	(.L_2156 - .L_2155)
.L_2155:
        /*0070*/ 	.word	0x00000008
.L_2156:


//--------------------- .nv.info.vec_tanh         --------------------------
	.section	.nv.info.vec_tanh,"",@"SHT_CUDA_INFO"
	.sectionflags	@""
	.align	4


	//----- nvinfo : EIATTR_CUDA_API_VERSION
	.align		4
        /*0000*/ 	.byte	0x04, 0x37
        /*0002*/ 	.short	(.L_2158 - .L_2157)
.L_2157:
        /*0004*/ 	.word	0x00000082


	//----- nvinfo : EIATTR_KPARAM_INFO
	.align		4
.L_2158:
        /*0008*/ 	.byte	0x04, 0x17
        /*000a*/ 	.short	(.L_2160 - .L_2159)
.L_2159:
        /*000c*/ 	.word	0x00000000
        /*0010*/ 	.short	0x0002
        /*0012*/ 	.short	0x0010
        /*0014*/ 	.byte	0x00, 0xf5, 0x21, 0x00


	//----- nvinfo : EIATTR_KPARAM_INFO
	.align		4
.L_2160:
        /*0018*/ 	.byte	0x04, 0x17
        /*001a*/ 	.short	(.L_2162 - .L_2161)
.L_2161:
        /*001c*/ 	.word	0x00000000
        /*0020*/ 	.short	0x0001
        /*0022*/ 	.short	0x0008
        /*0024*/ 	.byte	0x00, 0xf5, 0x21, 0x00


	//----- nvinfo : EIATTR_KPARAM_INFO
	.align		4
.L_2162:
        /*0028*/ 	.byte	0x04, 0x17
        /*002a*/ 	.short	(.L_2164 - .L_2163)
.L_2163:
        /*002c*/ 	.word	0x00000000
        /*0030*/ 	.short	0x0000
        /*0032*/ 	.short	0x0000
        /*0034*/ 	.byte	0x00, 0xf0, 0x11, 0x00


	//----- nvinfo : EIATTR_SPARSE_MMA_MASK
	.align		4
.L_2164:
        /*0038*/ 	.byte	0x03, 0x50
        /*003a*/ 	.short	0x0000


	//----- nvinfo : EIATTR_MAXREG_COUNT
	.align		4
        /*003c*/ 	.byte	0x03, 0x1b
        /*003e*/ 	.short	0x00ff


	//----- nvinfo : EIATTR_MERCURY_ISA_VERSION
	.align		4
        /*0040*/ 	.byte	0x03, 0x5f
        /*0042*/ 	.short	0x0101


	//----- nvinfo : EIATTR_VRC_CTA_INIT_COUNT
	.align		4
        /*0044*/ 	.byte	0x02, 0x4a
	.zero		1
	.zero		1


	//----- nvinfo : EIATTR_EXIT_INSTR_OFFSETS
	.align		4
        /*0048*/ 	.byte	0x04, 0x1c
        /*004a*/ 	.short	(.L_2166 - .L_2165)


	//   ....[0]....
.L_2165:
        /*004c*/ 	.word	0x000000d0


	//   ....[1]....
        /*0050*/ 	.word	0x00000790


	//----- nvinfo : EIATTR_CRS_STACK_SIZE
	.align		4
.L_2166:
        /*0054*/ 	.byte	0x04, 0x1e
        /*0056*/ 	.short	(.L_2168 - .L_2167)
.L_2167:
        /*0058*/ 	.word	0x00000000


	//----- nvinfo : EIATTR_CBANK_PARAM_SIZE
	.align		4
.L_2168:
        /*005c*/ 	.byte	0x03, 0x19
        /*005e*/ 	.short	0x0018


	//----- nvinfo : EIATTR_PARAM_CBANK
	.align		4
        /*0060*/ 	.byte	0x04, 0x0a
        /*0062*/ 	.short	(.L_2170 - .L_2169)
	.align		4
.L_2169:
        /*0064*/ 	.word	index@(.nv.constant0.vec_tanh)
        /*0068*/ 	.short	0x0380
        /*006a*/ 	.short	0x0018


	//----- nvinfo : EIATTR_SW_WAR
	.align		4
.L_2170:
        /*006c*/ 	.byte	0x04, 0x36
        /*006e*/ 	.short	(.L_2172 - .L_2171)
.L_2171:
        /*0070*/ 	.word	0x00000008
.L_2172:


//--------------------- .nv.info.vec_tan          --------------------------
	.section	.nv.info.vec_tan,"",@"SHT_CUDA_INFO"
	.sectionflags	@""
	.align	4


	//----- nvinfo : EIATTR_CUDA_API_VERSION
	.align		4
        /*0000*/ 	.byte	0x04, 0x37
        /*0002*/ 	.short	(.L_2174 - .L_2173)
.L_2173:
        /*0004*/ 	.word	0x00000082


	//----- nvinfo : EIATTR_KPARAM_INFO
	.align		4
.L_2174:
        /*0008*/ 	.byte	0x04, 0x17
        /*000a*/ 	.short	(.L_2176 - .L_2175)
.L_2175:
        /*000c*/ 	.word	0x00000000
        /*0010*/ 	.short	0x0002
        /*0012*/ 	.short	0x0010
        /*0014*/ 	.byte	0x00, 0xf5, 0x21, 0x00


	//----- nvinfo : EIATTR_KPARAM_INFO
	.align		4
.L_2176:
        /*0018*/ 	.byte	0x04, 0x17
        /*001a*/ 	.short	(.L_2178 - .L_2177)
.L_2177:
        /*001c*/ 	.word	0x00000000
        /*0020*/ 	.short	0x0001
        /*0022*/ 	.short	0x0008
        /*0024*/ 	.byte	0x00, 0xf5, 0x21, 0x00


	//----- nvinfo : EIATTR_KPARAM_INFO
	.align		4
.L_2178:
        /*0028*/ 	.byte	0x04, 0x17
        /*002a*/ 	.short	(.L_2180 - .L_2179)
.L_2179:
        /*002c*/ 	.word	0x00000000
        /*0030*/ 	.short	0x0000
        /*0032*/ 	.short	0x0000
        /*0034*/ 	.byte	0x00, 0xf0, 0x11, 0x00


	//----- nvinfo : EIATTR_SPARSE_MMA_MASK
	.align		4
.L_2180:
        /*0038*/ 	.byte	0x03, 0x50
        /*003a*/ 	.short	0x0000


	//----- nvinfo : EIATTR_MAXREG_COUNT
	.align		4
        /*003c*/ 	.byte	0x03, 0x1b
        /*003e*/ 	.short	0x00ff


	//----- nvinfo : EIATTR_MERCURY_ISA_VERSION
	.align		4
        /*0040*/ 	.byte	0x03, 0x5f
        /*0042*/ 	.short	0x0101


	//----- nvinfo : EIATTR_VRC_CTA_INIT_COUNT
	.align		4
        /*0044*/ 	.byte	0x02, 0x4a
	.zero		1
	.zero		1


	//----- nvinfo : EIATTR_EXIT_INSTR_OFFSETS
	.align		4
        /*0048*/ 	.byte	0x04, 0x1c
        /*004a*/ 	.short	(.L_2182 - .L_2181)


	//   ....[0]....
.L_2181:
        /*004c*/ 	.word	0x000000e0


	//   ....[1]....
        /*0050*/ 	.word	0x000006e0


	//----- nvinfo : EIATTR_CRS_STACK_SIZE
	.align		4
.L_2182:
        /*0054*/ 	.byte	0x04, 0x1e
        /*0056*/ 	.short	(.L_2184 - .L_2183)
.L_2183:
        /*0058*/ 	.word	0x00000000


	//----- nvinfo : EIATTR_CBANK_PARAM_SIZE
	.align		4
.L_2184:
        /*005c*/ 	.byte	0x03, 0x19
        /*005e*/ 	.short	0x0018


	//----- nvinfo : EIATTR_PARAM_CBANK
	.align		4
        /*0060*/ 	.byte	0x04, 0x0a
        /*0062*/ 	.short	(.L_2186 - .L_2185)
	.align		4
.L_2185:
        /*0064*/ 	.word	index@(.nv.constant0.vec_tan)
        /*0068*/ 	.short	0x0380
        /*006a*/ 	.short	0x0018


	//----- nvinfo : EIATTR_SW_WAR
	.align		4
.L_2186:
        /*006c*/ 	.byte	0x04, 0x36
        /*006e*/ 	.short	(.L_2188 - .L_2187)
.L_2187:
        /*0070*/ 	.word	0x00000008
.L_2188:


//--------------------- .nv.info.vec_sqrt         --------------------------
	.section	.nv.info.vec_sqrt,"",@"SHT_CUDA_INFO"
	.sectionflags	@""
	.align	4


	//----- nvinfo : EIATTR_CUDA_API_VERSION
	.align		4
        /*0000*/ 	.byte	0x04, 0x37
        /*0002*/ 	.short	(.L_2190 - .L_2189)
.L_2189:
        /*0004*/ 	.word	0x00000082


	//----- nvinfo : EIATTR_KPARAM_INFO
	.align		4
.L_2190:
        /*0008*/ 	.byte	0x04, 0x17
        /*000a*/ 	.short	(.L_2192 - .L_2191)
.L_2191:
        /*000c*/ 	.word	0x00000000
        /*0010*/ 	.short	0x0002
        /*0012*/ 	.short	0x0010
        /*0014*/ 	.byte	0x00, 0xf5, 0x21, 0x00


	//----- nvinfo : EIATTR_KPARAM_INFO
	.align		4
.L_2192:
        /*0018*/ 	.byte	0x04, 0x17
        /*001a*/ 	.short	(.L_2194 - .L_2193)
.L_2193:
        /*001c*/ 	.word	0x00000000
        /*0020*/ 	.short	0x0001
        /*0022*/ 	.short	0x0008
        /*0024*/ 	.byte	0x00, 0xf5, 0x21, 0x00


	//----- nvinfo : EIATTR_KPARAM_INFO
	.align		4
.L_2194:
        /*0028*/ 	.byte	0x04, 0x17
        /*002a*/ 	.short	(.L_2196 - .L_2195)
.L_2195:
        /*002c*/ 	.word	0x00000000
        /*0030*/ 	.short	0x0000
        /*0032*/ 	.short	0x0000
        /*0034*/ 	.byte	0x00, 0xf0, 0x11, 0x00


	//----- nvinfo : EIATTR_SPARSE_MMA_MASK
	.align		4
.L_2196:
        /*0038*/ 	.byte	0x03, 0x50
        /*003a*/ 	.short	0x0000


	//----- nvinfo : EIATTR_MAXREG_COUNT
	.align		4
        /*003c*/ 	.byte	0x03, 0x1b
        /*003e*/ 	.short	0x00ff


	//----- nvinfo : EIATTR_MERCURY_ISA_VERSION
	.align		4
        /*0040*/ 	.byte	0x03, 0x5f
        /*0042*/ 	.short	0x0101


	//----- nvinfo : EIATTR_VRC_CTA_INIT_COUNT
	.align		4
        /*0044*/ 	.byte	0x02, 0x4a
	.zero		1
	.zero		1


	//----- nvinfo : EIATTR_EXIT_INSTR_OFFSETS
	.align		4
        /*0048*/ 	.byte	0x04, 0x1c
        /*004a*/ 	.short	(.L_2198 - .L_2197)


	//   ....[0]....
.L_2197:
        /*004c*/ 	.word	0x000000d0


	//   ....[1]....
        /*0050*/ 	.word	0x000002b0


	//----- nvinfo : EIATTR_CRS_STACK_SIZE
	.align		4
.L_2198:
        /*0054*/ 	.byte	0x04, 0x1e
        /*0056*/ 	.short	(.L_2200 - .L_2199)
.L_2199:
        /*0058*/ 	.word	0x00000000


	//----- nvinfo : EIATTR_CBANK_PARAM_SIZE
	.align		4
.L_2200:
        /*005c*/ 	.byte	0x03, 0x19
        /*005e*/ 	.short	0x0018


	//----- nvinfo : EIATTR_PARAM_CBANK
	.align		4
        /*0060*/ 	.byte	0x04, 0x0a
        /*0062*/ 	.short	(.L_2202 - .L_2201)
	.align		4
.L_2201:
        /*0064*/ 	.word	index@(.nv.constant0.vec_sqrt)
        /*0068*/ 	.short	0x0380
        /*006a*/ 	.short	0x0018


	//----- nvinfo : EIATTR_SW_WAR
	.align		4
.L_2202:
        /*006c*/ 	.byte	0x04, 0x36
        /*006e*/ 	.short	(.L_2204 - .L_2203)
.L_2203:
        /*0070*/ 	.word	0x00000008
.L_2204:


//--------------------- .nv.info.vec_sinpi        --------------------------
	.section	.nv.info.vec_sinpi,"",@"SHT_CUDA_INFO"
	.sectionflags	@""
	.align	4


	//----- nvinfo : EIATTR_CUDA_API_VERSION
	.align		4
        /*0000*/ 	.byte	0x04, 0x37
        /*0002*/ 	.short	(.L_2206 - .L_2205)
.L_2205:
        /*0004*/ 	.word	0x00000082


	//----- nvinfo : EIATTR_KPARAM_INFO
	.align		4
.L_2206:
        /*0008*/ 	.byte	0x04, 0x17
        /*000a*/ 	.short	(.L_2208 - .L_2207)
.L_2207:
        /*000c*/ 	.word	0x00000000
        /*0010*/ 	.short	0x0002
        /*0012*/ 	.short	0x0010
        /*0014*/ 	.byte	0x00, 0xf5, 0x21, 0x00


	//----- nvinfo : EIATTR_KPARAM_INFO
	.align		4
.L_2208:
        /*0018*/ 	.byte	0x04, 0x17
        /*001a*/ 	.short	(.L_2210 - .L_2209)
.L_2209:
        /*001c*/ 	.word	0x00000000
        /*0020*/ 	.short	0x0001
        /*0022*/ 	.short	0x0008
        /*0024*/ 	.byte	0x00, 0xf5, 0x21, 0x00


	//----- nvinfo : EIATTR_KPARAM_INFO
	.align		4
.L_2210:
        /*0028*/ 	.byte	0x04, 0x17
        /*002a*/ 	.short	(.L_2212 - .L_2211)
.L_2211:
        /*002c*/ 	.word	0x00000000
        /*0030*/ 	.short	0x0000
        /*0032*/ 	.short	0x0000
        /*0034*/ 	.byte	0x00, 0xf0, 0x11, 0x00


	//----- nvinfo : EIATTR_SPARSE_MMA_MASK
	.align		4
.L_2212:
        /*0038*/ 	.byte	0x03, 0x50
        /*003a*/ 	.short	0x0000


	//----- nvinfo : EIATTR_MAXREG_COUNT
	.align		4
        /*003c*/ 	.byte	0x03, 0x1b
        /*003e*/ 	.short	0x00ff


	//----- nvinfo : EIATTR_MERCURY_ISA_VERSION
	.align		4
        /*0040*/ 	.byte	0x03, 0x5f
        /*0042*/ 	.short	0x0101


	//----- nvinfo : EIATTR_VRC_CTA_INIT_COUNT
	.align		4
        /*0044*/ 	.byte	0x02, 0x4a
	.zero		1
	.zero		1


	//----- nvinfo : EIATTR_EXIT_INSTR_OFFSETS
	.align		4
        /*0048*/ 	.byte	0x04, 0x1c
        /*004a*/ 	.short	(.L_2214 - .L_2213)


	//   ....[0]....
.L_2213:
        /*004c*/ 	.word	0x000000d0


	//   ....[1]....
        /*0050*/ 	.word	0x00000430


	//----- nvinfo : EIATTR_CBANK_PARAM_SIZE
	.align		4
.L_2214:
        /*0054*/ 	.byte	0x03, 0x19
        /*0056*/ 	.short	0x0018


	//----- nvinfo : EIATTR_PARAM_CBANK
	.align		4
        /*0058*/ 	.byte	0x04, 0x0a
        /*005a*/ 	.short	(.L_2216 - .L_2215)
	.align		4
.L_2215:
        /*005c*/ 	.word	index@(.nv.constant0.vec_sinpi)
        /*0060*/ 	.short	0x0380
        /*0062*/ 	.short	0x0018


	//----- nvinfo : EIATTR_SW_WAR
	.align		4
.L_2216:
        /*0064*/ 	.byte	0x04, 0x36
        /*0066*/ 	.short	(.L_2218 - .L_2217)
.L_2217:
        /*0068*/ 	.word	0x00000008
.L_2218:


//--------------------- .nv.info.vec_sinh         --------------------------
	.section	.nv.info.vec_sinh,"",@"SHT_CUDA_INFO"
	.sectionflags	@""
	.align	4


	//----- nvinfo : EIATTR_CUDA_API_VERSION
	.align		4
        /*0000*/ 	.byte	0x04, 0x37
        /*0002*/ 	.short	(.L_2220 - .L_2219)
.L_2219:
        /*0004*/ 	.word	0x00000082


	//----- nvinfo : EIATTR_KPARAM_INFO
	.align		4
.L_2220:
        /*0008*/ 	.byte	0x04, 0x17
        /*000a*/ 	.short	(.L_2222 - .L_2221)
.L_2221:
        /*000c*/ 	.word	0x00000000
        /*0010*/ 	.short	0x0002
        /*0012*/ 	.short	0x0010
        /*0014*/ 	.byte	0x00, 0xf5, 0x21, 0x00


	//----- nvinfo : EIATTR_KPARAM_INFO
	.align		4
.L_2222:
        /*0018*/ 	.byte	0x04, 0x17
        /*001a*/ 	.short	(.L_2224 - .L_2223)
.L_2223:
        /*001c*/ 	.word	0x00000000
        /*0020*/ 	.short	0x0001
        /*0022*/ 	.short	0x0008
        /*0024*/ 	.byte	0x00, 0xf5, 0x21, 0x00


	//----- nvinfo : EIATTR_KPARAM_INFO
	.align		4
.L_2224:
        /*0028*/ 	.byte	0x04, 0x17
        /*002a*/ 	.short	(.L_2226 - .L_2225)
.L_2225:
        /*002c*/ 	.word	0x00000000
        /*0030*/ 	.short	0x0000
        /*0032*/ 	.short	0x0000
        /*0034*/ 	.byte	0x00, 0xf0, 0x11, 0x00


	//----- nvinfo : EIATTR_SPARSE_MMA_MASK
	.align		4
.L_2226:
        /*0038*/ 	.byte	0x03, 0x50
        /*003a*/ 	.short	0x0000


	//----- nvinfo : EIATTR_MAXREG_COUNT
	.align		4
        /*003c*/ 	.byte	0x03, 0x1b
        /*003e*/ 	.short	0x00ff


	//----- nvinfo : EIATTR_MERCURY_ISA_VERSION
	.align		4
        /*0040*/ 	.byte	0x03, 0x5f
        /*0042*/ 	.short	0x0101


	//----- nvinfo : EIATTR_VRC_CTA_INIT_COUNT
	.align		4
        /*0044*/ 	.byte	0x02, 0x4a
	.zero		1
	.zero		1


	//----- nvinfo : EIATTR_EXIT_INSTR_OFFSETS
	.align		4
        /*0048*/ 	.byte	0x04, 0x1c
        /*004a*/ 	.short	(.L_2228 - .L_2227)


	//   ....[0]....
.L_2227:
        /*004c*/ 	.word	0x000000d0


	//   ....[1]....
        /*0050*/ 	.word	0x000008b0


	//----- nvinfo : EIATTR_CRS_STACK_SIZE
	.align		4
.L_2228:
        /*0054*/ 	.byte	0x04, 0x1e
        /*0056*/ 	.short	(.L_2230 - .L_2229)
.L_2229:
        /*0058*/ 	.word	0x00000000


	//----- nvinfo : EIATTR_CBANK_PARAM_SIZE
	.align		4
.L_2230:
        /*005c*/ 	.byte	0x03, 0x19
        /*005e*/ 	.short	0x0018


	//----- nvinfo : EIATTR_PARAM_CBANK
	.align		4
        /*0060*/ 	.byte	0x04, 0x0a
        /*0062*/ 	.short	(.L_2232 - .L_2231)
	.align		4
.L_2231:
        /*0064*/ 	.word	index@(.nv.constant0.vec_sinh)
        /*0068*/ 	.short	0x0380
        /*006a*/ 	.short	0x0018


	//----- nvinfo : EIATTR_SW_WAR
	.align		4
.L_2232:
        /*006c*/ 	.byte	0x04, 0x36
        /*006e*/ 	.short	(.L_2234 - .L_2233)
.L_2233:
        /*0070*/ 	.word	0x00000008
.L_2234:


//--------------------- .nv.info.vec_sin          --------------------------
	.section	.nv.info.vec_sin,"",@"SHT_CUDA_INFO"
	.sectionflags	@""
	.align	4


	//----- nvinfo : EIATTR_CUDA_API_VERSION
	.align		4
        /*0000*/ 	.byte	0x04, 0x37
        /*0002*/ 	.short	(.L_2236 - .L_2235)
.L_2235:
        /*0004*/ 	.word	0x00000082


	//----- nvinfo : EIATTR_KPARAM_INFO
	.align		4
.L_2236:
        /*0008*/ 	.byte	0x04, 0x17
        /*000a*/ 	.short	(.L_2238 - .L_2237)
.L_2237:
        /*000c*/ 	.word	0x00000000
        /*0010*/ 	.short	0x0002
        /*0012*/ 	.short	0x0010
        /*0014*/ 	.byte	0x00, 0xf5, 0x21, 0x00


	//----- nvinfo : EIATTR_KPARAM_INFO
	.align		4
.L_2238:
        /*0018*/ 	.byte	0x04, 0x17
        /*001a*/ 	.short	(.L_2240 - .L_2239)
.L_2239:
        /*001c*/ 	.word	0x00000000
        /*0020*/ 	.short	0x0001
        /*0022*/ 	.short	0x0008
        /*0024*/ 	.byte	0x00, 0xf5, 0x21, 0x00


	//----- nvinfo : EIATTR_KPARAM_INFO
	.align		4
.L_2240:
        /*0028*/ 	.byte	0x04, 0x17
        /*002a*/ 	.short	(.L_2242 - .L_2241)
.L_2241:
        /*002c*/ 	.word	0x00000000
        /*0030*/ 	.short	0x0000
        /*0032*/ 	.short	0x0000
        /*0034*/ 	.byte	0x00, 0xf0, 0x11, 0x00


	//----- nvinfo : EIATTR_SPARSE_MMA_MASK
	.align		4
.L_2242:
        /*0038*/ 	.byte	0x03, 0x50
        /*003a*/ 	.short	0x0000


	//----- nvinfo : EIATTR_MAXREG_COUNT
	.align		4
        /*003c*/ 	.byte	0x03, 0x1b
        /*003e*/ 	.short	0x00ff


	//----- nvinfo : EIATTR_MERCURY_ISA_VERSION
	.align		4
        /*0040*/ 	.byte	0x03, 0x5f
        /*0042*/ 	.short	0x0101


	//----- nvinfo : EIATTR_VRC_CTA_INIT_COUNT
	.align		4
        /*0044*/ 	.byte	0x02, 0x4a
	.zero		1
	.zero		1


	//----- nvinfo : EIATTR_EXIT_INSTR_OFFSETS
	.align		4
        /*0048*/ 	.byte	0x04, 0x1c
        /*004a*/ 	.short	(.L_2244 - .L_2243)


	//   ....[0]....
.L_2243:
        /*004c*/ 	.word	0x000000e0


	//   ....[1]....
        /*0050*/ 	.word	0x000004b0


	//----- nvinfo : EIATTR_CRS_STACK_SIZE
	.align		4
.L_2244:
        /*0054*/ 	.byte	0x04, 0x1e
        /*0056*/ 	.short	(.L_2246 - .L_2245)
.L_2245:
        /*0058*/ 	.word	0x00000000


	//----- nvinfo : EIATTR_CBANK_PARAM_SIZE
	.align		4
.L_2246:
        /*005c*/ 	.byte	0x03, 0x19
        /*005e*/ 	.short	0x0018


	//----- nvinfo : EIATTR_PARAM_CBANK
	.align		4
        /*0060*/ 	.byte	0x04, 0x0a
        /*0062*/ 	.short	(.L_2248 - .L_2247)
	.align		4
.L_2247:
        /*0064*/ 	.word	index@(.nv.constant0.vec_sin)
        /*0068*/ 	.short	0x0380
        /*006a*/ 	.short	0x0018


	//----- nvinfo : EIATTR_SW_WAR
	.align		4
.L_2248:
        /*006c*/ 	.byte	0x04, 0x36
        /*006e*/ 	.short	(.L_2250 - .L_2249)
.L_2249:
        /*0070*/ 	.word	0x00000008
.L_2250:


//--------------------- .nv.info.vec_rsqrt        --------------------------
	.section	.nv.info.vec_rsqrt,"",@"SHT_CUDA_INFO"
	.sectionflags	@""
	.align	4


	//----- nvinfo : EIATTR_CUDA_API_VERSION
	.align		4
        /*0000*/ 	.byte	0x04, 0x37
        /*0002*/ 	.short	(.L_2252 - .L_2251)
.L_2251:
        /*0004*/ 	.word	0x00000082


	//----- nvinfo : EIATTR_KPARAM_INFO
	.align		4
.L_2252:
        /*0008*/ 	.byte	0x04, 0x17
        /*000a*/ 	.short	(.L_2254 - .L_2253)
.L_2253:
        /*000c*/ 	.word	0x00000000
        /*0010*/ 	.short	0x0002
        /*0012*/ 	.short	0x0010
        /*0014*/ 	.byte	0x00, 0xf5, 0x21, 0x00


	//----- nvinfo : EIATTR_KPARAM_INFO
	.align		4
.L_2254:
        /*0018*/ 	.byte	0x04, 0x17
        /*001a*/ 	.short	(.L_2256 - .L_2255)
.L_2255:
        /*001c*/ 	.word	0x00000000
        /*0020*/ 	.short	0x0001
        /*0022*/ 	.short	0x0008
        /*0024*/ 	.byte	0x00, 0xf5, 0x21, 0x00


	//----- nvinfo : EIATTR_KPARAM_INFO
	.align		4
.L_2256:
        /*0028*/ 	.byte	0x04, 0x17
        /*002a*/ 	.short	(.L_2258 - .L_2257)
.L_2257:
        /*002c*/ 	.word	0x00000000
        /*0030*/ 	.short	0x0000
        /*0032*/ 	.short	0x0000
        /*0034*/ 	.byte	0x00, 0xf0, 0x11, 0x00


	//----- nvinfo : EIATTR_SPARSE_MMA_MASK
	.align		4
.L_2258:
        /*0038*/ 	.byte	0x03, 0x50
        /*003a*/ 	.short	0x0000


	//----- nvinfo : EIATTR_MAXREG_COUNT
	.align		4
        /*003c*/ 	.byte	0x03, 0x1b
        /*003e*/ 	.short	0x00ff


	//----- nvinfo : EIATTR_MERCURY_ISA_VERSION
	.align		4
        /*0040*/ 	.byte	0x03, 0x5f
        /*0042*/ 	.short	0x0101


	//----- nvinfo : EIATTR_VRC_CTA_INIT_COUNT
	.align		4
        /*0044*/ 	.byte	0x02, 0x4a
	.zero		1
	.zero		1


	//----- nvinfo : EIATTR_EXIT_INSTR_OFFSETS
	.align		4
        /*0048*/ 	.byte	0x04, 0x1c
        /*004a*/ 	.short	(.L_2260 - .L_2259)


	//   ....[0]....
.L_2259:
        /*004c*/ 	.word	0x000000d0


	//   ....[1]....
        /*0050*/ 	.word	0x00000250


	//----- nvinfo : EIATTR_CRS_STACK_SIZE
	.align		4
.L_2260:
        /*0054*/ 	.byte	0x04, 0x1e
        /*0056*/ 	.short	(.L_2262 - .L_2261)
.L_2261:
        /*0058*/ 	.word	0x00000000


	//----- nvinfo : EIATTR_CBANK_PARAM_SIZE
	.align		4
.L_2262:
        /*005c*/ 	.byte	0x03, 0x19
        /*005e*/ 	.short	0x0018


	//----- nvinfo : EIATTR_PARAM_CBANK
	.align		4
        /*0060*/ 	.byte	0x04, 0x0a
        /*0062*/ 	.short	(.L_2264 - .L_2263)
	.align		4
.L_2263:
        /*0064*/ 	.word	index@(.nv.constant0.vec_rsqrt)
        /*0068*/ 	.short	0x0380
        /*006a*/ 	.short	0x0018


	//----- nvinfo : EIATTR_SW_WAR
	.align		4
.L_2264:
        /*006c*/ 	.byte	0x04, 0x36
        /*006e*/ 	.short	(.L_2266 - .L_2265)
.L_2265:
        /*0070*/ 	.word	0x00000008
.L_2266:


//--------------------- .nv.info.vec_round        --------------------------
	.section	.nv.info.vec_round,"",@"SHT_CUDA_INFO"
	.sectionflags	@""
	.align	4


	//----- nvinfo : EIATTR_CUDA_API_VERSION
	.align		4
        /*0000*/ 	.byte	0x04, 0x37
        /*0002*/ 	.short	(.L_2268 - .L_2267)
.L_2267:
        /*0004*/ 	.word	0x00000082


	//----- nvinfo : EIATTR_KPARAM_INFO
	.align		4
.L_2268:
        /*0008*/ 	.byte	0x04, 0x17
        /*000a*/ 	.short	(.L_2270 - .L_2269)
.L_2269:
        /*000c*/ 	.word	0x00000000
        /*0010*/ 	.short	0x0002
        /*0012*/ 	.short	0x0010
        /*0014*/ 	.byte	0x00, 0xf5, 0x21, 0x00


	//----- nvinfo : EIATTR_KPARAM_INFO
	.align		4
.L_2270:
        /*0018*/ 	.byte	0x04, 0x17
        /*001a*/ 	.short	(.L_2272 - .L_2271)
.L_2271:
        /*001c*/ 	.word	0x00000000
        /*0020*/ 	.short	0x0001
        /*0022*/ 	.short	0x0008
        /*0024*/ 	.byte	0x00, 0xf5, 0x21, 0x00


	//----- nvinfo : EIATTR_KPARAM_INFO
	.align		4
.L_2272:
        /*0028*/ 	.byte	0x04, 0x17
        /*002a*/ 	.short	(.L_2274 - .L_2273)
.L_2273:
        /*002c*/ 	.word	0x00000000
        /*0030*/ 	.short	0x0000
        /*0032*/ 	.short	0x0000
        /*0034*/ 	.byte	0x00, 0xf0, 0x11, 0x00


	//----- nvinfo : EIATTR_SPARSE_MMA_MASK
	.align		4
.L_2274:
        /*0038*/ 	.byte	0x03, 0x50
        /*003a*/ 	.short	0x0000


	//----- nvinfo : EIATTR_MAXREG_COUNT
	.align		4
        /*003c*/ 	.byte	0x03, 0x1b
        /*003e*/ 	.short	0x00ff


	//----- nvinfo : EIATTR_MERCURY_ISA_VERSION
	.align		4
        /*0040*/ 	.byte	0x03, 0x5f
        /*0042*/ 	.short	0x0101


	//----- nvinfo : EIATTR_VRC_CTA_INIT_COUNT
	.align		4
        /*0044*/ 	.byte	0x02, 0x4a
	.zero		1
	.zero		1


	//----- nvinfo : EIATTR_EXIT_INSTR_OFFSETS
	.align		4
        /*0048*/ 	.byte	0x04, 0x1c
        /*004a*/ 	.short	(.L_2276 - .L_2275)


	//   ....[0]....
.L_2275:
        /*004c*/ 	.word	0x000000d0


	//   ....[1]....
        /*0050*/ 	.word	0x000001a0


	//----- nvinfo : EIATTR_CBANK_PARAM_SIZE
	.align		4
.L_2276:
        /*0054*/ 	.byte	0x03, 0x19
        /*0056*/ 	.short	0x0018


	//----- nvinfo : EIATTR_PARAM_CBANK
	.align		4
        /*0058*/ 	.byte	0x04, 0x0a
        /*005a*/ 	.short	(.L_2278 - .L_2277)
	.align		4
.L_2277:
        /*005c*/ 	.word	index@(.nv.constant0.vec_round)
        /*0060*/ 	.short	0x0380
        /*0062*/ 	.short	0x0018


	//----- nvinfo : EIATTR_SW_WAR
	.align		4
.L_2278:
        /*0064*/ 	.byte	0x04, 0x36
        /*0066*/ 	.short	(.L_2280 - .L_2279)
.L_2279:
        /*0068*/ 	.word	0x00000008
.L_2280:


//--------------------- .nv.info.vec_rint         --------------------------
	.section	.nv.info.vec_rint,"",@"SHT_CUDA_INFO"
	.sectionflags	@""
	.align	4


	//----- nvinfo : EIATTR_CUDA_API_VERSION
	.align		4
        /*0000*/ 	.byte	0x04, 0x37
        /*0002*/ 	.short	(.L_2282 - .L_2281)
.L_2281:
        /*0004*/ 	.word	0x00000082


	//----- nvinfo : EIATTR_KPARAM_INFO
	.align		4
.L_2282:
        /*0008*/ 	.byte	0x04, 0x17
        /*000a*/ 	.short	(.L_2284 - .L_2283)
.L_2283:
        /*000c*/ 	.word	0x00000000
        /*0010*/ 	.short	0x0002
        /*0012*/ 	.short	0x0010
        /*0014*/ 	.byte	0x00, 0xf5, 0x21, 0x00


	//----- nvinfo : EIATTR_KPARAM_INFO
	.align		4
.L_2284:
        /*0018*/ 	.byte	0x04, 0x17
        /*001a*/ 	.short	(.L_2286 - .L_2285)
.L_2285:
        /*001c*/ 	.word	0x00000000
        /*0020*/ 	.short	0x0001
        /*0022*/ 	.short	0x0008
        /*0024*/ 	.byte	0x00, 0xf5, 0x21, 0x00


	//----- nvinfo : EIATTR_KPARAM_INFO
	.align		4
.L_2286:
        /*0028*/ 	.byte	0x04, 0x17
        /*002a*/ 	.short	(.L_2288 - .L_2287)
.L_2287:
        /*002c*/ 	.word	0x00000000
        /*0030*/ 	.short	0x0000
        /*0032*/ 	.short	0x0000
        /*0034*/ 	.byte	0x00, 0xf0, 0x11, 0x00


	//----- nvinfo : EIATTR_SPARSE_MMA_MASK
	.align		4
.L_2288:
        /*0038*/ 	.byte	0x03, 0x50
        /*003a*/ 	.short	0x0000


	//----- nvinfo : EIATTR_MAXREG_COUNT
	.align		4
        /*003c*/ 	.byte	0x03, 0x1b
        /*003e*/ 	.short	0x00ff


	//----- nvinfo : EIATTR_MERCURY_ISA_VERSION
	.align		4
        /*0040*/ 	.byte	0x03, 0x5f
        /*0042*/ 	.short	0x0101


	//----- nvinfo : EIATTR_VRC_CTA_INIT_COUNT
	.align		4
        /*0044*/ 	.byte	0x02, 0x4a
	.zero		1
	.zero		1


	//----- nvinfo : EIATTR_EXIT_INSTR_OFFSETS
	.align		4
        /*0048*/ 	.byte	0x04, 0x1c
        /*004a*/ 	.short	(.L_2290 - .L_2289)


	//   ....[0]....
.L_2289:
        /*004c*/ 	.word	0x000000d0


	//   ....[1]....
        /*0050*/ 	.word	0x00000160


	//----- nvinfo : EIATTR_CBANK_PARAM_SIZE
	.align		4
.L_2290:
        /*0054*/ 	.byte	0x03, 0x19
        /*0056*/ 	.short	0x0018


	//----- nvinfo : EIATTR_PARAM_CBANK
	.align		4
        /*0058*/ 	.byte	0x04, 0x0a
        /*005a*/ 	.short	(.L_2292 - .L_2291)
	.align		4
.L_2291:
        /*005c*/ 	.word	index@(.nv.constant0.vec_rint)
        /*0060*/ 	.short	0x0380
        /*0062*/ 	.short	0x0018


	//----- nvinfo : EIATTR_SW_WAR
	.align		4
.L_2292:
        /*0064*/ 	.byte	0x04, 0x36
        /*0066*/ 	.short	(.L_2294 - .L_2293)
.L_2293:
        /*0068*/ 	.word	0x00000008
.L_2294:


//--------------------- .nv.info.vec_rcbrt        --------------------------
	.section	.nv.info.vec_rcbrt,"",@"SHT_CUDA_INFO"
	.sectionflags	@""
	.align	4


	//----- nvinfo : EIATTR_CUDA_API_VERSION
	.align		4
        /*0000*/ 	.byte	0x04, 0x37
        /*0002*/ 	.short	(.L_2296 - .L_2295)
.L_2295:
        /*0004*/ 	.word	0x00000082


	//----- nvinfo : EIATTR_KPARAM_INFO
	.align		4
.L_2296:
        /*0008*/ 	.byte	0x04, 0x17
        /*000a*/ 	.short	(.L_2298 - .L_2297)
.L_2297:
        /*000c*/ 	.word	0x00000000
        /*0010*/ 	.short	0x0002
        /*0012*/ 	.short	0x0010
        /*0014*/ 	.byte	0x00, 0xf5, 0x21, 0x00


	//----- nvinfo : EIATTR_KPARAM_INFO
	.align		4
.L_2298:
        /*0018*/ 	.byte	0x04, 0x17
        /*001a*/ 	.short	(.L_2300 - .L_2299)
.L_2299:
        /*001c*/ 	.word	0x00000000
        /*0020*/ 	.short	0x0001
        /*0022*/ 	.short	0x0008
        /*0024*/ 	.byte	0x00, 0xf5, 0x21, 0x00


	//----- nvinfo : EIATTR_KPARAM_INFO
	.align		4
.L_2300:
        /*0028*/ 	.byte	0x04, 0x17
        /*002a*/ 	.short	(.L_2302 - .L_2301)
.L_2301:
        /*002c*/ 	.word	0x00000000
        /*0030*/ 	.short	0x0000
        /*0032*/ 	.short	0x0000
        /*0034*/ 	.byte	0x00, 0xf0, 0x11, 0x00


	//----- nvinfo : EIATTR_SPARSE_MMA_MASK
	.align		4
.L_2302:
        /*0038*/ 	.byte	0x03, 0x50
        /*003a*/ 	.short	0x0000


	//----- nvinfo : EIATTR_MAXREG_COUNT
	.align		4
        /*003c*/ 	.byte	0x03, 0x1b
        /*003e*/ 	.short	0x00ff


	//----- nvinfo : EIATTR_MERCURY_ISA_VERSION
	.align		4
        /*0040*/ 	.byte	0x03, 0x5f
        /*0042*/ 	.short	0x0101


	//----- nvinfo : EIATTR_VRC_CTA_INIT_COUNT
	.align		4
        /*0044*/ 	.byte	0x02, 0x4a
	.zero		1
	.zero		1


	//----- nvinfo : EIATTR_EXIT_INSTR_OFFSETS
	.align		4
        /*0048*/ 	.byte	0x04, 0x1c
        /*004a*/ 	.short	(.L_2304 - .L_2303)


	//   ....[0]....
.L_2303:
        /*004c*/ 	.word	0x000000d0


	//   ....[1]....
        /*0050*/ 	.word	0x000003e0


	//----- nvinfo : EIATTR_CBANK_PARAM_SIZE
	.align		4
.L_2304:
        /*0054*/ 	.byte	0x03, 0x19
        /*0056*/ 	.short	0x0018


	//----- nvinfo : EIATTR_PARAM_CBANK
	.align		4
        /*0058*/ 	.byte	0x04, 0x0a
        /*005a*/ 	.short	(.L_2306 - .L_2305)
	.align		4
.L_2305:
        /*005c*/ 	.word	index@(.nv.constant0.vec_rcbrt)
        /*0060*/ 	.short	0x0380
        /*0062*/ 	.short	0x0018


	//----- nvinfo : EIATTR_SW_WAR
	.align		4
.L_2306:
        /*0064*/ 	.byte	0x04, 0x36
        /*0066*/ 	.short	(.L_2308 - .L_2307)
.L_2307:
        /*0068*/ 	.word	0x00000008
.L_2308:


//--------------------- .nv.info.vec_normcdfinv   --------------------------
	.section	.nv.info.vec_normcdfinv,"",@"SHT_CUDA_INFO"
	.sectionflags	@""
	.align	4


	//----- nvinfo : EIATTR_CUDA_API_VERSION
	.align		4
        /*0000*/ 	.byte	0x04, 0x37
        /*0002*/ 	.short	(.L_2310 - .L_2309)
.L_2309:
        /*0004*/ 	.word	0x00000082


	//----- nvinfo : EIATTR_KPARAM_INFO
	.align		4
.L_2310:
        /*0008*/ 	.byte	0x04, 0x17
        /*000a*/ 	.short	(.L_2312 - .L_2311)
.L_2311:
        /*000c*/ 	.word	0x00000000
        /*0010*/ 	.short	0x0002
        /*0012*/ 	.short	0x0010
        /*0014*/ 	.byte	0x00, 0xf5, 0x21, 0x00


	//----- nvinfo : EIATTR_KPARAM_INFO
	.align		4
.L_2312:
        /*0018*/ 	.byte	0x04, 0x17
        /*001a*/ 	.short	(.L_2314 - .L_2313)
.L_2313:
        /*001c*/ 	.word	0x00000000
        /*0020*/ 	.short	0x0001
        /*0022*/ 	.short	0x0008
        /*0024*/ 	.byte	0x00, 0xf5, 0x21, 0x00


	//----- nvinfo : EIATTR_KPARAM_INFO
	.align		4
.L_2314:
        /*0028*/ 	.byte	0x04, 0x17
        /*002a*/ 	.short	(.L_2316 - .L_2315)
.L_2315:
        /*002c*/ 	.word	0x00000000
        /*0030*/ 	.short	0x0000
        /*0032*/ 	.short	0x0000
        /*0034*/ 	.byte	0x00, 0xf0, 0x11, 0x00


	//----- nvinfo : EIATTR_SPARSE_MMA_MASK
	.align		4
.L_2316:
        /*0038*/ 	.byte	0x03, 0x50
        /*003a*/ 	.short	0x0000


	//----- nvinfo : EIATTR_MAXREG_COUNT
	.align		4
        /*003c*/ 	.byte	0x03, 0x1b
        /*003e*/ 	.short	0x00ff


	//----- nvinfo : EIATTR_MERCURY_ISA_VERSION
	.align		4
        /*0040*/ 	.byte	0x03, 0x5f
        /*0042*/ 	.short	0x0101


	//----- nvinfo : EIATTR_VRC_CTA_INIT_COUNT
	.align		4
        /*0044*/ 	.byte	0x02, 0x4a
	.zero		1
	.zero		1


	//----- nvinfo : EIATTR_EXIT_INSTR_OFFSETS
	.align		4
        /*0048*/ 	.byte	0x04, 0x1c
        /*004a*/ 	.short	(.L_2318 - .L_2317)


	//   ....[0]....
.L_2317:
        /*004c*/ 	.word	0x000000d0


	//   ....[1]....
        /*0050*/ 	.word	0x00001d30


	//----- nvinfo : EIATTR_CRS_STACK_SIZE
	.align		4
.L_2318:
        /*0054*/ 	.byte	0x04, 0x1e
        /*0056*/ 	.short	(.L_2320 - .L_2319)
.L_2319:
        /*0058*/ 	.word	0x00000000


	//----- nvinfo : EIATTR_CBANK_PARAM_SIZE
	.align		4
.L_2320:
        /*005c*/ 	.byte	0x03, 0x19
        /*005e*/ 	.short	0x0018


	//----- nvinfo : EIATTR_PARAM_CBANK
	.align		4
        /*0060*/ 	.byte	0x04, 0x0a
        /*0062*/ 	.short	(.L_2322 - .L_2321)
	.align		4
.L_2321:
        /*0064*/ 	.word	index@(.nv.constant0.vec_normcdfinv)
        /*0068*/ 	.short	0x0380
        /*006a*/ 	.short	0x0018


	//----- nvinfo : EIATTR_SW_WAR
	.align		4
.L_2322:
        /*006c*/ 	.byte	0x04, 0x36
        /*006e*/ 	.short	(.L_2324 - .L_2323)
.L_2323:
        /*0070*/ 	.word	0x00000008
.L_2324:


//--------------------- .nv.info.vec_normcdf      --------------------------
	.section	.nv.info.vec_normcdf,"",@"SHT_CUDA_INFO"
	.sectionflags	@""
	.align	4


	//----- nvinfo : EIATTR_CUDA_API_VERSION
	.align		4
        /*0000*/ 	.byte	0x04, 0x37
        /*0002*/ 	.short	(.L_2326 - .L_2325)
.L_2325:
        /*0004*/ 	.word	0x00000082


	//----- nvinfo : EIATTR_KPARAM_INFO
	.align		4
.L_2326:
        /*0008*/ 	.byte	0x04, 0x17
        /*000a*/ 	.short	(.L_2328 - .L_2327)
.L_2327:
        /*000c*/ 	.word	0x00000000
        /*0010*/ 	.short	0x0002
        /*0012*/ 	.short	0x0010
        /*0014*/ 	.byte	0x00, 0xf5, 0x21, 0x00


	//----- nvinfo : EIATTR_KPARAM_INFO
	.align		4
.L_2328:
        /*0018*/ 	.byte	0x04, 0x17
        /*001a*/ 	.short	(.L_2330 - .L_2329)
.L_2329:
        /*001c*/ 	.word	0x00000000
        /*0020*/ 	.short	0x0001
        /*0022*/ 	.short	0x0008
        /*0024*/ 	.byte	0x00, 0xf5, 0x21, 0x00


	//----- nvinfo : EIATTR_KPARAM_INFO
	.align		4
.L_2330:
        /*0028*/ 	.byte	0x04, 0x17
        /*002a*/ 	.short	(.L_2332 - .L_2331)
.L_2331:
        /*002c*/ 	.word	0x00000000
        /*0030*/ 	.short	0x0000
        /*0032*/ 	.short	0x0000
        /*0034*/ 	.byte	0x00, 0xf0, 0x11, 0x00


	//----- nvinfo : EIATTR_SPARSE_MMA_MASK
	.align		4
.L_2332:
        /*0038*/ 	.byte	0x03, 0x50
        /*003a*/ 	.short	0x0000


	//----- nvinfo : EIATTR_MAXREG_COUNT
	.align		4
        /*003c*/ 	.byte	0x03, 0x1b
        /*003e*/ 	.short	0x00ff


	//----- nvinfo : EIATTR_MERCURY_ISA_VERSION
	.align		4
        /*0040*/ 	.byte	0x03, 0x5f
        /*0042*/ 	.short	0x0101


	//----- nvinfo : EIATTR_VRC_CTA_INIT_COUNT
	.align		4
        /*0044*/ 	.byte	0x02, 0x4a
	.zero		1
	.zero		1


	//----- nvinfo : EIATTR_EXIT_INSTR_OFFSETS
	.align		4
        /*0048*/ 	.byte	0x04, 0x1c
        /*004a*/ 	.short	(.L_2334 - .L_2333)


	//   ....[0]....
.L_2333:
        /*004c*/ 	.word	0x000000d0


	//   ....[1]....
        /*0050*/ 	.word	0x00000d10


	//----- nvinfo : EIATTR_CRS_STACK_SIZE
	.align		4
.L_2334:
        /*0054*/ 	.byte	0x04, 0x1e
        /*0056*/ 	.short	(.L_2336 - .L_2335)
.L_2335:
        /*0058*/ 	.word	0x00000000


	//----- nvinfo : EIATTR_CBANK_PARAM_SIZE
	.align		4
.L_2336:
        /*005c*/ 	.byte	0x03, 0x19
        /*005e*/ 	.short	0x0018


	//----- nvinfo : EIATTR_PARAM_CBANK
	.align		4
        /*0060*/ 	.byte	0x04, 0x0a
        /*0062*/ 	.short	(.L_2338 - .L_2337)
	.align		4
.L_2337:
        /*0064*/ 	.word	index@(.nv.constant0.vec_normcdf)
        /*0068*/ 	.short	0x0380
        /*006a*/ 	.short	0x0018


	//----- nvinfo : EIATTR_SW_WAR
	.align		4
.L_2338:
        /*006c*/ 	.byte	0x04, 0x36
        /*006e*/ 	.short	(.L_2340 - .L_2339)
.L_2339:
        /*0070*/ 	.word	0x00000008
.L_2340:


//--------------------- .nv.info.vec_log          --------------------------
	.section	.nv.info.vec_log,"",@"SHT_CUDA_INFO"
	.sectionflags	@""
	.align	4


	//----- nvinfo : EIATTR_CUDA_API_VERSION
	.align		4
        /*0000*/ 	.byte	0x04, 0x37
        /*0002*/ 	.short	(.L_2342 - .L_2341)
.L_2341:
        /*0004*/ 	.word	0x00000082


	//----- nvinfo : EIATTR_KPARAM_INFO
	.align		4
.L_2342:
        /*0008*/ 	.byte	0x04, 0x17
        /*000a*/ 	.short	(.L_2344 - .L_2343)
.L_2343:
        /*000c*/ 	.word	0x00000000
        /*0010*/ 	.short	0x0002
        /*0012*/ 	.short	0x0010
        /*0014*/ 	.byte	0x00, 0xf5, 0x21, 0x00


	//----- nvinfo : EIATTR_KPARAM_INFO
	.align		4
.L_2344:
        /*0018*/ 	.byte	0x04, 0x17
        /*001a*/ 	.short	(.L_2346 - .L_2345)
.L_2345:
        /*001c*/ 	.word	0x00000000
        /*0020*/ 	.short	0x0001
        /*0022*/ 	.short	0x0008
        /*0024*/ 	.byte	0x00, 0xf5, 0x21, 0x00


	//----- nvinfo : EIATTR_KPARAM_INFO
	.align		4
.L_2346:
        /*0028*/ 	.byte	0x04, 0x17
        /*002a*/ 	.short	(.L_2348 - .L_2347)
.L_2347:
        /*002c*/ 	.word	0x00000000
        /*0030*/ 	.short	0x0000
        /*0032*/ 	.short	0x0000
        /*0034*/ 	.byte	0x00, 0xf0, 0x11, 0x00


	//----- nvinfo : EIATTR_SPARSE_MMA_MASK
	.align		4
.L_2348:
        /*0038*/ 	.byte	0x03, 0x50
        /*003a*/ 	.short	0x0000


	//----- nvinfo : EIATTR_MAXREG_COUNT
	.align		4
        /*003c*/ 	.byte	0x03, 0x1b
        /*003e*/ 	.short	0x00ff


	//----- nvinfo : EIATTR_MERCURY_ISA_VERSION
	.align		4
        /*0040*/ 	.byte	0x03, 0x5f
        /*0042*/ 	.short	0x0101


	//----- nvinfo : EIATTR_VRC_CTA_INIT_COUNT
	.align		4
        /*0044*/ 	.byte	0x02, 0x4a
	.zero		1
	.zero		1


	//----- nvinfo : EIATTR_EXIT_INSTR_OFFSETS
	.align		4
        /*0048*/ 	.byte	0x04, 0x1c
        /*004a*/ 	.short	(.L_2350 - .L_2349)


	//   ....[0]....
.L_2349:
        /*004c*/ 	.word	0x000000d0


	//   ....[1]....
        /*0050*/ 	.word	0x00000690


	//----- nvinfo : EIATTR_CRS_STACK_SIZE
	.align		4
.L_2350:
        /*0054*/ 	.byte	0x04, 0x1e
        /*0056*/ 	.short	(.L_2352 - .L_2351)
.L_2351:
        /*0058*/ 	.word	0x00000000


	//----- nvinfo : EIATTR_CBANK_PARAM_SIZE
	.align		4
.L_2352:
        /*005c*/ 	.byte	0x03, 0x19
        /*005e*/ 	.short	0x0018


	//----- nvinfo : EIATTR_PARAM_CBANK
	.align		4
        /*0060*/ 	.byte	0x04, 0x0a
        /*0062*/ 	.short	(.L_2354 - .L_2353)
	.align		4
.L_2353:
        /*0064*/ 	.word	index@(.nv.constant0.vec_log)
        /*0068*/ 	.short	0x0380
        /*006a*/ 	.short	0x0018


	//----- nvinfo : EIATTR_SW_WAR
	.align		4
.L_2354:
        /*006c*/ 	.byte	0x04, 0x36
        /*006e*/ 	.short	(.L_2356 - .L_2355)
.L_2355:
        /*0070*/ 	.word	0x00000008
.L_2356:


//--------------------- .nv.info.vec_logb         --------------------------
	.section	.nv.info.vec_logb,"",@"SHT_CUDA_INFO"
	.sectionflags	@""
	.align	4


	//----- nvinfo : EIATTR_CUDA_API_VERSION
	.align		4
        /*0000*/ 	.byte	0x04, 0x37
        /*0002*/ 	.short	(.L_2358 - .L_2357)
.L_2357:
        /*0004*/ 	.word	0x00000082


	//----- nvinfo : EIATTR_KPARAM_INFO
	.align		4
.L_2358:
        /*0008*/ 	.byte	0x04, 0x17
        /*000a*/ 	.short	(.L_2360 - .L_2359)
.L_2359:
        /*000c*/ 	.word	0x00000000
        /*0010*/ 	.short	0x0002
        /*0012*/ 	.short	0x0010
        /*0014*/ 	.byte	0x00, 0xf5, 0x21, 0x00


	//----- nvinfo : EIATTR_KPARAM_INFO
	.align		4
.L_2360:
        /*0018*/ 	.byte	0x04, 0x17
        /*001a*/ 	.short	(.L_2362 - .L_2361)
.L_2361:
        /*001c*/ 	.word	0x00000000
        /*0020*/ 	.short	0x0001
        /*0022*/ 	.short	0x0008
        /*0024*/ 	.byte	0x00, 0xf5, 0x21, 0x00


	//----- nvinfo : EIATTR_KPARAM_INFO
	.align		4
.L_2362:
        /*0028*/ 	.byte	0x04, 0x17
        /*002a*/ 	.short	(.L_2364 - .L_2363)
.L_2363:
        /*002c*/ 	.word	0x00000000
        /*0030*/ 	.short	0x0000
        /*0032*/ 	.short	0x0000
        /*0034*/ 	.byte	0x00, 0xf0, 0x11, 0x00


	//----- nvinfo : EIATTR_SPARSE_MMA_MASK
	.align		4
.L_2364:
        /*0038*/ 	.byte	0x03, 0x50
        /*003a*/ 	.short	0x0000


	//----- nvinfo : EIATTR_MAXREG_COUNT
	.align		4
        /*003c*/ 	.byte	0x03, 0x1b
        /*003e*/ 	.short	0x00ff


	//----- nvinfo : EIATTR_MERCURY_ISA_VERSION
	.align		4
        /*0040*/ 	.byte	0x03, 0x5f
        /*0042*/ 	.short	0x0101


	//----- nvinfo : EIATTR_VRC_CTA_INIT_COUNT
	.align		4
        /*0044*/ 	.byte	0x02, 0x4a
	.zero		1
	.zero		1


	//----- nvinfo : EIATTR_EXIT_INSTR_OFFSETS
	.align		4
        /*0048*/ 	.byte	0x04, 0x1c
        /*004a*/ 	.short	(.L_2366 - .L_2365)


	//   ....[0]....
.L_2365:
        /*004c*/ 	.word	0x000000d0


	//   ....[1]....
        /*0050*/ 	.word	0x000002f0


	//----- nvinfo : EIATTR_CRS_STACK_SIZE
	.align		4
.L_2366:
        /*0054*/ 	.byte	0x04, 0x1e
        /*0056*/ 	.short	(.L_2368 - .L_2367)
.L_2367:
        /*0058*/ 	.word	0x00000000


	//----- nvinfo : EIATTR_CBANK_PARAM_SIZE
	.align		4
.L_2368:
        /*005c*/ 	.byte	0x03, 0x19
        /*005e*/ 	.short	0x0018


	//----- nvinfo : EIATTR_PARAM_CBANK
	.align		4
        /*0060*/ 	.byte	0x04, 0x0a
        /*0062*/ 	.short	(.L_2370 - .L_2369)
	.align		4
.L_2369:
        /*0064*/ 	.word	index@(.nv.constant0.vec_logb)
        /*0068*/ 	.short	0x0380
        /*006a*/ 	.short	0x0018


	//----- nvinfo : EIATTR_SW_WAR
	.align		4
.L_2370:
        /*006c*/ 	.byte	0x04, 0x36
        /*006e*/ 	.short	(.L_2372 - .L_2371)
.L_2371:
        /*0070*/ 	.word	0x00000008
.L_2372:


//--------------------- .nv.info.vec_log2         --------------------------
	.section	.nv.info.vec_log2,"",@"SHT_CUDA_INFO"
	.sectionflags	@""
	.align	4


	//----- nvinfo : EIATTR_CUDA_API_VERSION
	.align		4
        /*0000*/ 	.byte	0x04, 0x37
        /*0002*/ 	.short	(.L_2374 - .L_2373)
.L_2373:
        /*0004*/ 	.word	0x00000082


	//----- nvinfo : EIATTR_KPARAM_INFO
	.align		4
.L_2374:
        /*0008*/ 	.byte	0x04, 0x17
        /*000a*/ 	.short	(.L_2376 - .L_2375)
.L_2375:
        /*000c*/ 	.word	0x00000000
        /*0010*/ 	.short	0x0002
        /*0012*/ 	.short	0x0010
        /*0014*/ 	.byte	0x00, 0xf5, 0x21, 0x00


	//----- nvinfo : EIATTR_KPARAM_INFO
	.align		4
.L_2376:
        /*0018*/ 	.byte	0x04, 0x17
        /*001a*/ 	.short	(.L_2378 - .L_2377)
.L_2377:
        /*001c*/ 	.word	0x00000000
        /*0020*/ 	.short	0x0001
        /*0022*/ 	.short	0x0008
        /*0024*/ 	.byte	0x00, 0xf5, 0x21, 0x00


	//----- nvinfo : EIATTR_KPARAM_INFO
	.align		4
.L_2378:
        /*0028*/ 	.byte	0x04, 0x17
        /*002a*/ 	.short	(.L_2380 - .L_2379)
.L_2379:
        /*002c*/ 	.word	0x00000000
        /*0030*/ 	.short	0x0000
        /*0032*/ 	.short	0x0000
        /*0034*/ 	.byte	0x00, 0xf0, 0x11, 0x00


	//----- nvinfo : EIATTR_SPARSE_MMA_MASK
	.align		4
.L_2380:
        /*0038*/ 	.byte	0x03, 0x50
        /*003a*/ 	.short	0x0000


	//----- nvinfo : EIATTR_MAXREG_COUNT
	.align		4
        /*003c*/ 	.byte	0x03, 0x1b
        /*003e*/ 	.short	0x00ff


	//----- nvinfo : EIATTR_MERCURY_ISA_VERSION
	.align		4
        /*0040*/ 	.byte	0x03, 0x5f
        /*0042*/ 	.short	0x0101


	//----- nvinfo : EIATTR_VRC_CTA_INIT_COUNT
	.align		4
        /*0044*/ 	.byte	0x02, 0x4a
	.zero		1
	.zero		1


	//----- nvinfo : EIATTR_EXIT_INSTR_OFFSETS
	.align		4
        /*0048*/ 	.byte	0x04, 0x1c
        /*004a*/ 	.short	(.L_2382 - .L_2381)


	//   ....[0]....
.L_2381:
        /*004c*/ 	.word	0x000000d0


	//   ....[1]....
        /*0050*/ 	.word	0x000006f0


	//----- nvinfo : EIATTR_CRS_STACK_SIZE
	.align		4
.L_2382:
        /*0054*/ 	.byte	0x04, 0x1e
        /*0056*/ 	.short	(.L_2384 - .L_2383)
.L_2383:
        /*0058*/ 	.word	0x00000000


	//----- nvinfo : EIATTR_CBANK_PARAM_SIZE
	.align		4
.L_2384:
        /*005c*/ 	.byte	0x03, 0x19
        /*005e*/ 	.short	0x0018


	//----- nvinfo : EIATTR_PARAM_CBANK
	.align		4
        /*0060*/ 	.byte	0x04, 0x0a
        /*0062*/ 	.short	(.L_2386 - .L_2385)
	.align		4
.L_2385:
        /*0064*/ 	.word	index@(.nv.constant0.vec_log2)
        /*0068*/ 	.short	0x0380
        /*006a*/ 	.short	0x0018


	//----- nvinfo : EIATTR_SW_WAR
	.align		4
.L_2386:
        /*006c*/ 	.byte	0x04, 0x36
        /*006e*/ 	.short	(.L_2388 - .L_2387)
.L_2387:
        /*0070*/ 	.word	0x00000008
.L_2388:


//--------------------- .nv.info.vec_log1p        --------------------------
	.section	.nv.info.vec_log1p,"",@"SHT_CUDA_INFO"
	.sectionflags	@""
	.align	4


	//----- nvinfo : EIATTR_CUDA_API_VERSION
	.align		4
        /*0000*/ 	.byte	0x04, 0x37
        /*0002*/ 	.short	(.L_2390 - .L_2389)
.L_2389:
        /*0004*/ 	.word	0x00000082


	//----- nvinfo : EIATTR_KPARAM_INFO
	.align		4
.L_2390:
        /*0008*/ 	.byte	0x04, 0x17
        /*000a*/ 	.short	(.L_2392 - .L_2391)
.L_2391:
        /*000c*/ 	.word	0x00000000
        /*0010*/ 	.short	0x0002
        /*0012*/ 	.short	0x0010
        /*0014*/ 	.byte	0x00, 0xf5, 0x21, 0x00


	//----- nvinfo : EIATTR_KPARAM_INFO
	.align		4
.L_2392:
        /*0018*/ 	.byte	0x04, 0x17
        /*001a*/ 	.short	(.L_2394 - .L_2393)
.L_2393:
        /*001c*/ 	.word	0x00000000
        /*0020*/ 	.short	0x0001
        /*0022*/ 	.short	0x0008
        /*0024*/ 	.byte	0x00, 0xf5, 0x21, 0x00


	//----- nvinfo : EIATTR_KPARAM_INFO
	.align		4
.L_2394:
        /*0028*/ 	.byte	0x04, 0x17
        /*002a*/ 	.short	(.L_2396 - .L_2395)
.L_2395:
        /*002c*/ 	.word	0x00000000
        /*0030*/ 	.short	0x0000
        /*0032*/ 	.short	0x0000
        /*0034*/ 	.byte	0x00, 0xf0, 0x11, 0x00


	//----- nvinfo : EIATTR_SPARSE_MMA_MASK
	.align		4
.L_2396:
        /*0038*/ 	.byte	0x03, 0x50
        /*003a*/ 	.short	0x0000


	//----- nvinfo : EIATTR_MAXREG_COUNT
	.align		4
        /*003c*/ 	.byte	0x03, 0x1b
        /*003e*/ 	.short	0x00ff


	//----- nvinfo : EIATTR_MERCURY_ISA_VERSION
	.align		4
        /*0040*/ 	.byte	0x03, 0x5f
        /*0042*/ 	.short	0x0101


	//----- nvinfo : EIATTR_VRC_CTA_INIT_COUNT
	.align		4
        /*0044*/ 	.byte	0x02, 0x4a
	.zero		1
	.zero		1


	//----- nvinfo : EIATTR_EXIT_INSTR_OFFSETS
	.align		4
        /*0048*/ 	.byte	0x04, 0x1c
        /*004a*/ 	.short	(.L_2398 - .L_2397)


	//   ....[0]....
.L_2397:
        /*004c*/ 	.word	0x000000d0


	//   ....[1]....
        /*0050*/ 	.word	0x000009e0


	//----- nvinfo : EIATTR_CRS_STACK_SIZE
	.align		4
.L_2398:
        /*0054*/ 	.byte	0x04, 0x1e
        /*0056*/ 	.short	(.L_2400 - .L_2399)
.L_2399:
        /*0058*/ 	.word	0x00000000


	//----- nvinfo : EIATTR_CBANK_PARAM_SIZE
	.align		4
.L_2400:
        /*005c*/ 	.byte	0x03, 0x19
        /*005e*/ 	.short	0x0018


	//----- nvinfo : EIATTR_PARAM_CBANK
	.align		4
        /*0060*/ 	.byte	0x04, 0x0a
        /*0062*/ 	.short	(.L_2402 - .L_2401)
	.align		4
.L_2401:
        /*0064*/ 	.word	index@(.nv.constant0.vec_log1p)
        /*0068*/ 	.short	0x0380
        /*006a*/ 	.short	0x0018


	//----- nvinfo : EIATTR_SW_WAR
	.align		4
.L_2402:
        /*006c*/ 	.byte	0x04, 0x36
        /*006e*/ 	.short	(.L_2404 - .L_2403)
.L_2403:
        /*0070*/ 	.word	0x00000008
.L_2404:


//--------------------- .nv.info.vec_log10        --------------------------
	.section	.nv.info.vec_log10,"",@"SHT_CUDA_INFO"
	.sectionflags	@""
	.align	4


	//----- nvinfo : EIATTR_CUDA_API_VERSION
	.align		4
        /*0000*/ 	.byte	0x04, 0x37
        /*0002*/ 	.short	(.L_2406 - .L_2405)
.L_2405:
        /*0004*/ 	.word	0x00000082


	//----- nvinfo : EIATTR_KPARAM_INFO
	.align		4
.L_2406:
        /*0008*/ 	.byte	0x04, 0x17
        /*000a*/ 	.short	(.L_2408 - .L_2407)
.L_2407:
        /*000c*/ 	.word	0x00000000
        /*0010*/ 	.short	0x0002
        /*0012*/ 	.short	0x0010
        /*0014*/ 	.byte	0x00, 0xf5, 0x21, 0x00


	//----- nvinfo : EIATTR_KPARAM_INFO
	.align		4
.L_2408:
        /*0018*/ 	.byte	0x04, 0x17
        /*001a*/ 	.short	(.L_2410 - .L_2409)
.L_2409:
        /*001c*/ 	.word	0x00000000
        /*0020*/ 	.short	0x0001
        /*0022*/ 	.short	0x0008
        /*0024*/ 	.byte	0x00, 0xf5, 0x21, 0x00


	//----- nvinfo : EIATTR_KPARAM_INFO
	.align		4
.L_2410:
        /*0028*/ 	.byte	0x04, 0x17
        /*002a*/ 	.short	(.L_2412 - .L_2411)
.L_2411:
        /*002c*/ 	.word	0x00000000
        /*0030*/ 	.short	0x0000
        /*0032*/ 	.short	0x0000
        /*0034*/ 	.byte	0x00, 0xf0, 0x11, 0x00


	//----- nvinfo : EIATTR_SPARSE_MMA_MASK
	.align		4
.L_2412:
        /*0038*/ 	.byte	0x03, 0x50
        /*003a*/ 	.short	0x0000


	//----- nvinfo : EIATTR_MAXREG_COUNT
	.align		4
        /*003c*/ 	.byte	0x03, 0x1b
        /*003e*/ 	.short	0x00ff


	//----- nvinfo : EIATTR_MERCURY_ISA_VERSION
	.align		4
        /*0040*/ 	.byte	0x03, 0x5f
        /*0042*/ 	.short	0x0101


	//----- nvinfo : EIATTR_VRC_CTA_INIT_COUNT
	.align		4
        /*0044*/ 	.byte	0x02, 0x4a
	.zero		1
	.zero		1


	//----- nvinfo : EIATTR_EXIT_INSTR_OFFSETS
	.align		4
        /*0048*/ 	.byte	0x04, 0x1c
        /*004a*/ 	.short	(.L_2414 - .L_2413)


	//   ....[0]....
.L_2413:
        /*004c*/ 	.word	0x000000d0


	//   ....[1]....
        /*0050*/ 	.word	0x000006f0


	//----- nvinfo : EIATTR_CRS_STACK_SIZE
	.align		4
.L_2414:
        /*0054*/ 	.byte	0x04, 0x1e
        /*0056*/ 	.short	(.L_2416 - .L_2415)
.L_2415:
        /*0058*/ 	.word	0x00000000


	//----- nvinfo : EIATTR_CBANK_PARAM_SIZE
	.align		4
.L_2416:
        /*005c*/ 	.byte	0x03, 0x19
        /*005e*/ 	.short	0x0018


	//----- nvinfo : EIATTR_PARAM_CBANK
	.align		4
        /*0060*/ 	.byte	0x04, 0x0a
        /*0062*/ 	.short	(.L_2418 - .L_2417)
	.align		4
.L_2417:
        /*0064*/ 	.word	index@(.nv.constant0.vec_log10)
        /*0068*/ 	.short	0x0380
        /*006a*/ 	.short	0x0018


	//----- nvinfo : EIATTR_SW_WAR
	.align		4
.L_2418:
        /*006c*/ 	.byte	0x04, 0x36
        /*006e*/ 	.short	(.L_2420 - .L_2419)
.L_2419:
        /*0070*/ 	.word	0x00000008
.L_2420:


//--------------------- .nv.info.vec_lgamma       --------------------------
	.section	.nv.info.vec_lgamma,"",@"SHT_CUDA_INFO"
	.sectionflags	@""
	.align	4


	//----- nvinfo : EIATTR_CUDA_API_VERSION
	.align		4
        /*0000*/ 	.byte	0x04, 0x37
        /*0002*/ 	.short	(.L_2422 - .L_2421)
.L_2421:
        /*0004*/ 	.word	0x00000082


	//----- nvinfo : EIATTR_KPARAM_INFO
	.align		4
.L_2422:
        /*0008*/ 	.byte	0x04, 0x17
        /*000a*/ 	.short	(.L_2424 - .L_2423)
.L_2423:
        /*000c*/ 	.word	0x00000000
        /*0010*/ 	.short	0x0002
        /*0012*/ 	.short	0x0010
        /*0014*/ 	.byte	0x00, 0xf5, 0x21, 0x00


	//----- nvinfo : EIATTR_KPARAM_INFO
	.align		4
.L_2424:
        /*0018*/ 	.byte	0x04, 0x17
        /*001a*/ 	.short	(.L_2426 - .L_2425)
.L_2425:
        /*001c*/ 	.word	0x00000000
        /*0020*/ 	.short	0x0001
        /*0022*/ 	.short	0x0008
        /*0024*/ 	.byte	0x00, 0xf5, 0x21, 0x00


	//----- nvinfo : EIATTR_KPARAM_INFO
	.align		4
.L_2426:
        /*0028*/ 	.byte	0x04, 0x17
        /*002a*/ 	.short	(.L_2428 - .L_2427)
.L_2427:
        /*002c*/ 	.word	0x00000000
        /*0030*/ 	.short	0x0000
        /*0032*/ 	.short	0x0000
        /*0034*/ 	.byte	0x00, 0xf0, 0x11, 0x00


	//----- nvinfo : EIATTR_SPARSE_MMA_MASK
	.align		4
.L_2428:
        /*0038*/ 	.byte	0x03, 0x50
        /*003a*/ 	.short	0x0000


	//----- nvinfo : EIATTR_MAXREG_COUNT
	.align		4
        /*003c*/ 	.byte	0x03, 0x1b
        /*003e*/ 	.short	0x00ff


	//----- nvinfo : EIATTR_MERCURY_ISA_VERSION
	.align		4
        /*0040*/ 	.byte	0x03, 0x5f
        /*0042*/ 	.short	0x0101


	//----- nvinfo : EIATTR_VRC_CTA_INIT_COUNT
	.align		4
        /*0044*/ 	.byte	0x02, 0x4a
	.zero		1
	.zero		1


	//----- nvinfo : EIATTR_EXIT_INSTR_OFFSETS
	.align		4
        /*0048*/ 	.byte	0x04, 0x1c
        /*004a*/ 	.short	(.L_2430 - .L_2429)


	//   ....[0]....
.L_2429:
        /*004c*/ 	.word	0x000000d0


	//   ....[1]....
        /*0050*/ 	.word	0x00000c70


	//----- nvinfo : EIATTR_CRS_STACK_SIZE
	.align		4
.L_2430:
        /*0054*/ 	.byte	0x04, 0x1e
        /*0056*/ 	.short	(.L_2432 - .L_2431)
.L_2431:
        /*0058*/ 	.word	0x00000000


	//----- nvinfo : EIATTR_CBANK_PARAM_SIZE
	.align		4
.L_2432:
        /*005c*/ 	.byte	0x03, 0x19
        /*005e*/ 	.short	0x0018


	//----- nvinfo : EIATTR_PARAM_CBANK
	.align		4
        /*0060*/ 	.byte	0x04, 0x0a
        /*0062*/ 	.short	(.L_2434 - .L_2433)
	.align		4
.L_2433:
        /*0064*/ 	.word	index@(.nv.constant0.vec_lgamma)
        /*0068*/ 	.short	0x0380
        /*006a*/ 	.short	0x0018


	//----- nvinfo : EIATTR_SW_WAR
	.align		4
.L_2434:
        /*006c*/ 	.byte	0x04, 0x36
        /*006e*/ 	.short	(.L_2436 - .L_2435)
.L_2435:
        /*0070*/ 	.word	0x00000008
.L_2436:


//--------------------- .nv.info.vec_j1           --------------------------
	.section	.nv.info.vec_j1,"",@"SHT_CUDA_INFO"
	.sectionflags	@""
	.align	4


	//----- nvinfo : EIATTR_CUDA_API_VERSION
	.align		4
        /*0000*/ 	.byte	0x04, 0x37
        /*0002*/ 	.short	(.L_2438 - .L_2437)
.L_2437:
        /*0004*/ 	.word	0x00000082


	//----- nvinfo : EIATTR_KPARAM_INFO
	.align		4
.L_2438:
        /*0008*/ 	.byte	0x04, 0x17
        /*000a*/ 	.short	(.L_2440 - .L_2439)
.L_2439:
        /*000c*/ 	.word	0x00000000
        /*0010*/ 	.short	0x0002
        /*0012*/ 	.short	0x0010
        /*0014*/ 	.byte	0x00, 0xf5, 0x21, 0x00


	//----- nvinfo : EIATTR_KPARAM_INFO
	.align		4
.L_2440:
        /*0018*/ 	.byte	0x04, 0x17
        /*001a*/ 	.short	(.L_2442 - .L_2441)
.L_2441:
        /*001c*/ 	.word	0x00000000
        /*0020*/ 	.short	0x0001
        /*0022*/ 	.short	0x0008
        /*0024*/ 	.byte	0x00, 0xf5, 0x21, 0x00


	//----- nvinfo : EIATTR_KPARAM_INFO
	.align		4
.L_2442:
        /*0028*/ 	.byte	0x04, 0x17
        /*002a*/ 	.short	(.L_2444 - .L_2443)
.L_2443:
        /*002c*/ 	.word	0x00000000
        /*0030*/ 	.short	0x0000
        /*0032*/ 	.short	0x0000
        /*0034*/ 	.byte	0x00, 0xf0, 0x11, 0x00


	//----- nvinfo : EIATTR_SPARSE_MMA_MASK
	.align		4
.L_2444:
        /*0038*/ 	.byte	0x03, 0x50
        /*003a*/ 	.short	0x0000


	//----- nvinfo : EIATTR_MAXREG_COUNT
	.align		4
        /*003c*/ 	.byte	0x03, 0x1b
        /*003e*/ 	.short	0x00ff


	//----- nvinfo : EIATTR_MERCURY_ISA_VERSION
	.align		4
        /*0040*/ 	.byte	0x03, 0x5f
        /*0042*/ 	.short	0x0101


	//----- nvinfo : EIATTR_VRC_CTA_INIT_COUNT
	.align		4
        /*0044*/ 	.byte	0x02, 0x4a
	.zero		1
	.zero		1


	//----- nvinfo : EIATTR_EXIT_INSTR_OFFSETS
	.align		4
        /*0048*/ 	.byte	0x04, 0x1c
        /*004a*/ 	.short	(.L_2446 - .L_2445)


	//   ....[0]....
.L_2445:
        /*004c*/ 	.word	0x000000e0


	//   ....[1]....
        /*0050*/ 	.word	0x00001760


	//----- nvinfo : EIATTR_CRS_STACK_SIZE
	.align		4
.L_2446:
        /*0054*/ 	.byte	0x04, 0x1e
        /*0056*/ 	.short	(.L_2448 - .L_2447)
.L_2447:
        /*0058*/ 	.word	0x00000000


	//----- nvinfo : EIATTR_CBANK_PARAM_SIZE
	.align		4
.L_2448:
        /*005c*/ 	.byte	0x03, 0x19
        /*005e*/ 	.short	0x0018


	//----- nvinfo : EIATTR_PARAM_CBANK
	.align		4
        /*0060*/ 	.byte	0x04, 0x0a
        /*0062*/ 	.short	(.L_2450 - .L_2449)
	.align		4
.L_2449:
        /*0064*/ 	.word	index@(.nv.constant0.vec_j1)
        /*0068*/ 	.short	0x0380
        /*006a*/ 	.short	0x0018


	//----- nvinfo : EIATTR_SW_WAR
	.align		4
.L_2450:
        /*006c*/ 	.byte	0x04, 0x36
        /*006e*/ 	.short	(.L_2452 - .L_2451)
.L_2451:
        /*0070*/ 	.word	0x00000008
.L_2452:


//--------------------- .nv.info.vec_j0           --------------------------
	.section	.nv.info.vec_j0,"",@"SHT_CUDA_INFO"
	.sectionflags	@""
	.align	4


	//----- nvinfo : EIATTR_CUDA_API_VERSION
	.align		4
        /*0000*/ 	.byte	0x04, 0x37
        /*0002*/ 	.short	(.L_2454 - .L_2453)
.L_2453:
        /*0004*/ 	.word	0x00000082


	//----- nvinfo : EIATTR_KPARAM_INFO
	.align		4
.L_2454:
        /*0008*/ 	.byte	0x04, 0x17
        /*000a*/ 	.short	(.L_2456 - .L_2455)
.L_2455:
        /*000c*/ 	.word	0x00000000
        /*0010*/ 	.short	0x0002
        /*0012*/ 	.short	0x0010
        /*0014*/ 	.byte	0x00, 0xf5, 0x21, 0x00


	//----- nvinfo : EIATTR_KPARAM_INFO
	.align		4
.L_2456:
        /*0018*/ 	.byte	0x04, 0x17
        /*001a*/ 	.short	(.L_2458 - .L_2457)
.L_2457:
        /*001c*/ 	.word	0x00000000
        /*0020*/ 	.short	0x0001
        /*0022*/ 	.short	0x0008
        /*0024*/ 	.byte	0x00, 0xf5, 0x21, 0x00


	//----- nvinfo : EIATTR_KPARAM_INFO
	.align		4
.L_2458:
        /*0028*/ 	.byte	0x04, 0x17
        /*002a*/ 	.short	(.L_2460 - .L_2459)
.L_2459:
        /*002c*/ 	.word	0x00000000
        /*0030*/ 	.short	0x0000
        /*0032*/ 	.short	0x0000
        /*0034*/ 	.byte	0x00, 0xf0, 0x11, 0x00


	//----- nvinfo : EIATTR_SPARSE_MMA_MASK
	.align		4
.L_2460:
        /*0038*/ 	.byte	0x03, 0x50
        /*003a*/ 	.short	0x0000


	//----- nvinfo : EIATTR_MAXREG_COUNT
	.align		4
        /*003c*/ 	.byte	0x03, 0x1b
        /*003e*/ 	.short	0x00ff


	//----- nvinfo : EIATTR_MERCURY_ISA_VERSION
	.align		4
        /*0040*/ 	.byte	0x03, 0x5f
        /*0042*/ 	.short	0x0101


	//----- nvinfo : EIATTR_VRC_CTA_INIT_COUNT
	.align		4
        /*0044*/ 	.byte	0x02, 0x4a
	.zero		1
	.zero		1


	//----- nvinfo : EIATTR_EXIT_INSTR_OFFSETS
	.align		4
        /*0048*/ 	.byte	0x04, 0x1c
        /*004a*/ 	.short	(.L_2462 - .L_2461)


	//   ....[0]....
.L_2461:
        /*004c*/ 	.word	0x000000e0


	//   ....[1]....
        /*0050*/ 	.word	0x000017c0


	//----- nvinfo : EIATTR_CRS_STACK_SIZE
	.align		4
.L_2462:
        /*0054*/ 	.byte	0x04, 0x1e
        /*0056*/ 	.short	(.L_2464 - .L_2463)
.L_2463:
        /*0058*/ 	.word	0x00000000


	//----- nvinfo : EIATTR_CBANK_PARAM_SIZE
	.align		4
.L_2464:
        /*005c*/ 	.byte	0x03, 0x19
        /*005e*/ 	.short	0x0018


	//----- nvinfo : EIATTR_PARAM_CBANK
	.align		4
        /*0060*/ 	.byte	0x04, 0x0a
        /*0062*/ 	.short	(.L_2466 - .L_2465)
	.align		4
.L_2465:
        /*0064*/ 	.word	index@(.nv.constant0.vec_j0)
        /*0068*/ 	.short	0x0380
        /*006a*/ 	.short	0x0018


	//----- nvinfo : EIATTR_SW_WAR
	.align		4
.L_2466:
        /*006c*/ 	.byte	0x04, 0x36
        /*006e*/ 	.short	(.L_2468 - .L_2467)
.L_2467:
        /*0070*/ 	.word	0x00000008
.L_2468:


//--------------------- .nv.info.vec_floor        --------------------------
	.section	.nv.info.vec_floor,"",@"SHT_CUDA_INFO"
	.sectionflags	@""
	.align	4


	//----- nvinfo : EIATTR_CUDA_API_VERSION
	.align		4
        /*0000*/ 	.byte	0x04, 0x37
        /*0002*/ 	.short	(.L_2470 - .L_2469)
.L_2469:
        /*0004*/ 	.word	0x00000082


	//----- nvinfo : EIATTR_KPARAM_INFO
	.align		4
.L_2470:
        /*0008*/ 	.byte	0x04, 0x17
        /*000a*/ 	.short	(.L_2472 - .L_2471)
.L_2471:
        /*000c*/ 	.word	0x00000000
        /*0010*/ 	.short	0x0002
        /*0012*/ 	.short	0x0010
        /*0014*/ 	.byte	0x00, 0xf5, 0x21, 0x00


	//----- nvinfo : EIATTR_KPARAM_INFO
	.align		4
.L_2472:
        /*0018*/ 	.byte	0x04, 0x17
        /*001a*/ 	.short	(.L_2474 - .L_2473)
.L_2473:
        /*001c*/ 	.word	0x00000000
        /*0020*/ 	.short	0x0001
        /*0022*/ 	.short	0x0008
        /*0024*/ 	.byte	0x00, 0xf5, 0x21, 0x00


	//----- nvinfo : EIATTR_KPARAM_INFO
	.align		4
.L_2474:
        /*0028*/ 	.byte	0x04, 0x17
        /*002a*/ 	.short	(.L_2476 - .L_2475)
.L_2475:
        /*002c*/ 	.word	0x00000000
        /*0030*/ 	.short	0x0000
        /*0032*/ 	.short	0x0000
        /*0034*/ 	.byte	0x00, 0xf0, 0x11, 0x00


	//----- nvinfo : EIATTR_SPARSE_MMA_MASK
	.align		4
.L_2476:
        /*0038*/ 	.byte	0x03, 0x50
        /*003a*/ 	.short	0x0000


	//----- nvinfo : EIATTR_MAXREG_COUNT
	.align		4
        /*003c*/ 	.byte	0x03, 0x1b
        /*003e*/ 	.short	0x00ff


	//----- nvinfo : EIATTR_MERCURY_ISA_VERSION
	.align		4
        /*0040*/ 	.byte	0x03, 0x5f
        /*0042*/ 	.short	0x0101


	//----- nvinfo : EIATTR_VRC_CTA_INIT_COUNT
	.align		4
        /*0044*/ 	.byte	0x02, 0x4a
	.zero		1
	.zero		1


	//----- nvinfo : EIATTR_EXIT_INSTR_OFFSETS
	.align		4
        /*0048*/ 	.byte	0x04, 0x1c
        /*004a*/ 	.short	(.L_2478 - .L_2477)


	//   ....[0]....
.L_2477:
        /*004c*/ 	.word	0x000000d0


	//   ....[1]....
        /*0050*/ 	.word	0x00000160


	//----- nvinfo : EIATTR_CBANK_PARAM_SIZE
	.align		4
.L_2478:
        /*0054*/ 	.byte	0x03, 0x19
        /*0056*/ 	.short	0x0018


	//----- nvinfo : EIATTR_PARAM_CBANK
	.align		4
        /*0058*/ 	.byte	0x04, 0x0a
        /*005a*/ 	.short	(.L_2480 - .L_2479)
	.align		4
.L_2479:
        /*005c*/ 	.word	index@(.nv.constant0.vec_floor)
        /*0060*/ 	.short	0x0380
        /*0062*/ 	.short	0x0018


	//----- nvinfo : EIATTR_SW_WAR
	.align		4
.L_2480:
        /*0064*/ 	.byte	0x04, 0x36
        /*0066*/ 	.short	(.L_2482 - .L_2481)
.L_2481:
        /*0068*/ 	.word	0x00000008
.L_2482:


//--------------------- .nv.info.vec_fabs         --------------------------
	.section	.nv.info.vec_fabs,"",@"SHT_CUDA_INFO"
	.sectionflags	@""
	.align	4


	//----- nvinfo : EIATTR_CUDA_API_VERSION
	.align		4
        /*0000*/ 	.byte	0x04, 0x37
        /*0002*/ 	.short	(.L_2484 - .L_2483)
.L_2483:
        /*0004*/ 	.word	0x00000082


	//----- nvinfo : EIATTR_KPARAM_INFO
	.align		4
.L_2484:
        /*0008*/ 	.byte	0x04, 0x17
        /*000a*/ 	.short	(.L_2486 - .L_2485)
.L_2485:
        /*000c*/ 	.word	0x00000000
        /*0010*/ 	.short	0x0002
        /*0012*/ 	.short	0x0010
        /*0014*/ 	.byte	0x00, 0xf5, 0x21, 0x00


	//----- nvinfo : EIATTR_KPARAM_INFO
	.align		4
.L_2486:
        /*0018*/ 	.byte	0x04, 0x17
        /*001a*/ 	.short	(.L_2488 - .L_2487)
.L_2487:
        /*001c*/ 	.word	0x00000000
        /*0020*/ 	.short	0x0001
        /*0022*/ 	.short	0x0008
        /*0024*/ 	.byte	0x00, 0xf5, 0x21, 0x00


	//----- nvinfo : EIATTR_KPARAM_INFO
	.align		4
.L_2488:
        /*0028*/ 	.byte	0x04, 0x17
        /*002a*/ 	.short	(.L_2490 - .L_2489)
.L_2489:
        /*002c*/ 	.word	0x00000000
        /*0030*/ 	.short	0x0000
        /*0032*/ 	.short	0x0000
        /*0034*/ 	.byte	0x00, 0xf0, 0x11, 0x00


	//----- nvinfo : EIATTR_SPARSE_MMA_MASK
	.align		4
.L_2490:
        /*0038*/ 	.byte	0x03, 0x50
        /*003a*/ 	.short	0x0000


	//----- nvinfo : EIATTR_MAXREG_COUNT
	.align		4
        /*003c*/ 	.byte	0x03, 0x1b
        /*003e*/ 	.short	0x00ff


	//----- nvinfo : EIATTR_MERCURY_ISA_VERSION
	.align		4
        /*0040*/ 	.byte	0x03, 0x5f
        /*0042*/ 	.short	0x0101


	//----- nvinfo : EIATTR_VRC_CTA_INIT_COUNT
	.align		4
        /*0044*/ 	.byte	0x02, 0x4a
	.zero		1
	.zero		1


	//----- nvinfo : EIATTR_EXIT_INSTR_OFFSETS
	.align		4
        /*0048*/ 	.byte	0x04, 0x1c
        /*004a*/ 	.short	(.L_2492 - .L_2491)


	//   ....[0]....
.L_2491:
        /*004c*/ 	.word	0x000000d0


	//   ....[1]....
        /*0050*/ 	.word	0x00000160


	//----- nvinfo : EIATTR_CBANK_PARAM_SIZE
	.align		4
.L_2492:
        /*0054*/ 	.byte	0x03, 0x19
        /*0056*/ 	.short	0x0018


	//----- nvinfo : EIATTR_PARAM_CBANK
	.align		4
        /*0058*/ 	.byte	0x04, 0x0a
        /*005a*/ 	.short	(.L_2494 - .L_2493)
	.align		4
.L_2493:
        /*005c*/ 	.word	index@(.nv.constant0.vec_fabs)
        /*0060*/ 	.short	0x0380
        /*0062*/ 	.short	0x0018


	//----- nvinfo : EIATTR_SW_WAR
	.align		4
.L_2494:
        /*0064*/ 	.byte	0x04, 0x36
        /*0066*/ 	.short	(.L_2496 - .L_2495)
.L_2495:
        /*0068*/ 	.word	0x00000008
.L_2496:


//--------------------- .nv.info.vec_expm1        --------------------------
	.section	.nv.info.vec_expm1,"",@"SHT_CUDA_INFO"
	.sectionflags	@""
	.align	4


	//----- nvinfo : EIATTR_CUDA_API_VERSION
	.align		4
        /*0000*/ 	.byte	0x04, 0x37
        /*0002*/ 	.short	(.L_2498 - .L_2497)
.L_2497:
        /*0004*/ 	.word	0x00000082


	//----- nvinfo : EIATTR_KPARAM_INFO
	.align		4
.L_2498:
        /*0008*/ 	.byte	0x04, 0x17
        /*000a*/ 	.short	(.L_2500 - .L_2499)
.L_2499:
        /*000c*/ 	.word	0x00000000
        /*0010*/ 	.short	0x0002
        /*0012*/ 	.short	0x0010
        /*0014*/ 	.byte	0x00, 0xf5, 0x21, 0x00


	//----- nvinfo : EIATTR_KPARAM_INFO
	.align		4
.L_2500:
        /*0018*/ 	.byte	0x04, 0x17
        /*001a*/ 	.short	(.L_2502 - .L_2501)
.L_2501:
        /*001c*/ 	.word	0x00000000
        /*0020*/ 	.short	0x0001
        /*0022*/ 	.short	0x0008
        /*0024*/ 	.byte	0x00, 0xf5, 0x21, 0x00


	//----- nvinfo : EIATTR_KPARAM_INFO
	.align		4
.L_2502:
        /*0028*/ 	.byte	0x04, 0x17
        /*002a*/ 	.short	(.L_2504 - .L_2503)
.L_2503:
        /*002c*/ 	.word	0x00000000
        /*0030*/ 	.short	0x0000
        /*0032*/ 	.short	0x0000
        /*0034*/ 	.byte	0x00, 0xf0, 0x11, 0x00


	//----- nvinfo : EIATTR_SPARSE_MMA_MASK
	.align		4
.L_2504:
        /*0038*/ 	.byte	0x03, 0x50
        /*003a*/ 	.short	0x0000


	//----- nvinfo : EIATTR_MAXREG_COUNT
	.align		4
        /*003c*/ 	.byte	0x03, 0x1b
        /*003e*/ 	.short	0x00ff


	//----- nvinfo : EIATTR_MERCURY_ISA_VERSION
	.align		4
        /*0040*/ 	.byte	0x03, 0x5f
        /*0042*/ 	.short	0x0101


	//----- nvinfo : EIATTR_VRC_CTA_INIT_COUNT
	.align		4
        /*0044*/ 	.byte	0x02, 0x4a
	.zero		1
	.zero		1


	//----- nvinfo : EIATTR_EXIT_INSTR_OFFSETS
	.align		4
        /*0048*/ 	.byte	0x04, 0x1c
        /*004a*/ 	.short	(.L_2506 - .L_2505)


	//   ....[0]....
.L_2505:
        /*004c*/ 	.word	0x000000d0


	//   ....[1]....
        /*0050*/ 	.word	0x000005d0


	//----- nvinfo : EIATTR_CRS_STACK_SIZE
	.align		4
.L_2506:
        /*0054*/ 	.byte	0x04, 0x1e
        /*0056*/ 	.short	(.L_2508 - .L_2507)
.L_2507:
        /*0058*/ 	.word	0x00000000


	//----- nvinfo : EIATTR_CBANK_PARAM_SIZE
	.align		4
.L_2508:
        /*005c*/ 	.byte	0x03, 0x19
        /*005e*/ 	.short	0x0018


	//----- nvinfo : EIATTR_PARAM_CBANK
	.align		4
        /*0060*/ 	.byte	0x04, 0x0a
        /*0062*/ 	.short	(.L_2510 - .L_2509)
	.align		4
.L_2509:
        /*0064*/ 	.word	index@(.nv.constant0.vec_expm1)
        /*0068*/ 	.short	0x0380
        /*006a*/ 	.short	0x0018


	//----- nvinfo : EIATTR_SW_WAR
	.align		4
.L_2510:
        /*006c*/ 	.byte	0x04, 0x36
        /*006e*/ 	.short	(.L_2512 - .L_2511)
.L_2511:
        /*0070*/ 	.word	0x00000008
.L_2512:


//--------------------- .nv.info.vec_exp          --------------------------
	.section	.nv.info.vec_exp,"",@"SHT_CUDA_INFO"
	.sectionflags	@""
	.align	4


	//----- nvinfo : EIATTR_CUDA_API_VERSION
	.align		4
        /*0000*/ 	.byte	0x04, 0x37
        /*0002*/ 	.short	(.L_2514 - .L_2513)
.L_2513:
        /*0004*/ 	.word	0x00000082


	//----- nvinfo : EIATTR_KPARAM_INFO
	.align		4
.L_2514:
        /*0008*/ 	.byte	0x04, 0x17
        /*000a*/ 	.short	(.L_2516 - .L_2515)
.L_2515:
        /*000c*/ 	.word	0x00000000
        /*0010*/ 	.short	0x0002
        /*0012*/ 	.short	0x0010
        /*0014*/ 	.byte	0x00, 0xf5, 0x21, 0x00


	//----- nvinfo : EIATTR_KPARAM_INFO
	.align		4
.L_2516:
        /*0018*/ 	.byte	0x04, 0x17
        /*001a*/ 	.short	(.L_2518 - .L_2517)
.L_2517:
        /*001c*/ 	.word	0x00000000
        /*0020*/ 	.short	0x0001
        /*0022*/ 	.short	0x0008
        /*0024*/ 	.byte	0x00, 0xf5, 0x21, 0x00


	//----- nvinfo : EIATTR_KPARAM_INFO
	.align		4
.L_2518:
        /*0028*/ 	.byte	0x04, 0x17
        /*002a*/ 	.short	(.L_2520 - .L_2519)
.L_2519:
        /*002c*/ 	.word	0x00000000
        /*0030*/ 	.short	0x0000
        /*0032*/ 	.short	0x0000
        /*0034*/ 	.byte	0x00, 0xf0, 0x11, 0x00


	//----- nvinfo : EIATTR_SPARSE_MMA_MASK
	.align		4
.L_2520:
        /*0038*/ 	.byte	0x03, 0x50
        /*003a*/ 	.short	0x0000


	//----- nvinfo : EIATTR_MAXREG_COUNT
	.align		4
        /*003c*/ 	.byte	0x03, 0x1b
        /*003e*/ 	.short	0x00ff


	//----- nvinfo : EIATTR_MERCURY_ISA_VERSION
	.align		4
        /*0040*/ 	.byte	0x03, 0x5f
        /*0042*/ 	.short	0x0101


	//----- nvinfo : EIATTR_VRC_CTA_INIT_COUNT
	.align		4
        /*0044*/ 	.byte	0x02, 0x4a
	.zero		1
	.zero		1


	//----- nvinfo : EIATTR_EXIT_INSTR_OFFSETS
	.align		4
        /*0048*/ 	.byte	0x04, 0x1c
        /*004a*/ 	.short	(.L_2522 - .L_2521)


	//   ....[0]....
.L_2521:
        /*004c*/ 	.word	0x000000d0


	//   ....[1]....
        /*0050*/ 	.word	0x00000500


	//----- nvinfo : EIATTR_CRS_STACK_SIZE
	.align		4
.L_2522:
        /*0054*/ 	.byte	0x04, 0x1e
        /*0056*/ 	.short	(.L_2524 - .L_2523)
.L_2523:
        /*0058*/ 	.word	0x00000000


	//----- nvinfo : EIATTR_CBANK_PARAM_SIZE
	.align		4
.L_2524:
        /*005c*/ 	.byte	0x03, 0x19
        /*005e*/ 	.short	0x0018


	//----- nvinfo : EIATTR_PARAM_CBANK
	.align		4
        /*0060*/ 	.byte	0x04, 0x0a
        /*0062*/ 	.short	(.L_2526 - .L_2525)
	.align		4
.L_2525:
        /*0064*/ 	.word	index@(.nv.constant0.vec_exp)
        /*0068*/ 	.short	0x0380
        /*006a*/ 	.short	0x0018


	//----- nvinfo : EIATTR_SW_WAR
	.align		4
.L_2526:
        /*006c*/ 	.byte	0x04, 0x36
        /*006e*/ 	.short	(.L_2528 - .L_2527)
.L_2527:
        /*0070*/ 	.word	0x00000008
.L_2528:


//--------------------- .nv.info.vec_exp2         --------------------------
	.section	.nv.info.vec_exp2,"",@"SHT_CUDA_INFO"
	.sectionflags	@""
	.align	4


	//----- nvinfo : EIATTR_CUDA_API_VERSION
	.align		4
        /*0000*/ 	.byte	0x04, 0x37
        /*0002*/ 	.short	(.L_2530 - .L_2529)
.L_2529:
        /*0004*/ 	.word	0x00000082


	//----- nvinfo : EIATTR_KPARAM_INFO
	.align		4
.L_2530:
        /*0008*/ 	.byte	0x04, 0x17
        /*000a*/ 	.short	(.L_2532 - .L_2531)
.L_2531:
        /*000c*/ 	.word	0x00000000
        /*0010*/ 	.short	0x0002
        /*0012*/ 	.short	0x0010
        /*0014*/ 	.byte	0x00, 0xf5, 0x21, 0x00


	//----- nvinfo : EIATTR_KPARAM_INFO
	.align		4
.L_2532:
        /*0018*/ 	.byte	0x04, 0x17
        /*001a*/ 	.short	(.L_2534 - .L_2533)
.L_2533:
        /*001c*/ 	.word	0x00000000
        /*0020*/ 	.short	0x0001
        /*0022*/ 	.short	0x0008
        /*0024*/ 	.byte	0x00, 0xf5, 0x21, 0x00


	//----- nvinfo : EIATTR_KPARAM_INFO
	.align		4
.L_2534:
        /*0028*/ 	.byte	0x04, 0x17
        /*002a*/ 	.short	(.L_2536 - .L_2535)
.L_2535:
        /*002c*/ 	.word	0x00000000
        /*0030*/ 	.short	0x0000
        /*0032*/ 	.short	0x0000
        /*0034*/ 	.byte	0x00, 0xf0, 0x11, 0x00


	//----- nvinfo : EIATTR_SPARSE_MMA_MASK
	.align		4
.L_2536:
        /*0038*/ 	.byte	0x03, 0x50
        /*003a*/ 	.short	0x0000


	//----- nvinfo : EIATTR_MAXREG_COUNT
	.align		4
        /*003c*/ 	.byte	0x03, 0x1b
        /*003e*/ 	.short	0x00ff


	//----- nvinfo : EIATTR_MERCURY_ISA_VERSION
	.align		4
        /*0040*/ 	.byte	0x03, 0x5f
        /*0042*/ 	.short	0x0101


	//----- nvinfo : EIATTR_VRC_CTA_INIT_COUNT
	.align		4
        /*0044*/ 	.byte	0x02, 0x4a
	.zero		1
	.zero		1


	//----- nvinfo : EIATTR_EXIT_INSTR_OFFSETS
	.align		4
        /*0048*/ 	.byte	0x04, 0x1c
        /*004a*/ 	.short	(.L_2538 - .L_2537)


	//   ....[0]....
.L_2537:
        /*004c*/ 	.word	0x000000d0


	//   ....[1]....
        /*0050*/ 	.word	0x00000510


	//----- nvinfo : EIATTR_CRS_STACK_SIZE
	.align		4
.L_2538:
        /*0054*/ 	.byte	0x04, 0x1e
        /*0056*/ 	.short	(.L_2540 - .L_2539)
.L_2539:
        /*0058*/ 	.word	0x00000000


	//----- nvinfo : EIATTR_CBANK_PARAM_SIZE
	.align		4
.L_2540:
        /*005c*/ 	.byte	0x03, 0x19
        /*005e*/ 	.short	0x0018


	//----- nvinfo : EIATTR_PARAM_CBANK
	.align		4
        /*0060*/ 	.byte	0x04, 0x0a
        /*0062*/ 	.short	(.L_2542 - .L_2541)
	.align		4
.L_2541:
        /*0064*/ 	.word	index@(.nv.constant0.vec_exp2)
        /*0068*/ 	.short	0x0380
        /*006a*/ 	.short	0x0018


	//----- nvinfo : EIATTR_SW_WAR
	.align		4
.L_2542:
        /*006c*/ 	.byte	0x04, 0x36
        /*006e*/ 	.short	(.L_2544 - .L_2543)
.L_2543:
        /*0070*/ 	.word	0x00000008
.L_2544:


//--------------------- .nv.info.vec_exp10        --------------------------
	.section	.nv.info.vec_exp10,"",@"SHT_CUDA_INFO"
	.sectionflags	@""
	.align	4


	//----- nvinfo : EIATTR_CUDA_API_VERSION
	.align		4
        /*0000*/ 	.byte	0x04, 0x37
        /*0002*/ 	.short	(.L_2546 - .L_2545)
.L_2545:
        /*0004*/ 	.word	0x00000082


	//----- nvinfo : EIATTR_KPARAM_INFO
	.align		4
.L_2546:
        /*0008*/ 	.byte	0x04, 0x17
        /*000a*/ 	.short	(.L_2548 - .L_2547)
.L_2547:
        /*000c*/ 	.word	0x00000000
        /*0010*/ 	.short	0x0002
        /*0012*/ 	.short	0x0010
        /*0014*/ 	.byte	0x00, 0xf5, 0x21, 0x00


	//----- nvinfo : EIATTR_KPARAM_INFO
	.align		4
.L_2548:
        /*0018*/ 	.byte	0x04, 0x17
        /*001a*/ 	.short	(.L_2550 - .L_2549)
.L_2549:
        /*001c*/ 	.word	0x00000000
        /*0020*/ 	.short	0x0001
        /*0022*/ 	.short	0x0008
        /*0024*/ 	.byte	0x00, 0xf5, 0x21, 0x00


	//----- nvinfo : EIATTR_KPARAM_INFO
	.align		4
.L_2550:
        /*0028*/ 	.byte	0x04, 0x17
        /*002a*/ 	.short	(.L_2552 - .L_2551)
.L_2551:
        /*002c*/ 	.word	0x00000000
        /*0030*/ 	.short	0x0000
        /*0032*/ 	.short	0x0000
        /*0034*/ 	.byte	0x00, 0xf0, 0x11, 0x00


	//----- nvinfo : EIATTR_SPARSE_MMA_MASK
	.align		4
.L_2552:
        /*0038*/ 	.byte	0x03, 0x50
        /*003a*/ 	.short	0x0000


	//----- nvinfo : EIATTR_MAXREG_COUNT
	.align		4
        /*003c*/ 	.byte	0x03, 0x1b
        /*003e*/ 	.short	0x00ff


	//----- nvinfo : EIATTR_MERCURY_ISA_VERSION
	.align		4
        /*0040*/ 	.byte	0x03, 0x5f
        /*0042*/ 	.short	0x0101


	//----- nvinfo : EIATTR_VRC_CTA_INIT_COUNT
	.align		4
        /*0044*/ 	.byte	0x02, 0x4a
	.zero		1
	.zero		1


	//----- nvinfo : EIATTR_EXIT_INSTR_OFFSETS
	.align		4
        /*0048*/ 	.byte	0x04, 0x1c
        /*004a*/ 	.short	(.L_2554 - .L_2553)


	//   ....[0]....
.L_2553:
        /*004c*/ 	.word	0x000000d0


	//   ....[1]....
        /*0050*/ 	.word	0x00000580


	//----- nvinfo : EIATTR_CRS_STACK_SIZE
	.align		4
.L_2554:
        /*0054*/ 	.byte	0x04, 0x1e
        /*0056*/ 	.short	(.L_2556 - .L_2555)
.L_2555:
        /*0058*/ 	.word	0x00000000


	//----- nvinfo : EIATTR_CBANK_PARAM_SIZE
	.align		4
.L_2556:
        /*005c*/ 	.byte	0x03, 0x19
        /*005e*/ 	.short	0x0018


	//----- nvinfo : EIATTR_PARAM_CBANK
	.align		4
        /*0060*/ 	.byte	0x04, 0x0a
        /*0062*/ 	.short	(.L_2558 - .L_2557)
	.align		4
.L_2557:
        /*0064*/ 	.word	index@(.nv.constant0.vec_exp10)
        /*0068*/ 	.short	0x0380
        /*006a*/ 	.short	0x0018


	//----- nvinfo : EIATTR_SW_WAR
	.align		4
.L_2558:
        /*006c*/ 	.byte	0x04, 0x36
        /*006e*/ 	.short	(.L_2560 - .L_2559)
.L_2559:
        /*0070*/ 	.word	0x00000008
.L_2560:


//--------------------- .nv.info.vec_erfinv       --------------------------
	.section	.nv.info.vec_erfinv,"",@"SHT_CUDA_INFO"
	.sectionflags	@""
	.align	4


	//----- nvinfo : EIATTR_CUDA_API_VERSION
	.align		4
        /*0000*/ 	.byte	0x04, 0x37
        /*0002*/ 	.short	(.L_2562 - .L_2561)
.L_2561:
        /*0004*/ 	.word	0x00000082


	//----- nvinfo : EIATTR_KPARAM_INFO
	.align		4
.L_2562:
        /*0008*/ 	.byte	0x04, 0x17
        /*000a*/ 	.short	(.L_2564 - .L_2563)
.L_2563:
        /*000c*/ 	.word	0x00000000
        /*0010*/ 	.short	0x0002
        /*0012*/ 	.short	0x0010
        /*0014*/ 	.byte	0x00, 0xf5, 0x21, 0x00


	//----- nvinfo : EIATTR_KPARAM_INFO
	.align		4
.L_2564:
        /*0018*/ 	.byte	0x04, 0x17
        /*001a*/ 	.short	(.L_2566 - .L_2565)
.L_2565:
        /*001c*/ 	.word	0x00000000
        /*0020*/ 	.short	0x0001
        /*0022*/ 	.short	0x0008
        /*0024*/ 	.byte	0x00, 0xf5, 0x21, 0x00


	//----- nvinfo : EIATTR_KPARAM_INFO
	.align		4
.L_2566:
        /*0028*/ 	.byte	0x04, 0x17
        /*002a*/ 	.short	(.L_2568 - .L_2567)
.L_2567:
        /*002c*/ 	.word	0x00000000
        /*0030*/ 	.short	0x0000
        /*0032*/ 	.short	0x0000
        /*0034*/ 	.byte	0x00, 0xf0, 0x11, 0x00


	//----- nvinfo : EIATTR_SPARSE_MMA_MASK
	.align		4
.L_2568:
        /*0038*/ 	.byte	0x03, 0x50
        /*003a*/ 	.short	0x0000


	//----- nvinfo : EIATTR_MAXREG_COUNT
	.align		4
        /*003c*/ 	.byte	0x03, 0x1b
        /*003e*/ 	.short	0x00ff


	//----- nvinfo : EIATTR_MERCURY_ISA_VERSION
	.align		4
        /*0040*/ 	.byte	0x03, 0x5f
        /*0042*/ 	.short	0x0101


	//----- nvinfo : EIATTR_VRC_CTA_INIT_COUNT
	.align		4
        /*0044*/ 	.byte	0x02, 0x4a
	.zero		1
	.zero		1


	//----- nvinfo : EIATTR_EXIT_INSTR_OFFSETS
	.align		4
        /*0048*/ 	.byte	0x04, 0x1c
        /*004a*/ 	.short	(.L_2570 - .L_2569)


	//   ....[0]....
.L_2569:
        /*004c*/ 	.word	0x000000d0


	//   ....[1]....
        /*0050*/ 	.word	0x000012a0


	//----- nvinfo : EIATTR_CRS_STACK_SIZE
	.align		4
.L_2570:
        /*0054*/ 	.byte	0x04, 0x1e
        /*0056*/ 	.short	(.L_2572 - .L_2571)
.L_2571:
        /*0058*/ 	.word	0x00000000


	//----- nvinfo : EIATTR_CBANK_PARAM_SIZE
	.align		4
.L_2572:
        /*005c*/ 	.byte	0x03, 0x19
        /*005e*/ 	.short	0x0018


	//----- nvinfo : EIATTR_PARAM_CBANK
	.align		4
        /*0060*/ 	.byte	0x04, 0x0a
        /*0062*/ 	.short	(.L_2574 - .L_2573)
	.align		4
.L_2573:
        /*0064*/ 	.word	index@(.nv.constant0.vec_erfinv)
        /*0068*/ 	.short	0x0380
        /*006a*/ 	.short	0x0018


	//----- nvinfo : EIATTR_SW_WAR
	.align		4
.L_2574:
        /*006c*/ 	.byte	0x04, 0x36
        /*006e*/ 	.short	(.L_2576 - .L_2575)
.L_2575:
        /*0070*/ 	.word	0x00000008
.L_2576:


//--------------------- .nv.info.vec_erf          --------------------------
	.section	.nv.info.vec_erf,"",@"SHT_CUDA_INFO"
	.sectionflags	@""
	.align	4


	//----- nvinfo : EIATTR_CUDA_API_VERSION
	.align		4
        /*0000*/ 	.byte	0x04, 0x37
        /*0002*/ 	.short	(.L_2578 - .L_2577)
.L_2577:
        /*0004*/ 	.word	0x00000082


	//----- nvinfo : EIATTR_KPARAM_INFO
	.align		4
.L_2578:
        /*0008*/ 	.byte	0x04, 0x17
        /*000a*/ 	.short	(.L_2580 - .L_2579)
.L_2579:
        /*000c*/ 	.word	0x00000000
        /*0010*/ 	.short	0x0002
        /*0012*/ 	.short	0x0010
        /*0014*/ 	.byte	0x00, 0xf5, 0x21, 0x00


	//----- nvinfo : EIATTR_KPARAM_INFO
	.align		4
.L_2580:
        /*0018*/ 	.byte	0x04, 0x17
        /*001a*/ 	.short	(.L_2582 - .L_2581)
.L_2581:
        /*001c*/ 	.word	0x00000000
        /*0020*/ 	.short	0x0001
        /*0022*/ 	.short	0x0008
        /*0024*/ 	.byte	0x00, 0xf5, 0x21, 0x00


	//----- nvinfo : EIATTR_KPARAM_INFO
	.align		4
.L_2582:
        /*0028*/ 	.byte	0x04, 0x17
        /*002a*/ 	.short	(.L_2584 - .L_2583)
.L_2583:
        /*002c*/ 	.word	0x00000000
        /*0030*/ 	.short	0x0000
        /*0032*/ 	.short	0x0000
        /*0034*/ 	.byte	0x00, 0xf0, 0x11, 0x00


	//----- nvinfo : EIATTR_SPARSE_MMA_MASK
	.align		4
.L_2584:
        /*0038*/ 	.byte	0x03, 0x50
        /*003a*/ 	.short	0x0000


	//----- nvinfo : EIATTR_MAXREG_COUNT
	.align		4
        /*003c*/ 	.byte	0x03, 0x1b
        /*003e*/ 	.short	0x00ff


	//----- nvinfo : EIATTR_MERCURY_ISA_VERSION
	.align		4
        /*0040*/ 	.byte	0x03, 0x5f
        /*0042*/ 	.short	0x0101


	//----- nvinfo : EIATTR_VRC_CTA_INIT_COUNT
	.align		4
        /*0044*/ 	.byte	0x02, 0x4a
	.zero		1
	.zero		1


	//----- nvinfo : EIATTR_EXIT_INSTR_OFFSETS
	.align		4
        /*0048*/ 	.byte	0x04, 0x1c
        /*004a*/ 	.short	(.L_2586 - .L_2585)


	//   ....[0]....
.L_2585:
        /*004c*/ 	.word	0x000000d0


	//   ....[1]....
        /*0050*/ 	.word	0x00000900


	//----- nvinfo : EIATTR_CBANK_PARAM_SIZE
	.align		4
.L_2586:
        /*0054*/ 	.byte	0x03, 0x19
        /*0056*/ 	.short	0x0018


	//----- nvinfo : EIATTR_PARAM_CBANK
	.align		4
        /*0058*/ 	.byte	0x04, 0x0a
        /*005a*/ 	.short	(.L_2588 - .L_2587)
	.align		4
.L_2587:
        /*005c*/ 	.word	index@(.nv.constant0.vec_erf)
        /*0060*/ 	.short	0x0380
        /*0062*/ 	.short	0x0018


	//----- nvinfo : EIATTR_SW_WAR
	.align		4
.L_2588:
        /*0064*/ 	.byte	0x04, 0x36
        /*0066*/ 	.short	(.L_2590 - .L_2589)
.L_2589:
        /*0068*/ 	.word	0x00000008
.L_2590:


//--------------------- .nv.info.vec_erfcx        --------------------------
	.section	.nv.info.vec_erfcx,"",@"SHT_CUDA_INFO"
	.sectionflags	@""
	.align	4


	//----- nvinfo : EIATTR_CUDA_API_VERSION
	.align		4
        /*0000*/ 	.byte	0x04, 0x37
        /*0002*/ 	.short	(.L_2592 - .L_2591)
.L_2591:
        /*0004*/ 	.word	0x00000082


	//----- nvinfo : EIATTR_KPARAM_INFO
	.align		4
.L_2592:
        /*0008*/ 	.byte	0x04, 0x17
        /*000a*/ 	.short	(.L_2594 - .L_2593)
.L_2593:
        /*000c*/ 	.word	0x00000000
        /*0010*/ 	.short	0x0002
        /*0012*/ 	.short	0x0010
        /*0014*/ 	.byte	0x00, 0xf5, 0x21, 0x00


	//----- nvinfo : EIATTR_KPARAM_INFO
	.align		4
.L_2594:
        /*0018*/ 	.byte	0x04, 0x17
        /*001a*/ 	.short	(.L_2596 - .L_2595)
.L_2595:
        /*001c*/ 	.word	0x00000000
        /*0020*/ 	.short	0x0001
        /*0022*/ 	.short	0x0008
        /*0024*/ 	.byte	0x00, 0xf5, 0x21, 0x00


	//----- nvinfo : EIATTR_KPARAM_INFO
	.align		4
.L_2596:
        /*0028*/ 	.byte	0x04, 0x17
        /*002a*/ 	.short	(.L_2598 - .L_2597)
.L_2597:
        /*002c*/ 	.word	0x00000000
        /*0030*/ 	.short	0x0000
        /*0032*/ 	.short	0x0000
        /*0034*/ 	.byte	0x00, 0xf0, 0x11, 0x00


	//----- nvinfo : EIATTR_SPARSE_MMA_MASK
	.align		4
.L_2598:
        /*0038*/ 	.byte	0x03, 0x50
        /*003a*/ 	.short	0x0000


	//----- nvinfo : EIATTR_MAXREG_COUNT
	.align		4
        /*003c*/ 	.byte	0x03, 0x1b
        /*003e*/ 	.short	0x00ff


	//----- nvinfo : EIATTR_MERCURY_ISA_VERSION
	.align		4
        /*0040*/ 	.byte	0x03, 0x5f
        /*0042*/ 	.short	0x0101


	//----- nvinfo : EIATTR_VRC_CTA_INIT_COUNT
	.align		4
        /*0044*/ 	.byte	0x02, 0x4a
	.zero		1
	.zero		1


	//----- nvinfo : EIATTR_EXIT_INSTR_OFFSETS
	.align		4
        /*0048*/ 	.byte	0x04, 0x1c
        /*004a*/ 	.short	(.L_2600 - .L_2599)


	//   ....[0]....
.L_2599:
        /*004c*/ 	.word	0x000000d0


	//   ....[1]....
        /*0050*/ 	.word	0x00000d80


	//----- nvinfo : EIATTR_CRS_STACK_SIZE
	.align		4
.L_2600:
        /*0054*/ 	.byte	0x04, 0x1e
        /*0056*/ 	.short	(.L_2602 - .L_2601)
.L_2601:
        /*0058*/ 	.word	0x00000000


	//----- nvinfo : EIATTR_CBANK_PARAM_SIZE
	.align		4
.L_2602:
        /*005c*/ 	.byte	0x03, 0x19
        /*005e*/ 	.short	0x0018


	//----- nvinfo : EIATTR_PARAM_CBANK
	.align		4
        /*0060*/ 	.byte	0x04, 0x0a
        /*0062*/ 	.short	(.L_2604 - .L_2603)
	.align		4
.L_2603:
        /*0064*/ 	.word	index@(.nv.constant0.vec_erfcx)
        /*0068*/ 	.short	0x0380
        /*006a*/ 	.short	0x0018


	//----- nvinfo : EIATTR_SW_WAR
	.align		4
.L_2604:
        /*006c*/ 	.byte	0x04, 0x36
        /*006e*/ 	.short	(.L_2606 - .L_2605)
.L_2605:
        /*0070*/ 	.word	0x00000008
.L_2606:


//--------------------- .nv.info.vec_erfcinv      --------------------------
	.section	.nv.info.vec_erfcinv,"",@"SHT_CUDA_INFO"
	.sectionflags	@""
	.align	4


	//----- nvinfo : EIATTR_CUDA_API_VERSION
	.align		4
        /*0000*/ 	.byte	0x04, 0x37
        /*0002*/ 	.short	(.L_2608 - .L_2607)
.L_2607:
        /*0004*/ 	.word	0x00000082


	//----- nvinfo : EIATTR_KPARAM_INFO
	.align		4
.L_2608:
        /*0008*/ 	.byte	0x04, 0x17
        /*000a*/ 	.short	(.L_2610 - .L_2609)
.L_2609:
        /*000c*/ 	.word	0x00000000
        /*0010*/ 	.short	0x0002
        /*0012*/ 	.short	0x0010
        /*0014*/ 	.byte	0x00, 0xf5, 0x21, 0x00


	//----- nvinfo : EIATTR_KPARAM_INFO
	.align		4
.L_2610:
        /*0018*/ 	.byte	0x04, 0x17
        /*001a*/ 	.short	(.L_2612 - .L_2611)
.L_2611:
        /*001c*/ 	.word	0x00000000
        /*0020*/ 	.short	0x0001
        /*0022*/ 	.short	0x0008
        /*0024*/ 	.byte	0x00, 0xf5, 0x21, 0x00


	//----- nvinfo : EIATTR_KPARAM_INFO
	.align		4
.L_2612:
        /*0028*/ 	.byte	0x04, 0x17
        /*002a*/ 	.short	(.L_2614 - .L_2613)
.L_2613:
        /*002c*/ 	.word	0x00000000
        /*0030*/ 	.short	0x0000
        /*0032*/ 	.short	0x0000
        /*0034*/ 	.byte	0x00, 0xf0, 0x11, 0x00


	//----- nvinfo : EIATTR_SPARSE_MMA_MASK
	.align		4
.L_2614:
        /*0038*/ 	.byte	0x03, 0x50
        /*003a*/ 	.short	0x0000


	//----- nvinfo : EIATTR_MAXREG_COUNT
	.align		4
        /*003c*/ 	.byte	0x03, 0x1b
        /*003e*/ 	.short	0x00ff


	//----- nvinfo : EIATTR_MERCURY_ISA_VERSION
	.align		4
        /*0040*/ 	.byte	0x03, 0x5f
        /*0042*/ 	.short	0x0101


	//----- nvinfo : EIATTR_VRC_CTA_INIT_COUNT
	.align		4
        /*0044*/ 	.byte	0x02, 0x4a
	.zero		1
	.zero		1


	//----- nvinfo : EIATTR_EXIT_INSTR_OFFSETS
	.align		4
        /*0048*/ 	.byte	0x04, 0x1c
        /*004a*/ 	.short	(.L_2616 - .L_2615)


	//   ....[0]....
.L_2615:
        /*004c*/ 	.word	0x000000d0


	//   ....[1]....
        /*0050*/ 	.word	0x00001cb0


	//----- nvinfo : EIATTR_CRS_STACK_SIZE
	.align		4
.L_2616:
        /*0054*/ 	.byte	0x04, 0x1e
        /*0056*/ 	.short	(.L_2618 - .L_2617)
.L_2617:
        /*0058*/ 	.word	0x00000000


	//----- nvinfo : EIATTR_CBANK_PARAM_SIZE
	.align		4
.L_2618:
        /*005c*/ 	.byte	0x03, 0x19
        /*005e*/ 	.short	0x0018


	//----- nvinfo : EIATTR_PARAM_CBANK
	.align		4
        /*0060*/ 	.byte	0x04, 0x0a
        /*0062*/ 	.short	(.L_2620 - .L_2619)
	.align		4
.L_2619:
        /*0064*/ 	.word	index@(.nv.constant0.vec_erfcinv)
        /*0068*/ 	.short	0x0380
        /*006a*/ 	.short	0x0018


	//----- nvinfo : EIATTR_SW_WAR
	.align		4
.L_2620:
        /*006c*/ 	.byte	0x04, 0x36
        /*006e*/ 	.short	(.L_2622 - .L_2621)
.L_2621:
        /*0070*/ 	.word	0x00000008
.L_2622:


//--------------------- .nv.info.vec_erfc         --------------------------
	.section	.nv.info.vec_erfc,"",@"SHT_CUDA_INFO"
	.sectionflags	@""
	.align	4


	//----- nvinfo : EIATTR_CUDA_API_VERSION
	.align		4
        /*0000*/ 	.byte	0x04, 0x37
        /*0002*/ 	.short	(.L_2624 - .L_2623)
.L_2623:
        /*0004*/ 	.word	0x00000082


	//----- nvinfo : EIATTR_KPARAM_INFO
	.align		4
.L_2624:
        /*0008*/ 	.byte	0x04, 0x17
        /*000a*/ 	.short	(.L_2626 - .L_2625)
.L_2625:
        /*000c*/ 	.word	0x00000000
        /*0010*/ 	.short	0x0002
        /*0012*/ 	.short	0x0010
        /*0014*/ 	.byte	0x00, 0xf5, 0x21, 0x00


	//----- nvinfo : EIATTR_KPARAM_INFO
	.align		4
.L_2626:
        /*0018*/ 	.byte	0x04, 0x17
        /*001a*/ 	.short	(.L_2628 - .L_2627)
.L_2627:
        /*001c*/ 	.word	0x00000000
        /*0020*/ 	.short	0x0001
        /*0022*/ 	.short	0x0008
        /*0024*/ 	.byte	0x00, 0xf5, 0x21, 0x00


	//----- nvinfo : EIATTR_KPARAM_INFO
	.align		4
.L_2628:
        /*0028*/ 	.byte	0x04, 0x17
        /*002a*/ 	.short	(.L_2630 - .L_2629)
.L_2629:
        /*002c*/ 	.word	0x00000000
        /*0030*/ 	.short	0x0000
        /*0032*/ 	.short	0x0000
        /*0034*/ 	.byte	0x00, 0xf0, 0x11, 0x00


	//----- nvinfo : EIATTR_SPARSE_MMA_MASK
	.align		4
.L_2630:
        /*0038*/ 	.byte	0x03, 0x50
        /*003a*/ 	.short	0x0000


	//----- nvinfo : EIATTR_MAXREG_COUNT
	.align		4
        /*003c*/ 	.byte	0x03, 0x1b
        /*003e*/ 	.short	0x00ff


	//----- nvinfo : EIATTR_MERCURY_ISA_VERSION
	.align		4
        /*0040*/ 	.byte	0x03, 0x5f
        /*0042*/ 	.short	0x0101


	//----- nvinfo : EIATTR_VRC_CTA_INIT_COUNT
	.align		4
        /*0044*/ 	.byte	0x02, 0x4a
	.zero		1
	.zero		1


	//----- nvinfo : EIATTR_EXIT_INSTR_OFFSETS
	.align		4
        /*0048*/ 	.byte	0x04, 0x1c
        /*004a*/ 	.short	(.L_2632 - .L_2631)


	//   ....[0]....
.L_2631:
        /*004c*/ 	.word	0x000000d0


	//   ....[1]....
        /*0050*/ 	.word	0x00000bd0


	//----- nvinfo : EIATTR_CRS_STACK_SIZE
	.align		4
.L_2632:
        /*0054*/ 	.byte	0x04, 0x1e
        /*0056*/ 	.short	(.L_2634 - .L_2633)
.L_2633:
        /*0058*/ 	.word	0x00000000


	//----- nvinfo : EIATTR_CBANK_PARAM_SIZE
	.align		4
.L_2634:
        /*005c*/ 	.byte	0x03, 0x19
        /*005e*/ 	.short	0x0018


	//----- nvinfo : EIATTR_PARAM_CBANK
	.align		4
        /*0060*/ 	.byte	0x04, 0x0a
        /*0062*/ 	.short	(.L_2636 - .L_2635)
	.align		4
.L_2635:
        /*0064*/ 	.word	index@(.nv.constant0.vec_erfc)
        /*0068*/ 	.short	0x0380
        /*006a*/ 	.short	0x0018


	//----- nvinfo : EIATTR_SW_WAR
	.align		4
.L_2636:
        /*006c*/ 	.byte	0x04, 0x36
        /*006e*/ 	.short	(.L_2638 - .L_2637)
.L_2637:
        /*0070*/ 	.word	0x00000008
.L_2638:


//--------------------- .nv.info.vec_cospi        --------------------------
	.section	.nv.info.vec_cospi,"",@"SHT_CUDA_INFO"
	.sectionflags	@""
	.align	4


	//----- nvinfo : EIATTR_CUDA_API_VERSION
	.align		4
        /*0000*/ 	.byte	0x04, 0x37
        /*0002*/ 	.short	(.L_2640 - .L_2639)
.L_2639:
        /*0004*/ 	.word	0x00000082


	//----- nvinfo : EIATTR_KPARAM_INFO
	.align		4
.L_2640:
        /*0008*/ 	.byte	0x04, 0x17
        /*000a*/ 	.short	(.L_2642 - .L_2641)
.L_2641:
        /*000c*/ 	.word	0x00000000
        /*0010*/ 	.short	0x0002
        /*0012*/ 	.short	0x0010
        /*0014*/ 	.byte	0x00, 0xf5, 0x21, 0x00


	//----- nvinfo : EIATTR_KPARAM_INFO
	.align		4
.L_2642:
        /*0018*/ 	.byte	0x04, 0x17
        /*001a*/ 	.short	(.L_2644 - .L_2643)
.L_2643:
        /*001c*/ 	.word	0x00000000
        /*0020*/ 	.short	0x0001
        /*0022*/ 	.short	0x0008
        /*0024*/ 	.byte	0x00, 0xf5, 0x21, 0x00


	//----- nvinfo : EIATTR_KPARAM_INFO
	.align		4
.L_2644:
        /*0028*/ 	.byte	0x04, 0x17
        /*002a*/ 	.short	(.L_2646 - .L_2645)
.L_2645:
        /*002c*/ 	.word	0x00000000
        /*0030*/ 	.short	0x0000
        /*0032*/ 	.short	0x0000
        /*0034*/ 	.byte	0x00, 0xf0, 0x11, 0x00


	//----- nvinfo : EIATTR_SPARSE_MMA_MASK
	.align		4
.L_2646:
        /*0038*/ 	.byte	0x03, 0x50
        /*003a*/ 	.short	0x0000


	//----- nvinfo : EIATTR_MAXREG_COUNT
	.align		4
        /*003c*/ 	.byte	0x03, 0x1b
        /*003e*/ 	.short	0x00ff


	//----- nvinfo : EIATTR_MERCURY_ISA_VERSION
	.align		4
        /*0040*/ 	.byte	0x03, 0x5f
        /*0042*/ 	.short	0x0101


	//----- nvinfo : EIATTR_VRC_CTA_INIT_COUNT
	.align		4
        /*0044*/ 	.byte	0x02, 0x4a
	.zero		1
	.zero		1


	//----- nvinfo : EIATTR_EXIT_INSTR_OFFSETS
	.align		4
        /*0048*/ 	.byte	0x04, 0x1c
        /*004a*/ 	.short	(.L_2648 - .L_2647)


	//   ....[0]....
.L_2647:
        /*004c*/ 	.word	0x000000d0


	//   ....[1]....
        /*0050*/ 	.word	0x00000440


	//----- nvinfo : EIATTR_CBANK_PARAM_SIZE
	.align		4
.L_2648:
        /*0054*/ 	.byte	0x03, 0x19
        /*0056*/ 	.short	0x0018


	//----- nvinfo : EIATTR_PARAM_CBANK
	.align		4
        /*0058*/ 	.byte	0x04, 0x0a
        /*005a*/ 	.short	(.L_2650 - .L_2649)
	.align		4
.L_2649:
        /*005c*/ 	.word	index@(.nv.constant0.vec_cospi)
        /*0060*/ 	.short	0x0380
        /*0062*/ 	.short	0x0018


	//----- nvinfo : EIATTR_SW_WAR
	.align		4
.L_2650:
        /*0064*/ 	.byte	0x04, 0x36
        /*0066*/ 	.short	(.L_2652 - .L_2651)
.L_2651:
        /*0068*/ 	.word	0x00000008
.L_2652:


//--------------------- .nv.info.vec_cosh         --------------------------
	.section	.nv.info.vec_cosh,"",@"SHT_CUDA_INFO"
	.sectionflags	@""
	.align	4


	//----- nvinfo : EIATTR_CUDA_API_VERSION
	.align		4
        /*0000*/ 	.byte	0x04, 0x37
        /*0002*/ 	.short	(.L_2654 - .L_2653)
.L_2653:
        /*0004*/ 	.word	0x00000082


	//----- nvinfo : EIATTR_KPARAM_INFO
	.align		4
.L_2654:
        /*0008*/ 	.byte	0x04, 0x17
        /*000a*/ 	.short	(.L_2656 - .L_2655)
.L_2655:
        /*000c*/ 	.word	0x00000000
        /*0010*/ 	.short	0x0002
        /*0012*/ 	.short	0x0010
        /*0014*/ 	.byte	0x00, 0xf5, 0x21, 0x00


	//----- nvinfo : EIATTR_KPARAM_INFO
	.align		4
.L_2656:
        /*0018*/ 	.byte	0x04, 0x17
        /*001a*/ 	.short	(.L_2658 - .L_2657)
.L_2657:
        /*001c*/ 	.word	0x00000000
        /*0020*/ 	.short	0x0001
        /*0022*/ 	.short	0x0008
        /*0024*/ 	.byte	0x00, 0xf5, 0x21, 0x00


	//----- nvinfo : EIATTR_KPARAM_INFO
	.align		4
.L_2658:
        /*0028*/ 	.byte	0x04, 0x17
        /*002a*/ 	.short	(.L_2660 - .L_2659)
.L_2659:
        /*002c*/ 	.word	0x00000000
        /*0030*/ 	.short	0x0000
        /*0032*/ 	.short	0x0000
        /*0034*/ 	.byte	0x00, 0xf0, 0x11, 0x00


	//----- nvinfo : EIATTR_SPARSE_MMA_MASK
	.align		4
.L_2660:
        /*0038*/ 	.byte	0x03, 0x50
        /*003a*/ 	.short	0x0000


	//----- nvinfo : EIATTR_MAXREG_COUNT
	.align		4
        /*003c*/ 	.byte	0x03, 0x1b
        /*003e*/ 	.short	0x00ff


	//----- nvinfo : EIATTR_MERCURY_ISA_VERSION
	.align		4
        /*0040*/ 	.byte	0x03, 0x5f
        /*0042*/ 	.short	0x0101


	//----- nvinfo : EIATTR_VRC_CTA_INIT_COUNT
	.align		4
        /*0044*/ 	.byte	0x02, 0x4a
	.zero		1
	.zero		1


	//----- nvinfo : EIATTR_EXIT_INSTR_OFFSETS
	.align		4
        /*0048*/ 	.byte	0x04, 0x1c
        /*004a*/ 	.short	(.L_2662 - .L_2661)


	//   ....[0]....
.L_2661:
        /*004c*/ 	.word	0x000000d0


	//   ....[1]....
        /*0050*/ 	.word	0x00000510


	//----- nvinfo : EIATTR_CRS_STACK_SIZE
	.align		4
.L_2662:
        /*0054*/ 	.byte	0x04, 0x1e
        /*0056*/ 	.short	(.L_2664 - .L_2663)
.L_2663:
        /*0058*/ 	.word	0x00000000


	//----- nvinfo : EIATTR_CBANK_PARAM_SIZE
	.align		4
.L_2664:
        /*005c*/ 	.byte	0x03, 0x19
        /*005e*/ 	.short	0x0018


	//----- nvinfo : EIATTR_PARAM_CBANK
	.align		4
        /*0060*/ 	.byte	0x04, 0x0a
        /*0062*/ 	.short	(.L_2666 - .L_2665)
	.align		4
.L_2665:
        /*0064*/ 	.word	index@(.nv.constant0.vec_cosh)
        /*0068*/ 	.short	0x0380
        /*006a*/ 	.short	0x0018


	//----- nvinfo : EIATTR_SW_WAR
	.align		4
.L_2666:
        /*006c*/ 	.byte	0x04, 0x36
        /*006e*/ 	.short	(.L_2668 - .L_2667)
.L_2667:
        /*0070*/ 	.word	0x00000008
.L_2668:


//--------------------- .nv.info.vec_cos          --------------------------
	.section	.nv.info.vec_cos,"",@"SHT_CUDA_INFO"
	.sectionflags	@""
	.align	4


	//----- nvinfo : EIATTR_CUDA_API_VERSION
	.align		4
        /*0000*/ 	.byte	0x04, 0x37
        /*0002*/ 	.short	(.L_2670 - .L_2669)
.L_2669:
        /*0004*/ 	.word	0x00000082


	//----- nvinfo : EIATTR_KPARAM_INFO
	.align		4
.L_2670:
        /*0008*/ 	.byte	0x04, 0x17
        /*000a*/ 	.short	(.L_2672 - .L_2671)
.L_2671:
        /*000c*/ 	.word	0x00000000
        /*0010*/ 	.short	0x0002
        /*0012*/ 	.short	0x0010
        /*0014*/ 	.byte	0x00, 0xf5, 0x21, 0x00


	//----- nvinfo : EIATTR_KPARAM_INFO
	.align		4
.L_2672:
        /*0018*/ 	.byte	0x04, 0x17
        /*001a*/ 	.short	(.L_2674 - .L_2673)
.L_2673:
        /*001c*/ 	.word	0x00000000
        /*0020*/ 	.short	0x0001
        /*0022*/ 	.short	0x0008
        /*0024*/ 	.byte	0x00, 0xf5, 0x21, 0x00


	//----- nvinfo : EIATTR_KPARAM_INFO
	.align		4
.L_2674:
        /*0028*/ 	.byte	0x04, 0x17
        /*002a*/ 	.short	(.L_2676 - .L_2675)
.L_2675:
        /*002c*/ 	.word	0x00000000
        /*0030*/ 	.short	0x0000
        /*0032*/ 	.short	0x0000
        /*0034*/ 	.byte	0x00, 0xf0, 0x11, 0x00


	//----- nvinfo : EIATTR_SPARSE_MMA_MASK
	.align		4
.L_2676:
        /*0038*/ 	.byte	0x03, 0x50
        /*003a*/ 	.short	0x0000


	//----- nvinfo : EIATTR_MAXREG_COUNT
	.align		4
        /*003c*/ 	.byte	0x03, 0x1b
        /*003e*/ 	.short	0x00ff


	//----- nvinfo : EIATTR_MERCURY_ISA_VERSION
	.align		4
        /*0040*/ 	.byte	0x03, 0x5f
        /*0042*/ 	.short	0x0101


	//----- nvinfo : EIATTR_VRC_CTA_INIT_COUNT
	.align		4
        /*0044*/ 	.byte	0x02, 0x4a
	.zero		1
	.zero		1


	//----- nvinfo : EIATTR_EXIT_INSTR_OFFSETS
	.align		4
        /*0048*/ 	.byte	0x04, 0x1c
        /*004a*/ 	.short	(.L_2678 - .L_2677)


	//   ....[0]....
.L_2677:
        /*004c*/ 	.word	0x000000e0


	//   ....[1]....
        /*0050*/ 	.word	0x000004e0


	//----- nvinfo : EIATTR_CRS_STACK_SIZE
	.align		4
.L_2678:
        /*0054*/ 	.byte	0x04, 0x1e
        /*0056*/ 	.short	(.L_2680 - .L_2679)
.L_2679:
        /*0058*/ 	.word	0x00000000


	//----- nvinfo : EIATTR_CBANK_PARAM_SIZE
	.align		4
.L_2680:
        /*005c*/ 	.byte	0x03, 0x19
        /*005e*/ 	.short	0x0018


	//----- nvinfo : EIATTR_PARAM_CBANK
	.align		4
        /*0060*/ 	.byte	0x04, 0x0a
        /*0062*/ 	.short	(.L_2682 - .L_2681)
	.align		4
.L_2681:
        /*0064*/ 	.word	index@(.nv.constant0.vec_cos)
        /*0068*/ 	.short	0x0380
        /*006a*/ 	.short	0x0018


	//----- nvinfo : EIATTR_SW_WAR
	.align		4
.L_2682:
        /*006c*/ 	.byte	0x04, 0x36
        /*006e*/ 	.short	(.L_2684 - .L_2683)
.L_2683:
        /*0070*/ 	.word	0x00000008
.L_2684:


//--------------------- .nv.info.vec_ceil         --------------------------
	.section	.nv.info.vec_ceil,"",@"SHT_CUDA_INFO"
	.sectionflags	@""
	.align	4


	//----- nvinfo : EIATTR_CUDA_API_VERSION
	.align		4
        /*0000*/ 	.byte	0x04, 0x37
        /*0002*/ 	.short	(.L_2686 - .L_2685)
.L_2685:
        /*0004*/ 	.word	0x00000082


	//----- nvinfo : EIATTR_KPARAM_INFO
	.align		4
.L_2686:
        /*0008*/ 	.byte	0x04, 0x17
        /*000a*/ 	.short	(.L_2688 - .L_2687)
.L_2687:
        /*000c*/ 	.word	0x00000000
        /*0010*/ 	.short	0x0002
        /*0012*/ 	.short	0x0010
        /*0014*/ 	.byte	0x00, 0xf5, 0x21, 0x00


	//----- nvinfo : EIATTR_KPARAM_INFO
	.align		4
.L_2688:
        /*0018*/ 	.byte	0x04, 0x17
        /*001a*/ 	.short	(.L_2690 - .L_2689)
.L_2689:
        /*001c*/ 	.word	0x00000000
        /*0020*/ 	.short	0x0001
        /*0022*/ 	.short	0x0008
        /*0024*/ 	.byte	0x00, 0xf5, 0x21, 0x00


	//----- nvinfo : EIATTR_KPARAM_INFO
	.align		4
.L_2690:
        /*0028*/ 	.byte	0x04, 0x17
        /*002a*/ 	.short	(.L_2692 - .L_2691)
.L_2691:
        /*002c*/ 	.word	0x00000000
        /*0030*/ 	.short	0x0000
        /*0032*/ 	.short	0x0000
        /*0034*/ 	.byte	0x00, 0xf0, 0x11, 0x00


	//----- nvinfo : EIATTR_SPARSE_MMA_MASK
	.align		4
.L_2692:
        /*0038*/ 	.byte	0x03, 0x50
        /*003a*/ 	.short	0x0000


	//----- nvinfo : EIATTR_MAXREG_COUNT
	.align		4
        /*003c*/ 	.byte	0x03, 0x1b
        /*003e*/ 	.short	0x00ff


	//----- nvinfo : EIATTR_MERCURY_ISA_VERSION
	.align		4
        /*0040*/ 	.byte	0x03, 0x5f
        /*0042*/ 	.short	0x0101


	//----- nvinfo : EIATTR_VRC_CTA_INIT_COUNT
	.align		4
        /*0044*/ 	.byte	0x02, 0x4a
	.zero		1
	.zero		1


	//----- nvinfo : EIATTR_EXIT_INSTR_OFFSETS
	.align		4
        /*0048*/ 	.byte	0x04, 0x1c
        /*004a*/ 	.short	(.L_2694 - .L_2693)


	//   ....[0]....
.L_2693:
        /*004c*/ 	.word	0x000000d0


	//   ....[1]....
        /*0050*/ 	.word	0x00000160


	//----- nvinfo : EIATTR_CBANK_PARAM_SIZE
	.align		4
.L_2694:
        /*0054*/ 	.byte	0x03, 0x19
        /*0056*/ 	.short	0x0018


	//----- nvinfo : EIATTR_PARAM_CBANK
	.align		4
        /*0058*/ 	.byte	0x04, 0x0a
        /*005a*/ 	.short	(.L_2696 - .L_2695)
	.align		4
.L_2695:
        /*005c*/ 	.word	index@(.nv.constant0.vec_ceil)
        /*0060*/ 	.short	0x0380
        /*0062*/ 	.short	0x0018


	//----- nvinfo : EIATTR_SW_WAR
	.align		4
.L_2696:
        /*0064*/ 	.byte	0x04, 0x36
        /*0066*/ 	.short	(.L_2698 - .L_2697)
.L_2697:
        /*0068*/ 	.word	0x00000008
.L_2698:


//--------------------- .nv.info.vec_cbrt         --------------------------
	.section	.nv.info.vec_cbrt,"",@"SHT_CUDA_INFO"
	.sectionflags	@""
	.align	4


	//----- nvinfo : EIATTR_CUDA_API_VERSION
	.align		4
        /*0000*/ 	.byte	0x04, 0x37
        /*0002*/ 	.short	(.L_2700 - .L_2699)
.L_2699:
        /*0004*/ 	.word	0x00000082


	//----- nvinfo : EIATTR_KPARAM_INFO
	.align		4
.L_2700:
        /*0008*/ 	.byte	0x04, 0x17
        /*000a*/ 	.short	(.L_2702 - .L_2701)
.L_2701:
        /*000c*/ 	.word	0x00000000
        /*0010*/ 	.short	0x0002
        /*0012*/ 	.short	0x0010
        /*0014*/ 	.byte	0x00, 0xf5, 0x21, 0x00


	//----- nvinfo : EIATTR_KPARAM_INFO
	.align		4
.L_2702:
        /*0018*/ 	.byte	0x04, 0x17
        /*001a*/ 	.short	(.L_2704 - .L_2703)
.L_2703:
        /*001c*/ 	.word	0x00000000
        /*0020*/ 	.short	0x0001
        /*0022*/ 	.short	0x0008
        /*0024*/ 	.byte	0x00, 0xf5, 0x21, 0x00


	//----- nvinfo : EIATTR_KPARAM_INFO
	.align		4
.L_2704:
        /*0028*/ 	.byte	0x04, 0x17
        /*002a*/ 	.short	(.L_2706 - .L_2705)
.L_2705:
        /*002c*/ 	.word	0x00000000
        /*0030*/ 	.short	0x0000
        /*0032*/ 	.short	0x0000
        /*0034*/ 	.byte	0x00, 0xf0, 0x11, 0x00


	//----- nvinfo : EIATTR_SPARSE_MMA_MASK
	.align		4
.L_2706:
        /*0038*/ 	.byte	0x03, 0x50
        /*003a*/ 	.short	0x0000


	//----- nvinfo : EIATTR_MAXREG_COUNT
	.align		4
        /*003c*/ 	.byte	0x03, 0x1b
        /*003e*/ 	.short	0x00ff


	//----- nvinfo : EIATTR_MERCURY_ISA_VERSION
	.align		4
        /*0040*/ 	.byte	0x03, 0x5f
        /*0042*/ 	.short	0x0101


	//----- nvinfo : EIATTR_VRC_CTA_INIT_COUNT
	.align		4
        /*0044*/ 	.byte	0x02, 0x4a
	.zero		1
	.zero		1


	//----- nvinfo : EIATTR_EXIT_INSTR_OFFSETS
	.align		4
        /*0048*/ 	.byte	0x04, 0x1c
        /*004a*/ 	.short	(.L_2708 - .L_2707)


	//   ....[0]....
.L_2707:
        /*004c*/ 	.word	0x000000d0


	//   ....[1]....
        /*0050*/ 	.word	0x00000390


	//----- nvinfo : EIATTR_CBANK_PARAM_SIZE
	.align		4
.L_2708:
        /*0054*/ 	.byte	0x03, 0x19
        /*0056*/ 	.short	0x0018


	//----- nvinfo : EIATTR_PARAM_CBANK
	.align		4
        /*0058*/ 	.byte	0x04, 0x0a
        /*005a*/ 	.short	(.L_2710 - .L_2709)
	.align		4
.L_2709:
        /*005c*/ 	.word	index@(.nv.constant0.vec_cbrt)
        /*0060*/ 	.short	0x0380
        /*0062*/ 	.short	0x0018


	//----- nvinfo : EIATTR_SW_WAR
	.align		4
.L_2710:
        /*0064*/ 	.byte	0x04, 0x36
        /*0066*/ 	.short	(.L_2712 - .L_2711)
.L_2711:
        /*0068*/ 	.word	0x00000008
.L_2712:


//--------------------- .nv.info.vec_atanh        --------------------------
	.section	.nv.info.vec_atanh,"",@"SHT_CUDA_INFO"
	.sectionflags	@""
	.align	4


	//----- nvinfo : EIATTR_CUDA_API_VERSION
	.align		4
        /*0000*/ 	.byte	0x04, 0x37
        /*0002*/ 	.short	(.L_2714 - .L_2713)
.L_2713:
        /*0004*/ 	.word	0x00000082


	//----- nvinfo : EIATTR_KPARAM_INFO
	.align		4
.L_2714:
        /*0008*/ 	.byte	0x04, 0x17
        /*000a*/ 	.short	(.L_2716 - .L_2715)
.L_2715:
        /*000c*/ 	.word	0x00000000
        /*0010*/ 	.short	0x0002
        /*0012*/ 	.short	0x0010
        /*0014*/ 	.byte	0x00, 0xf5, 0x21, 0x00


	//----- nvinfo : EIATTR_KPARAM_INFO
	.align		4
.L_2716:
        /*0018*/ 	.byte	0x04, 0x17
        /*001a*/ 	.short	(.L_2718 - .L_2717)
.L_2717:
        /*001c*/ 	.word	0x00000000
        /*0020*/ 	.short	0x0001
        /*0022*/ 	.short	0x0008
        /*0024*/ 	.byte	0x00, 0xf5, 0x21, 0x00


	//----- nvinfo : EIATTR_KPARAM_INFO
	.align		4
.L_2718:
        /*0028*/ 	.byte	0x04, 0x17
        /*002a*/ 	.short	(.L_2720 - .L_2719)
.L_2719:
        /*002c*/ 	.word	0x00000000
        /*0030*/ 	.short	0x0000
        /*0032*/ 	.short	0x0000
        /*0034*/ 	.byte	0x00, 0xf0, 0x11, 0x00


	//----- nvinfo : EIATTR_SPARSE_MMA_MASK
	.align		4
.L_2720:
        /*0038*/ 	.byte	0x03, 0x50
        /*003a*/ 	.short	0x0000


	//----- nvinfo : EIATTR_MAXREG_COUNT
	.align		4
        /*003c*/ 	.byte	0x03, 0x1b
        /*003e*/ 	.short	0x00ff


	//----- nvinfo : EIATTR_MERCURY_ISA_VERSION
	.align		4
        /*0040*/ 	.byte	0x03, 0x5f
        /*0042*/ 	.short	0x0101


	//----- nvinfo : EIATTR_VRC_CTA_INIT_COUNT
	.align		4
        /*0044*/ 	.byte	0x02, 0x4a
	.zero		1
	.zero		1


	//----- nvinfo : EIATTR_EXIT_INSTR_OFFSETS
	.align		4
        /*0048*/ 	.byte	0x04, 0x1c
        /*004a*/ 	.short	(.L_2722 - .L_2721)


	//   ....[0]....
.L_2721:
        /*004c*/ 	.word	0x000000d0


	//   ....[1]....
        /*0050*/ 	.word	0x00000bd0


	//----- nvinfo : EIATTR_CRS_STACK_SIZE
	.align		4
.L_2722:
        /*0054*/ 	.byte	0x04, 0x1e
        /*0056*/ 	.short	(.L_2724 - .L_2723)
.L_2723:
        /*0058*/ 	.word	0x00000000


	//----- nvinfo : EIATTR_CBANK_PARAM_SIZE
	.align		4
.L_2724:
        /*005c*/ 	.byte	0x03, 0x19
        /*005e*/ 	.short	0x0018


	//----- nvinfo : EIATTR_PARAM_CBANK
	.align		4
        /*0060*/ 	.byte	0x04, 0x0a
        /*0062*/ 	.short	(.L_2726 - .L_2725)
	.align		4
.L_2725:
        /*0064*/ 	.word	index@(.nv.constant0.vec_atanh)
        /*0068*/ 	.short	0x0380
        /*006a*/ 	.short	0x0018


	//----- nvinfo : EIATTR_SW_WAR
	.align		4
.L_2726:
        /*006c*/ 	.byte	0x04, 0x36
        /*006e*/ 	.short	(.L_2728 - .L_2727)
.L_2727:
        /*0070*/ 	.word	0x00000008
.L_2728:


//--------------------- .nv.info.vec_atan         --------------------------
	.section	.nv.info.vec_atan,"",@"SHT_CUDA_INFO"
	.sectionflags	@""
	.align	4


	//----- nvinfo : EIATTR_CUDA_API_VERSION
	.align		4
        /*0000*/ 	.byte	0x04, 0x37
        /*0002*/ 	.short	(.L_2730 - .L_2729)
.L_2729:
        /*0004*/ 	.word	0x00000082


	//----- nvinfo : EIATTR_KPARAM_INFO
	.align		4
.L_2730:
        /*0008*/ 	.byte	0x04, 0x17
        /*000a*/ 	.short	(.L_2732 - .L_2731)
.L_2731:
        /*000c*/ 	.word	0x00000000
        /*0010*/ 	.short	0x0002
        /*0012*/ 	.short	0x0010
        /*0014*/ 	.byte	0x00, 0xf5, 0x21, 0x00


	//----- nvinfo : EIATTR_KPARAM_INFO
	.align		4
.L_2732:
        /*0018*/ 	.byte	0x04, 0x17
        /*001a*/ 	.short	(.L_2734 - .L_2733)
.L_2733:
        /*001c*/ 	.word	0x00000000
        /*0020*/ 	.short	0x0001
        /*0022*/ 	.short	0x0008
        /*0024*/ 	.byte	0x00, 0xf5, 0x21, 0x00


	//----- nvinfo : EIATTR_KPARAM_INFO
	.align		4
.L_2734:
        /*0028*/ 	.byte	0x04, 0x17
        /*002a*/ 	.short	(.L_2736 - .L_2735)
.L_2735:
        /*002c*/ 	.word	0x00000000
        /*0030*/ 	.short	0x0000
        /*0032*/ 	.short	0x0000
        /*0034*/ 	.byte	0x00, 0xf0, 0x11, 0x00


	//----- nvinfo : EIATTR_SPARSE_MMA_MASK
	.align		4
.L_2736:
        /*0038*/ 	.byte	0x03, 0x50
        /*003a*/ 	.short	0x0000


	//----- nvinfo : EIATTR_MAXREG_COUNT
	.align		4
        /*003c*/ 	.byte	0x03, 0x1b
        /*003e*/ 	.short	0x00ff


	//----- nvinfo : EIATTR_MERCURY_ISA_VERSION
	.align		4
        /*0040*/ 	.byte	0x03, 0x5f
        /*0042*/ 	.short	0x0101


	//----- nvinfo : EIATTR_VRC_CTA_INIT_COUNT
	.align		4
        /*0044*/ 	.byte	0x02, 0x4a
	.zero		1
	.zero		1


	//----- nvinfo : EIATTR_EXIT_INSTR_OFFSETS
	.align		4
        /*0048*/ 	.byte	0x04, 0x1c
        /*004a*/ 	.short	(.L_2738 - .L_2737)


	//   ....[0]....
.L_2737:
        /*004c*/ 	.word	0x000000d0


	//   ....[1]....
        /*0050*/ 	.word	0x00000650


	//----- nvinfo : EIATTR_CRS_STACK_SIZE
	.align		4
.L_2738:
        /*0054*/ 	.byte	0x04, 0x1e
        /*0056*/ 	.short	(.L_2740 - .L_2739)
.L_2739:
        /*0058*/ 	.word	0x00000000


	//----- nvinfo : EIATTR_CBANK_PARAM_SIZE
	.align		4
.L_2740:
        /*005c*/ 	.byte	0x03, 0x19
        /*005e*/ 	.short	0x0018


	//----- nvinfo : EIATTR_PARAM_CBANK
	.align		4
        /*0060*/ 	.byte	0x04, 0x0a
        /*0062*/ 	.short	(.L_2742 - .L_2741)
	.align		4
.L_2741:
        /*0064*/ 	.word	index@(.nv.constant0.vec_atan)
        /*0068*/ 	.short	0x0380
        /*006a*/ 	.short	0x0018


	//----- nvinfo : EIATTR_SW_WAR
	.align		4
.L_2742:
        /*006c*/ 	.byte	0x04, 0x36
        /*006e*/ 	.short	(.L_2744 - .L_2743)
.L_2743:
        /*0070*/ 	.word	0x00000008
.L_2744:


//--------------------- .nv.info.vec_asinh        --------------------------
	.section	.nv.info.vec_asinh,"",@"SHT_CUDA_INFO"
	.sectionflags	@""
	.align	4


	//----- nvinfo : EIATTR_CUDA_API_VERSION
	.align		4
        /*0000*/ 	.byte	0x04, 0x37
        /*0002*/ 	.short	(.L_2746 - .L_2745)
.L_2745:
        /*0004*/ 	.word	0x00000082


	//----- nvinfo : EIATTR_KPARAM_INFO
	.align		4
.L_2746:
        /*0008*/ 	.byte	0x04, 0x17
        /*000a*/ 	.short	(.L_2748 - .L_2747)
.L_2747:
        /*000c*/ 	.word	0x00000000
        /*0010*/ 	.short	0x0002
        /*0012*/ 	.short	0x0010
        /*0014*/ 	.byte	0x00, 0xf5, 0x21, 0x00


	//----- nvinfo : EIATTR_KPARAM_INFO
	.align		4
.L_2748:
        /*0018*/ 	.byte	0x04, 0x17
        /*001a*/ 	.short	(.L_2750 - .L_2749)
.L_2749:
        /*001c*/ 	.word	0x00000000
        /*0020*/ 	.short	0x0001
        /*0022*/ 	.short	0x0008
        /*0024*/ 	.byte	0x00, 0xf5, 0x21, 0x00


	//----- nvinfo : EIATTR_KPARAM_INFO
	.align		4
.L_2750:
        /*0028*/ 	.byte	0x04, 0x17
        /*002a*/ 	.short	(.L_2752 - .L_2751)
.L_2751:
        /*002c*/ 	.word	0x00000000
        /*0030*/ 	.short	0x0000
        /*0032*/ 	.short	0x0000
        /*0034*/ 	.byte	0x00, 0xf0, 0x11, 0x00


	//----- nvinfo : EIATTR_SPARSE_MMA_MASK
	.align		4
.L_2752:
        /*0038*/ 	.byte	0x03, 0x50
        /*003a*/ 	.short	0x0000


	//----- nvinfo : EIATTR_MAXREG_COUNT
	.align		4
        /*003c*/ 	.byte	0x03, 0x1b
        /*003e*/ 	.short	0x00ff


	//----- nvinfo : EIATTR_MERCURY_ISA_VERSION
	.align		4
        /*0040*/ 	.byte	0x03, 0x5f
        /*0042*/ 	.short	0x0101


	//----- nvinfo : EIATTR_VRC_CTA_INIT_COUNT
	.align		4
        /*0044*/ 	.byte	0x02, 0x4a
	.zero		1
	.zero		1


	//----- nvinfo : EIATTR_EXIT_INSTR_OFFSETS
	.align		4
        /*0048*/ 	.byte	0x04, 0x1c
        /*004a*/ 	.short	(.L_2754 - .L_2753)


	//   ....[0]....
.L_2753:
        /*004c*/ 	.word	0x000000d0


	//   ....[1]....
        /*0050*/ 	.word	0x00000bb0


	//----- nvinfo : EIATTR_CRS_STACK_SIZE
	.align		4
.L_2754:
        /*0054*/ 	.byte	0x04, 0x1e
        /*0056*/ 	.short	(.L_2756 - .L_2755)
.L_2755:
        /*0058*/ 	.word	0x00000000


	//----- nvinfo : EIATTR_CBANK_PARAM_SIZE
	.align		4
.L_2756:
        /*005c*/ 	.byte	0x03, 0x19
        /*005e*/ 	.short	0x0018


	//----- nvinfo : EIATTR_PARAM_CBANK
	.align		4
        /*0060*/ 	.byte	0x04, 0x0a
        /*0062*/ 	.short	(.L_2758 - .L_2757)
	.align		4
.L_2757:
        /*0064*/ 	.word	index@(.nv.constant0.vec_asinh)
        /*0068*/ 	.short	0x0380
        /*006a*/ 	.short	0x0018


	//----- nvinfo : EIATTR_SW_WAR
	.align		4
.L_2758:
        /*006c*/ 	.byte	0x04, 0x36
        /*006e*/ 	.short	(.L_2760 - .L_2759)
.L_2759:
        /*0070*/ 	.word	0x00000008
.L_2760:


//--------------------- .nv.info.vec_asin         --------------------------
	.section	.nv.info.vec_asin,"",@"SHT_CUDA_INFO"
	.sectionflags	@""
	.align	4


	//----- nvinfo : EIATTR_CUDA_API_VERSION
	.align		4
        /*0000*/ 	.byte	0x04, 0x37
        /*0002*/ 	.short	(.L_2762 - .L_2761)
.L_2761:
        /*0004*/ 	.word	0x00000082


	//----- nvinfo : EIATTR_KPARAM_INFO
	.align		4
.L_2762:
        /*0008*/ 	.byte	0x04, 0x17
        /*000a*/ 	.short	(.L_2764 - .L_2763)
.L_2763:
        /*000c*/ 	.word	0x00000000
        /*0010*/ 	.short	0x0002
        /*0012*/ 	.short	0x0010
        /*0014*/ 	.byte	0x00, 0xf5, 0x21, 0x00


	//----- nvinfo : EIATTR_KPARAM_INFO
	.align		4
.L_2764:
        /*0018*/ 	.byte	0x04, 0x17
        /*001a*/ 	.short	(.L_2766 - .L_2765)
.L_2765:
        /*001c*/ 	.word	0x00000000
        /*0020*/ 	.short	0x0001
        /*0022*/ 	.short	0x0008
        /*0024*/ 	.byte	0x00, 0xf5, 0x21, 0x00


	//----- nvinfo : EIATTR_KPARAM_INFO
	.align		4
.L_2766:
        /*0028*/ 	.byte	0x04, 0x17
        /*002a*/ 	.short	(.L_2768 - .L_2767)
.L_2767:
        /*002c*/ 	.word	0x00000000
        /*0030*/ 	.short	0x0000
        /*0032*/ 	.short	0x0000
        /*0034*/ 	.byte	0x00, 0xf0, 0x11, 0x00


	//----- nvinfo : EIATTR_SPARSE_MMA_MASK
	.align		4
.L_2768:
        /*0038*/ 	.byte	0x03, 0x50
        /*003a*/ 	.short	0x0000


	//----- nvinfo : EIATTR_MAXREG_COUNT
	.align		4
        /*003c*/ 	.byte	0x03, 0x1b
        /*003e*/ 	.short	0x00ff


	//----- nvinfo : EIATTR_MERCURY_ISA_VERSION
	.align		4
        /*0040*/ 	.byte	0x03, 0x5f
        /*0042*/ 	.short	0x0101


	//----- nvinfo : EIATTR_VRC_CTA_INIT_COUNT
	.align		4
        /*0044*/ 	.byte	0x02, 0x4a
	.zero		1
	.zero		1


	//----- nvinfo : EIATTR_EXIT_INSTR_OFFSETS
	.align		4
        /*0048*/ 	.byte	0x04, 0x1c
        /*004a*/ 	.short	(.L_2770 - .L_2769)


	//   ....[0]....
.L_2769:
        /*004c*/ 	.word	0x000000d0


	//   ....[1]....
        /*0050*/ 	.word	0x00000890


	//----- nvinfo : EIATTR_CRS_STACK_SIZE
	.align		4
.L_2770:
        /*0054*/ 	.byte	0x04, 0x1e
        /*0056*/ 	.short	(.L_2772 - .L_2771)
.L_2771:
        /*0058*/ 	.word	0x00000000


	//----- nvinfo : EIATTR_CBANK_PARAM_SIZE
	.align		4
.L_2772:
        /*005c*/ 	.byte	0x03, 0x19
        /*005e*/ 	.short	0x0018


	//----- nvinfo : EIATTR_PARAM_CBANK
	.align		4
        /*0060*/ 	.byte	0x04, 0x0a
        /*0062*/ 	.short	(.L_2774 - .L_2773)
	.align		4
.L_2773:
        /*0064*/ 	.word	index@(.nv.constant0.vec_asin)
        /*0068*/ 	.short	0x0380
        /*006a*/ 	.short	0x0018


	//----- nvinfo : EIATTR_SW_WAR
	.align		4
.L_2774:
        /*006c*/ 	.byte	0x04, 0x36
        /*006e*/ 	.short	(.L_2776 - .L_2775)
.L_2775:
        /*0070*/ 	.word	0x00000008
.L_2776:


//--------------------- .nv.info.vec_acosh        --------------------------
	.section	.nv.info.vec_acosh,"",@"SHT_CUDA_INFO"
	.sectionflags	@""
	.align	4


	//----- nvinfo : EIATTR_CUDA_API_VERSION
	.align		4
        /*0000*/ 	.byte	0x04, 0x37
        /*0002*/ 	.short	(.L_2778 - .L_2777)
.L_2777:
        /*0004*/ 	.word	0x00000082


	//----- nvinfo : EIATTR_KPARAM_INFO
	.align		4
.L_2778:
        /*0008*/ 	.byte	0x04, 0x17
        /*000a*/ 	.short	(.L_2780 - .L_2779)
.L_2779:
        /*000c*/ 	.word	0x00000000
        /*0010*/ 	.short	0x0002
        /*0012*/ 	.short	0x0010
        /*0014*/ 	.byte	0x00, 0xf5, 0x21, 0x00


	//----- nvinfo : EIATTR_KPARAM_INFO
	.align		4
.L_2780:
        /*0018*/ 	.byte	0x04, 0x17
        /*001a*/ 	.short	(.L_2782 - .L_2781)
.L_2781:
        /*001c*/ 	.word	0x00000000
        /*0020*/ 	.short	0x0001
        /*0022*/ 	.short	0x0008
        /*0024*/ 	.byte	0x00, 0xf5, 0x21, 0x00


	//----- nvinfo : EIATTR_KPARAM_INFO
	.align		4
.L_2782:
        /*0028*/ 	.byte	0x04, 0x17
        /*002a*/ 	.short	(.L_2784 - .L_2783)
.L_2783:
        /*002c*/ 	.word	0x00000000
        /*0030*/ 	.short	0x0000
        /*0032*/ 	.short	0x0000
        /*0034*/ 	.byte	0x00, 0xf0, 0x11, 0x00


	//----- nvinfo : EIATTR_SPARSE_MMA_MASK
	.align		4
.L_2784:
        /*0038*/ 	.byte	0x03, 0x50
        /*003a*/ 	.short	0x0000


	//----- nvinfo : EIATTR_MAXREG_COUNT
	.align		4
        /*003c*/ 	.byte	0x03, 0x1b
        /*003e*/ 	.short	0x00ff


	//----- nvinfo : EIATTR_MERCURY_ISA_VERSION
	.align		4
        /*0040*/ 	.byte	0x03, 0x5f
        /*0042*/ 	.short	0x0101


	//----- nvinfo : EIATTR_VRC_CTA_INIT_COUNT
	.align		4
        /*0044*/ 	.byte	0x02, 0x4a
	.zero		1
	.zero		1


	//----- nvinfo : EIATTR_EXIT_INSTR_OFFSETS
	.align		4
        /*0048*/ 	.byte	0x04, 0x1c
        /*004a*/ 	.short	(.L_2786 - .L_2785)


	//   ....[0]....
.L_2785:
        /*004c*/ 	.word	0x000000d0


	//   ....[1]....
        /*0050*/ 	.word	0x00000b80


	//----- nvinfo : EIATTR_CRS_STACK_SIZE
	.align		4
.L_2786:
        /*0054*/ 	.byte	0x04, 0x1e
        /*0056*/ 	.short	(.L_2788 - .L_2787)
.L_2787:
        /*0058*/ 	.word	0x00000000


	//----- nvinfo : EIATTR_CBANK_PARAM_SIZE
	.align		4
.L_2788:
        /*005c*/ 	.byte	0x03, 0x19
        /*005e*/ 	.short	0x0018


	//----- nvinfo : EIATTR_PARAM_CBANK
	.align		4
        /*0060*/ 	.byte	0x04, 0x0a
        /*0062*/ 	.short	(.L_2790 - .L_2789)
	.align		4
.L_2789:
        /*0064*/ 	.word	index@(.nv.constant0.vec_acosh)
        /*0068*/ 	.short	0x0380
        /*006a*/ 	.short	0x0018


	//----- nvinfo : EIATTR_SW_WAR
	.align		4
.L_2790:
        /*006c*/ 	.byte	0x04, 0x36
        /*006e*/ 	.short	(.L_2792 - .L_2791)
.L_2791:
        /*0070*/ 	.word	0x00000008
.L_2792:


//--------------------- .nv.info.vec_acos         --------------------------
	.section	.nv.info.vec_acos,"",@"SHT_CUDA_INFO"
	.sectionflags	@""
	.align	4


	//----- nvinfo : EIATTR_CUDA_API_VERSION
	.align		4
        /*0000*/ 	.byte	0x04, 0x37
        /*0002*/ 	.short	(.L_2794 - .L_2793)
.L_2793:
        /*0004*/ 	.word	0x00000082


	//----- nvinfo : EIATTR_KPARAM_INFO
	.align		4
.L_2794:
        /*0008*/ 	.byte	0x04, 0x17
        /*000a*/ 	.short	(.L_2796 - .L_2795)
.L_2795:
        /*000c*/ 	.word	0x00000000
        /*0010*/ 	.short	0x0002
        /*0012*/ 	.short	0x0010
        /*0014*/ 	.byte	0x00, 0xf5, 0x21, 0x00


	//----- nvinfo : EIATTR_KPARAM_INFO
	.align		4
.L_2796:
        /*0018*/ 	.byte	0x04, 0x17
        /*001a*/ 	.short	(.L_2798 - .L_2797)
.L_2797:
        /*001c*/ 	.word	0x00000000
        /*0020*/ 	.short	0x0001
        /*0022*/ 	.short	0x0008
        /*0024*/ 	.byte	0x00, 0xf5, 0x21, 0x00


	//----- nvinfo : EIATTR_KPARAM_INFO
	.align		4
.L_2798:
        /*0028*/ 	.byte	0x04, 0x17
        /*002a*/ 	.short	(.L_2800 - .L_2799)
.L_2799:
        /*002c*/ 	.word	0x00000000
        /*0030*/ 	.short	0x0000
        /*0032*/ 	.short	0x0000
        /*0034*/ 	.byte	0x00, 0xf0, 0x11, 0x00


	//----- nvinfo : EIATTR_SPARSE_MMA_MASK
	.align		4
.L_2800:
        /*0038*/ 	.byte	0x03, 0x50
        /*003a*/ 	.short	0x0000


	//----- nvinfo : EIATTR_MAXREG_COUNT
	.align		4
        /*003c*/ 	.byte	0x03, 0x1b
        /*003e*/ 	.short	0x00ff


	//----- nvinfo : EIATTR_MERCURY_ISA_VERSION
	.align		4
        /*0040*/ 	.byte	0x03, 0x5f
        /*0042*/ 	.short	0x0101


	//----- nvinfo : EIATTR_VRC_CTA_INIT_COUNT
	.align		4
        /*0044*/ 	.byte	0x02, 0x4a
	.zero		1
	.zero		1


	//----- nvinfo : EIATTR_EXIT_INSTR_OFFSETS
	.align		4
        /*0048*/ 	.byte	0x04, 0x1c
        /*004a*/ 	.short	(.L_2802 - .L_2801)


	//   ....[0]....
.L_2801:
        /*004c*/ 	.word	0x000000d0


	//   ....[1]....
        /*0050*/ 	.word	0x00000970


	//----- nvinfo : EIATTR_CRS_STACK_SIZE
	.align		4
.L_2802:
        /*0054*/ 	.byte	0x04, 0x1e
        /*0056*/ 	.short	(.L_2804 - .L_2803)
.L_2803:
        /*0058*/ 	.word	0x00000000


	//----- nvinfo : EIATTR_CBANK_PARAM_SIZE
	.align		4
.L_2804:
        /*005c*/ 	.byte	0x03, 0x19
        /*005e*/ 	.short	0x0018


	//----- nvinfo : EIATTR_PARAM_CBANK
	.align		4
        /*0060*/ 	.byte	0x04, 0x0a
        /*0062*/ 	.short	(.L_2806 - .L_2805)
	.align		4
.L_2805:
        /*0064*/ 	.word	index@(.nv.constant0.vec_acos)
        /*0068*/ 	.short	0x0380
        /*006a*/ 	.short	0x0018


	//----- nvinfo : EIATTR_SW_WAR
	.align		4
.L_2806:
        /*006c*/ 	.byte	0x04, 0x36
        /*006e*/ 	.short	(.L_2808 - .L_2807)
.L_2807:
        /*0070*/ 	.word	0x00000008
.L_2808:


//--------------------- .nv.info.vec_neScalar     --------------------------
	.section	.nv.info.vec_neScalar,"",@"SHT_CUDA_INFO"
	.sectionflags	@""
	.align	4


	//----- nvinfo : EIATTR_CUDA_API_VERSION
	.align		4
        /*0000*/ 	.byte	0x04, 0x37
        /*0002*/ 	.short	(.L_2810 - .L_2809)
.L_2809:
        /*0004*/ 	.word	0x00000082


	//----- nvinfo : EIATTR_KPARAM_INFO
	.align		4
.L_2810:
        /*0008*/ 	.byte	0x04, 0x17
        /*000a*/ 	.short	(.L_2812 - .L_2811)
.L_2811:
        /*000c*/ 	.word	0x00000000
        /*0010*/ 	.short	0x0003
        /*0012*/ 	.short	0x0018
        /*0014*/ 	.byte	0x00, 0xf0, 0x21, 0x00


	//----- nvinfo : EIATTR_KPARAM_INFO
	.align		4
.L_2812:
        /*0018*/ 	.byte	0x04, 0x17
        /*001a*/ 	.short	(.L_2814 - .L_2813)
.L_2813:
        /*001c*/ 	.word	0x00000000
        /*0020*/ 	.short	0x0002
        /*0022*/ 	.short	0x0010
        /*0024*/ 	.byte	0x00, 0xf5, 0x21, 0x00


	//----- nvinfo : EIATTR_KPARAM_INFO
	.align		4
.L_2814:
        /*0028*/ 	.byte	0x04, 0x17
        /*002a*/ 	.short	(.L_2816 - .L_2815)
.L_2815:
        /*002c*/ 	.word	0x00000000
        /*0030*/ 	.short	0x0001
        /*0032*/ 	.short	0x0008
        /*0034*/ 	.byte	0x00, 0xf5, 0x21, 0x00


	//----- nvinfo : EIATTR_KPARAM_INFO
	.align		4
.L_2816:
        /*0038*/ 	.byte	0x04, 0x17
        /*003a*/ 	.short	(.L_2818 - .L_2817)
.L_2817:
        /*003c*/ 	.word	0x00000000
        /*0040*/ 	.short	0x0000
        /*0042*/ 	.short	0x0000
        /*0044*/ 	.byte	0x00, 0xf0, 0x11, 0x00


	//----- nvinfo : EIATTR_SPARSE_MMA_MASK
	.align		4
.L_2818:
        /*0048*/ 	.byte	0x03, 0x50
        /*004a*/ 	.short	0x0000


	//----- nvinfo : EIATTR_MAXREG_COUNT
	.align		4
        /*004c*/ 	.byte	0x03, 0x1b
        /*004e*/ 	.short	0x00ff


	//----- nvinfo : EIATTR_MERCURY_ISA_VERSION
	.align		4
        /*0050*/ 	.byte	0x03, 0x5f
        /*0052*/ 	.short	0x0101


	//----- nvinfo : EIATTR_VRC_CTA_INIT_COUNT
	.align		4
        /*0054*/ 	.byte	0x02, 0x4a
	.zero		1
	.zero		1


	//----- nvinfo : EIATTR_EXIT_INSTR_OFFSETS
	.align		4
        /*0058*/ 	.byte	0x04, 0x1c
        /*005a*/ 	.short	(.L_2820 - .L_2819)


	//   ....[0]....
.L_2819:
        /*005c*/ 	.word	0x000000d0


	//   ....[1]....
        /*0060*/ 	.word	0x00000190


	//----- nvinfo : EIATTR_CBANK_PARAM_SIZE
	.align		4
.L_2820:
        /*0064*/ 	.byte	0x03, 0x19
        /*0066*/ 	.short	0x0020


	//----- nvinfo : EIATTR_PARAM_CBANK
	.align		4
        /*0068*/ 	.byte	0x04, 0x0a
        /*006a*/ 	.short	(.L_2822 - .L_2821)
	.align		4
.L_2821:
        /*006c*/ 	.word	index@(.nv.constant0.vec_neScalar)
        /*0070*/ 	.short	0x0380
        /*0072*/ 	.short	0x0020


	//----- nvinfo : EIATTR_SW_WAR
	.align		4
.L_2822:
        /*0074*/ 	.byte	0x04, 0x36
        /*0076*/ 	.short	(.L_2824 - .L_2823)
.L_2823:
        /*0078*/ 	.word	0x00000008
.L_2824:


//--------------------- .nv.info.vec_gtScalar     --------------------------
	.section	.nv.info.vec_gtScalar,"",@"SHT_CUDA_INFO"
	.sectionflags	@""
	.align	4


	//----- nvinfo : EIATTR_CUDA_API_VERSION
	.align		4
        /*0000*/ 	.byte	0x04, 0x37
        /*0002*/ 	.short	(.L_2826 - .L_2825)
.L_2825:
        /*0004*/ 	.word	0x00000082


	//----- nvinfo : EIATTR_KPARAM_INFO
	.align		4
.L_2826:
        /*0008*/ 	.byte	0x04, 0x17
        /*000a*/ 	.short	(.L_2828 - .L_2827)
.L_2827:
        /*000c*/ 	.word	0x00000000
        /*0010*/ 	.short	0x0003
        /*0012*/ 	.short	0x0018
        /*0014*/ 	.byte	0x00, 0xf0, 0x21, 0x00


	//----- nvinfo : EIATTR_KPARAM_INFO
	.align		4
.L_2828:
        /*0018*/ 	.byte	0x04, 0x17
        /*001a*/ 	.short	(.L_2830 - .L_2829)
.L_2829:
        /*001c*/ 	.word	0x00000000
        /*0020*/ 	.short	0x0002
        /*0022*/ 	.short	0x0010
        /*0024*/ 	.byte	0x00, 0xf5, 0x21, 0x00


	//----- nvinfo : EIATTR_KPARAM_INFO
	.align		4
.L_2830:
        /*0028*/ 	.byte	0x04, 0x17
        /*002a*/ 	.short	(.L_2832 - .L_2831)
.L_2831:
        /*002c*/ 	.word	0x00000000
        /*0030*/ 	.short	0x0001
        /*0032*/ 	.short	0x0008
        /*0034*/ 	.byte	0x00, 0xf5, 0x21, 0x00


	//----- nvinfo : EIATTR_KPARAM_INFO
	.align		4
.L_2832:
        /*0038*/ 	.byte	0x04, 0x17
        /*003a*/ 	.short	(.L_2834 - .L_2833)
.L_2833:
        /*003c*/ 	.word	0x00000000
        /*0040*/ 	.short	0x0000
        /*0042*/ 	.short	0x0000
        /*0044*/ 	.byte	0x00, 0xf0, 0x11, 0x00


	//----- nvinfo : EIATTR_SPARSE_MMA_MASK
	.align		4
.L_2834:
        /*0048*/ 	.byte	0x03, 0x50
        /*004a*/ 	.short	0x0000


	//----- nvinfo : EIATTR_MAXREG_COUNT
	.align		4
        /*004c*/ 	.byte	0x03, 0x1b
        /*004e*/ 	.short	0x00ff


	//----- nvinfo : EIATTR_MERCURY_ISA_VERSION
	.align		4
        /*0050*/ 	.byte	0x03, 0x5f
        /*0052*/ 	.short	0x0101


	//----- nvinfo : EIATTR_VRC_CTA_INIT_COUNT
	.align		4
        /*0054*/ 	.byte	0x02, 0x4a
	.zero		1
	.zero		1


	//----- nvinfo : EIATTR_EXIT_INSTR_OFFSETS
	.align		4
        /*0058*/ 	.byte	0x04, 0x1c
        /*005a*/ 	.short	(.L_2836 - .L_2835)


	//   ....[0]....
.L_2835:
        /*005c*/ 	.word	0x000000d0


	//   ....[1]....
        /*0060*/ 	.word	0x00000190


	//----- nvinfo : EIATTR_CBANK_PARAM_SIZE
	.align		4
.L_2836:
        /*0064*/ 	.byte	0x03, 0x19
        /*0066*/ 	.short	0x0020


	//----- nvinfo : EIATTR_PARAM_CBANK
	.align		4
        /*0068*/ 	.byte	0x04, 0x0a
        /*006a*/ 	.short	(.L_2838 - .L_2837)
	.align		4
.L_2837:
        /*006c*/ 	.word	index@(.nv.constant0.vec_gtScalar)
        /*0070*/ 	.short	0x0380
        /*0072*/ 	.short	0x0020


	//----- nvinfo : EIATTR_SW_WAR
	.align		4
.L_2838:
        /*0074*/ 	.byte	0x04, 0x36
        /*0076*/ 	.short	(.L_2840 - .L_2839)
.L_2839:
        /*0078*/ 	.word	0x00000008
.L_2840:


//--------------------- .nv.info.vec_gteScalar    --------------------------
	.section	.nv.info.vec_gteScalar,"",@"SHT_CUDA_INFO"
	.sectionflags	@""
	.align	4


	//----- nvinfo : EIATTR_CUDA_API_VERSION
	.align		4
        /*0000*/ 	.byte	0x04, 0x37
        /*0002*/ 	.short	(.L_2842 - .L_2841)
.L_2841:
        /*0004*/ 	.word	0x00000082


	//----- nvinfo : EIATTR_KPARAM_INFO
	.align		4
.L_2842:
        /*0008*/ 	.byte	0x04, 0x17
        /*000a*/ 	.short	(.L_2844 - .L_2843)
.L_2843:
        /*000c*/ 	.word	0x00000000
        /*0010*/ 	.short	0x0003
        /*0012*/ 	.short	0x0018
        /*0014*/ 	.byte	0x00, 0xf0, 0x21, 0x00


	//----- nvinfo : EIATTR_KPARAM_INFO
	.align		4
.L_2844:
        /*0018*/ 	.byte	0x04, 0x17
        /*001a*/ 	.short	(.L_2846 - .L_2845)
.L_2845:
        /*001c*/ 	.word	0x00000000
        /*0020*/ 	.short	0x0002
        /*0022*/ 	.short	0x0010
        /*0024*/ 	.byte	0x00, 0xf5, 0x21, 0x00


	//----- nvinfo : EIATTR_KPARAM_INFO
	.align		4
.L_2846:
        /*0028*/ 	.byte	0x04, 0x17
        /*002a*/ 	.short	(.L_2848 - .L_2847)
.L_2847:
        /*002c*/ 	.word	0x00000000
        /*0030*/ 	.short	0x0001
        /*0032*/ 	.short	0x0008
        /*0034*/ 	.byte	0x00, 0xf5, 0x21, 0x00


	//----- nvinfo : EIATTR_KPARAM_INFO
	.align		4
.L_2848:
        /*0038*/ 	.byte	0x04, 0x17
        /*003a*/ 	.short	(.L_2850 - .L_2849)
.L_2849:
        /*003c*/ 	.word	0x00000000
        /*0040*/ 	.short	0x0000
        /*0042*/ 	.short	0x0000
        /*0044*/ 	.byte	0x00, 0xf0, 0x11, 0x00


	//----- nvinfo : EIATTR_SPARSE_MMA_MASK
	.align		4
.L_2850:
        /*0048*/ 	.byte	0x03, 0x50
        /*004a*/ 	.short	0x0000


	//----- nvinfo : EIATTR_MAXREG_COUNT
	.align		4
        /*004c*/ 	.byte	0x03, 0x1b
        /*004e*/ 	.short	0x00ff


	//----- nvinfo : EIATTR_MERCURY_ISA_VERSION
	.align		4
        /*0050*/ 	.byte	0x03, 0x5f
        /*0052*/ 	.short	0x0101


	//----- nvinfo : EIATTR_VRC_CTA_INIT_COUNT
	.align		4
        /*0054*/ 	.byte	0x02, 0x4a
	.zero		1
	.zero		1


	//----- nvinfo : EIATTR_EXIT_INSTR_OFFSETS
	.align		4
        /*0058*/ 	.byte	0x04, 0x1c
        /*005a*/ 	.short	(.L_2852 - .L_2851)


	//   ....[0]....
.L_2851:
        /*005c*/ 	.word	0x000000d0


	//   ....[1]....
        /*0060*/ 	.word	0x00000190


	//----- nvinfo : EIATTR_CBANK_PARAM_SIZE
	.align		4
.L_2852:
        /*0064*/ 	.byte	0x03, 0x19
        /*0066*/ 	.short	0x0020


	//----- nvinfo : EIATTR_PARAM_CBANK
	.align		4
        /*0068*/ 	.byte	0x04, 0x0a
        /*006a*/ 	.short	(.L_2854 - .L_2853)
	.align		4
.L_2853:
        /*006c*/ 	.word	index@(.nv.constant0.vec_gteScalar)
        /*0070*/ 	.short	0x0380
        /*0072*/ 	.short	0x0020


	//----- nvinfo : EIATTR_SW_WAR
	.align		4
.L_2854:
        /*0074*/ 	.byte	0x04, 0x36
        /*0076*/ 	.short	(.L_2856 - .L_2855)
.L_2855:
        /*0078*/ 	.word	0x00000008
.L_2856:


//--------------------- .nv.info.vec_eqScalar     --------------------------
	.section	.nv.info.vec_eqScalar,"",@"SHT_CUDA_INFO"
	.sectionflags	@""
	.align	4


	//----- nvinfo : EIATTR_CUDA_API_VERSION
	.align		4
        /*0000*/ 	.byte	0x04, 0x37
        /*0002*/ 	.short	(.L_2858 - .L_2857)
.L_2857:
        /*0004*/ 	.word	0x00000082


	//----- nvinfo : EIATTR_KPARAM_INFO
	.align		4
.L_2858:
        /*0008*/ 	.byte	0x04, 0x17
        /*000a*/ 	.short	(.L_2860 - .L_2859)
.L_2859:
        /*000c*/ 	.word	0x00000000
        /*0010*/ 	.short	0x0003
        /*0012*/ 	.short	0x0018
        /*0014*/ 	.byte	0x00, 0xf0, 0x21, 0x00


	//----- nvinfo : EIATTR_KPARAM_INFO
	.align		4
.L_2860:
        /*0018*/ 	.byte	0x04, 0x17
        /*001a*/ 	.short	(.L_2862 - .L_2861)
.L_2861:
        /*001c*/ 	.word	0x00000000
        /*0020*/ 	.short	0x0002
        /*0022*/ 	.short	0x0010
        /*0024*/ 	.byte	0x00, 0xf5, 0x21, 0x00


	//----- nvinfo : EIATTR_KPARAM_INFO
	.align		4
.L_2862:
        /*0028*/ 	.byte	0x04, 0x17
        /*002a*/ 	.short	(.L_2864 - .L_2863)
.L_2863:
        /*002c*/ 	.word	0x00000000
        /*0030*/ 	.short	0x0001
        /*0032*/ 	.short	0x0008
        /*0034*/ 	.byte	0x00, 0xf5, 0x21, 0x00


	//----- nvinfo : EIATTR_KPARAM_INFO
	.align		4
.L_2864:
        /*0038*/ 	.byte	0x04, 0x17
        /*003a*/ 	.short	(.L_2866 - .L_2865)
.L_2865:
        /*003c*/ 	.word	0x00000000
        /*0040*/ 	.short	0x0000
        /*0042*/ 	.short	0x0000
        /*0044*/ 	.byte	0x00, 0xf0, 0x11, 0x00


	//----- nvinfo : EIATTR_SPARSE_MMA_MASK
	.align		4
.L_2866:
        /*0048*/ 	.byte	0x03, 0x50
        /*004a*/ 	.short	0x0000


	//----- nvinfo : EIATTR_MAXREG_COUNT
	.align		4
        /*004c*/ 	.byte	0x03, 0x1b
        /*004e*/ 	.short	0x00ff


	//----- nvinfo : EIATTR_MERCURY_ISA_VERSION
	.align		4
        /*0050*/ 	.byte	0x03, 0x5f
        /*0052*/ 	.short	0x0101


	//----- nvinfo : EIATTR_VRC_CTA_INIT_COUNT
	.align		4
        /*0054*/ 	.byte	0x02, 0x4a
	.zero		1
	.zero		1


	//----- nvinfo : EIATTR_EXIT_INSTR_OFFSETS
	.align		4
        /*0058*/ 	.byte	0x04, 0x1c
        /*005a*/ 	.short	(.L_2868 - .L_2867)


	//   ....[0]....
.L_2867:
        /*005c*/ 	.word	0x000000d0


	//   ....[1]....
        /*0060*/ 	.word	0x00000190


	//----- nvinfo : EIATTR_CBANK_PARAM_SIZE
	.align		4
.L_2868:
        /*0064*/ 	.byte	0x03, 0x19
        /*0066*/ 	.short	0x0020


	//----- nvinfo : EIATTR_PARAM_CBANK
	.align		4
        /*0068*/ 	.byte	0x04, 0x0a
        /*006a*/ 	.short	(.L_2870 - .L_2869)
	.align		4
.L_2869:
        /*006c*/ 	.word	index@(.nv.constant0.vec_eqScalar)
        /*0070*/ 	.short	0x0380
        /*0072*/ 	.short	0x0020


	//----- nvinfo : EIATTR_SW_WAR
	.align		4
.L_2870:
        /*0074*/ 	.byte	0x04, 0x36
        /*0076*/ 	.short	(.L_2872 - .L_2871)
.L_2871:
        /*0078*/ 	.word	0x00000008
.L_2872:


//--------------------- .nv.info.vec_lteScalar    --------------------------
	.section	.nv.info.vec_lteScalar,"",@"SHT_CUDA_INFO"
	.sectionflags	@""
	.align	4


	//----- nvinfo : EIATTR_CUDA_API_VERSION
	.align		4
        /*0000*/ 	.byte	0x04, 0x37
        /*0002*/ 	.short	(.L_2874 - .L_2873)
.L_2873:
        /*0004*/ 	.word	0x00000082


	//----- nvinfo : EIATTR_KPARAM_INFO
	.align		4
.L_2874:
        /*0008*/ 	.byte	0x04, 0x17
        /*000a*/ 	.short	(.L_2876 - .L_2875)
.L_2875:
        /*000c*/ 	.word	0x00000000
        /*0010*/ 	.short	0x0003
        /*0012*/ 	.short	0x0018
        /*0014*/ 	.byte	0x00, 0xf0, 0x21, 0x00


	//----- nvinfo : EIATTR_KPARAM_INFO
	.align		4
.L_2876:
        /*0018*/ 	.byte	0x04, 0x17
        /*001a*/ 	.short	(.L_2878 - .L_2877)
.L_2877:
        /*001c*/ 	.word	0x00000000
        /*0020*/ 	.short	0x0002
        /*0022*/ 	.short	0x0010
        /*0024*/ 	.byte	0x00, 0xf5, 0x21, 0x00


	//----- nvinfo : EIATTR_KPARAM_INFO
	.align		4
.L_2878:
        /*0028*/ 	.byte	0x04, 0x17
        /*002a*/ 	.short	(.L_2880 - .L_2879)
.L_2879:
        /*002c*/ 	.word	0x00000000
        /*0030*/ 	.short	0x0001
        /*0032*/ 	.short	0x0008
        /*0034*/ 	.byte	0x00, 0xf5, 0x21, 0x00


	//----- nvinfo : EIATTR_KPARAM_INFO
	.align		4
.L_2880:
        /*0038*/ 	.byte	0x04, 0x17
        /*003a*/ 	.short	(.L_2882 - .L_2881)
.L_2881:
        /*003c*/ 	.word	0x00000000
        /*0040*/ 	.short	0x0000
        /*0042*/ 	.short	0x0000
        /*0044*/ 	.byte	0x00, 0xf0, 0x11, 0x00


	//----- nvinfo : EIATTR_SPARSE_MMA_MASK
	.align		4
.L_2882:
        /*0048*/ 	.byte	0x03, 0x50
        /*004a*/ 	.short	0x0000


	//----- nvinfo : EIATTR_MAXREG_COUNT
	.align		4
        /*004c*/ 	.byte	0x03, 0x1b
        /*004e*/ 	.short	0x00ff


	//----- nvinfo : EIATTR_MERCURY_ISA_VERSION
	.align		4
        /*0050*/ 	.byte	0x03, 0x5f
        /*0052*/ 	.short	0x0101


	//----- nvinfo : EIATTR_VRC_CTA_INIT_COUNT
	.align		4
        /*0054*/ 	.byte	0x02, 0x4a
	.zero		1
	.zero		1


	//----- nvinfo : EIATTR_EXIT_INSTR_OFFSETS
	.align		4
        /*0058*/ 	.byte	0x04, 0x1c
        /*005a*/ 	.short	(.L_2884 - .L_2883)


	//   ....[0]....
.L_2883:
        /*005c*/ 	.word	0x000000d0


	//   ....[1]....
        /*0060*/ 	.word	0x00000190


	//----- nvinfo : EIATTR_CBANK_PARAM_SIZE
	.align		4
.L_2884:
        /*0064*/ 	.byte	0x03, 0x19
        /*0066*/ 	.short	0x0020


	//----- nvinfo : EIATTR_PARAM_CBANK
	.align		4
        /*0068*/ 	.byte	0x04, 0x0a
        /*006a*/ 	.short	(.L_2886 - .L_2885)
	.align		4
.L_2885:
        /*006c*/ 	.word	index@(.nv.constant0.vec_lteScalar)
        /*0070*/ 	.short	0x0380
        /*0072*/ 	.short	0x0020


	//----- nvinfo : EIATTR_SW_WAR
	.align		4
.L_2886:
        /*0074*/ 	.byte	0x04, 0x36
        /*0076*/ 	.short	(.L_2888 - .L_2887)
.L_2887:
        /*0078*/ 	.word	0x00000008
.L_2888:


//--------------------- .nv.info.vec_ltScalar     --------------------------
	.section	.nv.info.vec_ltScalar,"",@"SHT_CUDA_INFO"
	.sectionflags	@""
	.align	4


	//----- nvinfo : EIATTR_CUDA_API_VERSION
	.align		4
        /*0000*/ 	.byte	0x04, 0x37
        /*0002*/ 	.short	(.L_2890 - .L_2889)
.L_2889:
        /*0004*/ 	.word	0x00000082


	//----- nvinfo : EIATTR_KPARAM_INFO
	.align		4
.L_2890:
        /*0008*/ 	.byte	0x04, 0x17
        /*000a*/ 	.short	(.L_2892 - .L_2891)
.L_2891:
        /*000c*/ 	.word	0x00000000
        /*0010*/ 	.short	0x0003
        /*0012*/ 	.short	0x0018
        /*0014*/ 	.byte	0x00, 0xf0, 0x21, 0x00


	//----- nvinfo : EIATTR_KPARAM_INFO
	.align		4
.L_2892:
        /*0018*/ 	.byte	0x04, 0x17
        /*001a*/ 	.short	(.L_2894 - .L_2893)
.L_2893:
        /*001c*/ 	.word	0x00000000
        /*0020*/ 	.short	0x0002
        /*0022*/ 	.short	0x0010
        /*0024*/ 	.byte	0x00, 0xf5, 0x21, 0x00


	//----- nvinfo : EIATTR_KPARAM_INFO
	.align		4
.L_2894:
        /*0028*/ 	.byte	0x04, 0x17
        /*002a*/ 	.short	(.L_2896 - .L_2895)
.L_2895:
        /*002c*/ 	.word	0x00000000
        /*0030*/ 	.short	0x0001
        /*0032*/ 	.short	0x0008
        /*0034*/ 	.byte	0x00, 0xf5, 0x21, 0x00


	//----- nvinfo : EIATTR_KPARAM_INFO
	.align		4
.L_2896:
        /*0038*/ 	.byte	0x04, 0x17
        /*003a*/ 	.short	(.L_2898 - .L_2897)
.L_2897:
        /*003c*/ 	.word	0x00000000
        /*0040*/ 	.short	0x0000
        /*0042*/ 	.short	0x0000
        /*0044*/ 	.byte	0x00, 0xf0, 0x11, 0x00


	//----- nvinfo : EIATTR_SPARSE_MMA_MASK
	.align		4
.L_2898:
        /*0048*/ 	.byte	0x03, 0x50
        /*004a*/ 	.short	0x0000


	//----- nvinfo : EIATTR_MAXREG_COUNT
	.align		4
        /*004c*/ 	.byte	0x03, 0x1b
        /*004e*/ 	.short	0x00ff


	//----- nvinfo : EIATTR_MERCURY_ISA_VERSION
	.align		4
        /*0050*/ 	.byte	0x03, 0x5f
        /*0052*/ 	.short	0x0101


	//----- nvinfo : EIATTR_VRC_CTA_INIT_COUNT
	.align		4
        /*0054*/ 	.byte	0x02, 0x4a
	.zero		1
	.zero		1


	//----- nvinfo : EIATTR_EXIT_INSTR_OFFSETS
	.align		4
        /*0058*/ 	.byte	0x04, 0x1c
        /*005a*/ 	.short	(.L_2900 - .L_2899)


	//   ....[0]....
.L_2899:
        /*005c*/ 	.word	0x000000d0


	//   ....[1]....
        /*0060*/ 	.word	0x00000190


	//----- nvinfo : EIATTR_CBANK_PARAM_SIZE
	.align		4
.L_2900:
        /*0064*/ 	.byte	0x03, 0x19
        /*0066*/ 	.short	0x0020


	//----- nvinfo : EIATTR_PARAM_CBANK
	.align		4
        /*0068*/ 	.byte	0x04, 0x0a
        /*006a*/ 	.short	(.L_2902 - .L_2901)
	.align		4
.L_2901:
        /*006c*/ 	.word	index@(.nv.constant0.vec_ltScalar)
        /*0070*/ 	.short	0x0380
        /*0072*/ 	.short	0x0020


	//----- nvinfo : EIATTR_SW_WAR
	.align		4
.L_2902:
        /*0074*/ 	.byte	0x04, 0x36
        /*0076*/ 	.short	(.L_2904 - .L_2903)
.L_2903:
        /*0078*/ 	.word	0x00000008
.L_2904:


//--------------------- .nv.info.vec_ne           --------------------------
	.section	.nv.info.vec_ne,"",@"SHT_CUDA_INFO"
	.sectionflags	@""
	.align	4


	//----- nvinfo : EIATTR_CUDA_API_VERSION
	.align		4
        /*0000*/ 	.byte	0x04, 0x37
        /*0002*/ 	.short	(.L_2906 - .L_2905)
.L_2905:
        /*0004*/ 	.word	0x00000082


	//----- nvinfo : EIATTR_KPARAM_INFO
	.align		4
.L_2906:
        /*0008*/ 	.byte	0x04, 0x17
        /*000a*/ 	.short	(.L_2908 - .L_2907)
.L_2907:
        /*000c*/ 	.word	0x00000000
        /*0010*/ 	.short	0x0003
        /*0012*/ 	.short	0x0018
        /*0014*/ 	.byte	0x00, 0xf5, 0x21, 0x00


	//----- nvinfo : EIATTR_KPARAM_INFO
	.align		4
.L_2908:
        /*0018*/ 	.byte	0x04, 0x17
        /*001a*/ 	.short	(.L_2910 - .L_2909)
.L_2909:
        /*001c*/ 	.word	0x00000000
        /*0020*/ 	.short	0x0002
        /*0022*/ 	.short	0x0010
        /*0024*/ 	.byte	0x00, 0xf5, 0x21, 0x00


	//----- nvinfo : EIATTR_KPARAM_INFO
	.align		4
.L_2910:
        /*0028*/ 	.byte	0x04, 0x17
        /*002a*/ 	.short	(.L_2912 - .L_2911)
.L_2911:
        /*002c*/ 	.word	0x00000000
        /*0030*/ 	.short	0x0001
        /*0032*/ 	.short	0x0008
        /*0034*/ 	.byte	0x00, 0xf5, 0x21, 0x00


	//----- nvinfo : EIATTR_KPARAM_INFO
	.align		4
.L_2912:
        /*0038*/ 	.byte	0x04, 0x17
        /*003a*/ 	.short	(.L_2914 - .L_2913)
.L_2913:
        /*003c*/ 	.word	0x00000000
        /*0040*/ 	.short	0x0000
        /*0042*/ 	.short	0x0000
        /*0044*/ 	.byte	0x00, 0xf0, 0x11, 0x00


	//----- nvinfo : EIATTR_SPARSE_MMA_MASK
	.align		4
.L_2914:
        /*0048*/ 	.byte	0x03, 0x50
        /*004a*/ 	.short	0x0000


	//----- nvinfo : EIATTR_MAXREG_COUNT
	.align		4
        /*004c*/ 	.byte	0x03, 0x1b
        /*004e*/ 	.short	0x00ff


	//----- nvinfo : EIATTR_MERCURY_ISA_VERSION
	.align		4
        /*0050*/ 	.byte	0x03, 0x5f
        /*0052*/ 	.short	0x0101


	//----- nvinfo : EIATTR_VRC_CTA_INIT_COUNT
	.align		4
        /*0054*/ 	.byte	0x02, 0x4a
	.zero		1
	.zero		1


	//----- nvinfo : EIATTR_EXIT_INSTR_OFFSETS
	.align		4
        /*0058*/ 	.byte	0x04, 0x1c
        /*005a*/ 	.short	(.L_2916 - .L_2915)


	//   ....[0]....
.L_2915:
        /*005c*/ 	.word	0x000000d0


	//   ....[1]....
        /*0060*/ 	.word	0x000001b0


	//----- nvinfo : EIATTR_CBANK_PARAM_SIZE
	.align		4
.L_2916:
        /*0064*/ 	.byte	0x03, 0x19
        /*0066*/ 	.short	0x0020


	//----- nvinfo : EIATTR_PARAM_CBANK
	.align		4
        /*0068*/ 	.byte	0x04, 0x0a
        /*006a*/ 	.short	(.L_2918 - .L_2917)
	.align		4
.L_2917:
        /*006c*/ 	.word	index@(.nv.constant0.vec_ne)
        /*0070*/ 	.short	0x0380
        /*0072*/ 	.short	0x0020


	//----- nvinfo : EIATTR_SW_WAR
	.align		4
.L_2918:
        /*0074*/ 	.byte	0x04, 0x36
        /*0076*/ 	.short	(.L_2920 - .L_2919)
.L_2919:
        /*0078*/ 	.word	0x00000008
.L_2920:


//--------------------- .nv.info.vec_gt           --------------------------
	.section	.nv.info.vec_gt,"",@"SHT_CUDA_INFO"
	.sectionflags	@""
	.align	4


	//----- nvinfo : EIATTR_CUDA_API_VERSION
	.align		4
        /*0000*/ 	.byte	0x04, 0x37
        /*0002*/ 	.short	(.L_2922 - .L_2921)
.L_2921:
        /*0004*/ 	.word	0x00000082


	//----- nvinfo : EIATTR_KPARAM_INFO
	.align		4
.L_2922:
        /*0008*/ 	.byte	0x04, 0x17
        /*000a*/ 	.short	(.L_2924 - .L_2923)
.L_2923:
        /*000c*/ 	.word	0x00000000
        /*0010*/ 	.short	0x0003
        /*0012*/ 	.short	0x0018
        /*0014*/ 	.byte	0x00, 0xf5, 0x21, 0x00


	//----- nvinfo : EIATTR_KPARAM_INFO
	.align		4
.L_2924:
        /*0018*/ 	.byte	0x04, 0x17
        /*001a*/ 	.short	(.L_2926 - .L_2925)
.L_2925:
        /*001c*/ 	.word	0x00000000
        /*0020*/ 	.short	0x0002
        /*0022*/ 	.short	0x0010
        /*0024*/ 	.byte	0x00, 0xf5, 0x21, 0x00


	//----- nvinfo : EIATTR_KPARAM_INFO
	.align		4
.L_2926:
        /*0028*/ 	.byte	0x04, 0x17
        /*002a*/ 	.short	(.L_2928 - .L_2927)
.L_2927:
        /*002c*/ 	.word	0x00000000
        /*0030*/ 	.short	0x0001
        /*0032*/ 	.short	0x0008
        /*0034*/ 	.byte	0x00, 0xf5, 0x21, 0x00


	//----- nvinfo : EIATTR_KPARAM_INFO
	.align		4
.L_2928:
        /*0038*/ 	.byte	0x04, 0x17
        /*003a*/ 	.short	(.L_2930 - .L_2929)
.L_2929:
        /*003c*/ 	.word	0x00000000
        /*0040*/ 	.short	0x0000
        /*0042*/ 	.short	0x0000
        /*0044*/ 	.byte	0x00, 0xf0, 0x11, 0x00


	//----- nvinfo : EIATTR_SPARSE_MMA_MASK
	.align		4
.L_2930:
        /*0048*/ 	.byte	0x03, 0x50
        /*004a*/ 	.short	0x0000


	//----- nvinfo : EIATTR_MAXREG_COUNT
	.align		4
        /*004c*/ 	.byte	0x03, 0x1b
        /*004e*/ 	.short	0x00ff


	//----- nvinfo : EIATTR_MERCURY_ISA_VERSION
	.align		4
        /*0050*/ 	.byte	0x03, 0x5f
        /*0052*/ 	.short	0x0101


	//----- nvinfo : EIATTR_VRC_CTA_INIT_COUNT
	.align		4
        /*0054*/ 	.byte	0x02, 0x4a
	.zero		1
	.zero		1


	//----- nvinfo : EIATTR_EXIT_INSTR_OFFSETS
	.align		4
        /*0058*/ 	.byte	0x04, 0x1c
        /*005a*/ 	.short	(.L_2932 - .L_2931)


	//   ....[0]....
.L_2931:
        /*005c*/ 	.word	0x000000d0


	//   ....[1]....
        /*0060*/ 	.word	0x000001b0


	//----- nvinfo : EIATTR_CBANK_PARAM_SIZE
	.align		4
.L_2932:
        /*0064*/ 	.byte	0x03, 0x19
        /*0066*/ 	.short	0x0020


	//----- nvinfo : EIATTR_PARAM_CBANK
	.align		4
        /*0068*/ 	.byte	0x04, 0x0a
        /*006a*/ 	.short	(.L_2934 - .L_2933)
	.align		4
.L_2933:
        /*006c*/ 	.word	index@(.nv.constant0.vec_gt)
        /*0070*/ 	.short	0x0380
        /*0072*/ 	.short	0x0020


	//----- nvinfo : EIATTR_SW_WAR
	.align		4
.L_2934:
        /*0074*/ 	.byte	0x04, 0x36
        /*0076*/ 	.short	(.L_2936 - .L_2935)
.L_2935:
        /*0078*/ 	.word	0x00000008
.L_2936:


//--------------------- .nv.info.vec_gte          --------------------------
	.section	.nv.info.vec_gte,"",@"SHT_CUDA_INFO"
	.sectionflags	@""
	.align	4


	//----- nvinfo : EIATTR_CUDA_API_VERSION
	.align		4
        /*0000*/ 	.byte	0x04, 0x37
        /*0002*/ 	.short	(.L_2938 - .L_2937)
.L_2937:
        /*0004*/ 	.word	0x00000082


	//----- nvinfo : EIATTR_KPARAM_INFO
	.align		4
.L_2938:
        /*0008*/ 	.byte	0x04, 0x17
        /*000a*/ 	.short	(.L_2940 - .L_2939)
.L_2939:
        /*000c*/ 	.word	0x00000000
        /*0010*/ 	.short	0x0003
        /*0012*/ 	.short	0x0018
        /*0014*/ 	.byte	0x00, 0xf5, 0x21, 0x00


	//----- nvinfo : EIATTR_KPARAM_INFO
	.align		4
.L_2940:
        /*0018*/ 	.byte	0x04, 0x17
        /*001a*/ 	.short	(.L_2942 - .L_2941)
.L_2941:
        /*001c*/ 	.word	0x00000000
        /*0020*/ 	.short	0x0002
        /*0022*/ 	.short	0x0010
        /*0024*/ 	.byte	0x00, 0xf5, 0x21, 0x00


	//----- nvinfo : EIATTR_KPARAM_INFO
	.align		4
.L_2942:
        /*0028*/ 	.byte	0x04, 0x17
        /*002a*/ 	.short	(.L_2944 - .L_2943)
.L_2943:
        /*002c*/ 	.word	0x00000000
        /*0030*/ 	.short	0x0001
        /*0032*/ 	.short	0x0008
        /*0034*/ 	.byte	0x00, 0xf5, 0x21, 0x00


	//----- nvinfo : EIATTR_KPARAM_INFO
	.align		4
.L_2944:
        /*0038*/ 	.byte	0x04, 0x17
        /*003a*/ 	.short	(.L_2946 - .L_2945)
.L_2945:
        /*003c*/ 	.word	0x00000000
        /*0040*/ 	.short	0x0000
        /*0042*/ 	.short	0x0000
        /*0044*/ 	.byte	0x00, 0xf0, 0x11, 0x00


	//----- nvinfo : EIATTR_SPARSE_MMA_MASK
	.align		4
.L_2946:
        /*0048*/ 	.byte	0x03, 0x50
        /*004a*/ 	.short	0x0000


	//----- nvinfo : EIATTR_MAXREG_COUNT
	.align		4
        /*004c*/ 	.byte	0x03, 0x1b
        /*004e*/ 	.short	0x00ff


	//----- nvinfo : EIATTR_MERCURY_ISA_VERSION
	.align		4
        /*0050*/ 	.byte	0x03, 0x5f
        /*0052*/ 	.short	0x0101


	//----- nvinfo : EIATTR_VRC_CTA_INIT_COUNT
	.align		4
        /*0054*/ 	.byte	0x02, 0x4a
	.zero		1
	.zero		1


	//----- nvinfo : EIATTR_EXIT_INSTR_OFFSETS
	.align		4
        /*0058*/ 	.byte	0x04, 0x1c
        /*005a*/ 	.short	(.L_2948 - .L_2947)


	//   ....[0]....
.L_2947:
        /*005c*/ 	.word	0x000000d0


	//   ....[1]....
        /*0060*/ 	.word	0x000001b0


	//----- nvinfo : EIATTR_CBANK_PARAM_SIZE
	.align		4
.L_2948:
        /*0064*/ 	.byte	0x03, 0x19
        /*0066*/ 	.short	0x0020


	//----- nvinfo : EIATTR_PARAM_CBANK
	.align		4
        /*0068*/ 	.byte	0x04, 0x0a
        /*006a*/ 	.short	(.L_2950 - .L_2949)
	.align		4
.L_2949:
        /*006c*/ 	.word	index@(.nv.constant0.vec_gte)
        /*0070*/ 	.short	0x0380
        /*0072*/ 	.short	0x0020


	//----- nvinfo : EIATTR_SW_WAR
	.align		4
.L_2950:
        /*0074*/ 	.byte	0x04, 0x36
        /*0076*/ 	.short	(.L_2952 - .L_2951)
.L_2951:
        /*0078*/ 	.word	0x00000008
.L_2952:


//--------------------- .nv.info.vec_eq           --------------------------
	.section	.nv.info.vec_eq,"",@"SHT_CUDA_INFO"
	.sectionflags	@""
	.align	4


	//----- nvinfo : EIATTR_CUDA_API_VERSION
	.align		4
        /*0000*/ 	.byte	0x04, 0x37
        /*0002*/ 	.short	(.L_2954 - .L_2953)
.L_2953:
        /*0004*/ 	.word	0x00000082


	//----- nvinfo : EIATTR_KPARAM_INFO
	.align		4
.L_2954:
        /*0008*/ 	.byte	0x04, 0x17
        /*000a*/ 	.short	(.L_2956 - .L_2955)
.L_2955:
        /*000c*/ 	.word	0x00000000
        /*0010*/ 	.short	0x0003
        /*0012*/ 	.short	0x0018
        /*0014*/ 	.byte	0x00, 0xf5, 0x21, 0x00


	//----- nvinfo : EIATTR_KPARAM_INFO
	.align		4
.L_2956:
        /*0018*/ 	.byte	0x04, 0x17
        /*001a*/ 	.short	(.L_2958 - .L_2957)
.L_2957:
        /*001c*/ 	.word	0x00000000
        /*0020*/ 	.short	0x0002
        /*0022*/ 	.short	0x0010
        /*0024*/ 	.byte	0x00, 0xf5, 0x21, 0x00


	//----- nvinfo : EIATTR_KPARAM_INFO
	.align		4
.L_2958:
        /*0028*/ 	.byte	0x04, 0x17
        /*002a*/ 	.short	(.L_2960 - .L_2959)
.L_2959:
        /*002c*/ 	.word	0x00000000
        /*0030*/ 	.short	0x0001
        /*0032*/ 	.short	0x0008
        /*0034*/ 	.byte	0x00, 0xf5, 0x21, 0x00


	//----- nvinfo : EIATTR_KPARAM_INFO
	.align		4
.L_2960:
        /*0038*/ 	.byte	0x04, 0x17
        /*003a*/ 	.short	(.L_2962 - .L_2961)
.L_2961:
        /*003c*/ 	.word	0x00000000
        /*0040*/ 	.short	0x0000
        /*0042*/ 	.short	0x0000
        /*0044*/ 	.byte	0x00, 0xf0, 0x11, 0x00


	//----- nvinfo : EIATTR_SPARSE_MMA_MASK
	.align		4
.L_2962:
        /*0048*/ 	.byte	0x03, 0x50
        /*004a*/ 	.short	0x0000


	//----- nvinfo : EIATTR_MAXREG_COUNT
	.align		4
        /*004c*/ 	.byte	0x03, 0x1b
        /*004e*/ 	.short	0x00ff


	//----- nvinfo : EIATTR_MERCURY_ISA_VERSION
	.align		4
        /*0050*/ 	.byte	0x03, 0x5f
        /*0052*/ 	.short	0x0101


	//----- nvinfo : EIATTR_VRC_CTA_INIT_COUNT
	.align		4
        /*0054*/ 	.byte	0x02, 0x4a
	.zero		1
	.zero		1


	//----- nvinfo : EIATTR_EXIT_INSTR_OFFSETS
	.align		4
        /*0058*/ 	.byte	0x04, 0x1c
        /*005a*/ 	.short	(.L_2964 - .L_2963)


	//   ....[0]....
.L_2963:
        /*005c*/ 	.word	0x000000d0


	//   ....[1]....
        /*0060*/ 	.word	0x000001b0


	//----- nvinfo : EIATTR_CBANK_PARAM_SIZE
	.align		4
.L_2964:
        /*0064*/ 	.byte	0x03, 0x19
        /*0066*/ 	.short	0x0020


	//----- nvinfo : EIATTR_PARAM_CBANK
	.align		4
        /*0068*/ 	.byte	0x04, 0x0a
        /*006a*/ 	.short	(.L_2966 - .L_2965)
	.align		4
.L_2965:
        /*006c*/ 	.word	index@(.nv.constant0.vec_eq)
        /*0070*/ 	.short	0x0380
        /*0072*/ 	.short	0x0020


	//----- nvinfo : EIATTR_SW_WAR
	.align		4
.L_2966:
        /*0074*/ 	.byte	0x04, 0x36
        /*0076*/ 	.short	(.L_2968 - .L_2967)
.L_2967:
        /*0078*/ 	.word	0x00000008
.L_2968:


//--------------------- .nv.info.vec_lte          --------------------------
	.section	.nv.info.vec_lte,"",@"SHT_CUDA_INFO"
	.sectionflags	@""
	.align	4


	//----- nvinfo : EIATTR_CUDA_API_VERSION
	.align		4
        /*0000*/ 	.byte	0x04, 0x37
        /*0002*/ 	.short	(.L_2970 - .L_2969)
.L_2969:
        /*0004*/ 	.word	0x00000082


	//----- nvinfo : EIATTR_KPARAM_INFO
	.align		4
.L_2970:
        /*0008*/ 	.byte	0x04, 0x17
        /*000a*/ 	.short	(.L_2972 - .L_2971)
.L_2971:
        /*000c*/ 	.word	0x00000000
        /*0010*/ 	.short	0x0003
        /*0012*/ 	.short	0x0018
        /*0014*/ 	.byte	0x00, 0xf5, 0x21, 0x00


	//----- nvinfo : EIATTR_KPARAM_INFO
	.align		4
.L_2972:
        /*0018*/ 	.byte	0x04, 0x17
        /*001a*/ 	.short	(.L_2974 - .L_2973)
.L_2973:
        /*001c*/ 	.word	0x00000000
        /*0020*/ 	.short	0x0002
        /*0022*/ 	.short	0x0010
        /*0024*/ 	.byte	0x00, 0xf5, 0x21, 0x00


	//----- nvinfo : EIATTR_KPARAM_INFO
	.align		4
.L_2974:
        /*0028*/ 	.byte	0x04, 0x17
        /*002a*/ 	.short	(.L_2976 - .L_2975)
.L_2975:
        /*002c*/ 	.word	0x00000000
        /*0030*/ 	.short	0x0001
        /*0032*/ 	.short	0x0008
        /*0034*/ 	.byte	0x00, 0xf5, 0x21, 0x00


	//----- nvinfo : EIATTR_KPARAM_INFO
	.align		4
.L_2976:
        /*0038*/ 	.byte	0x04, 0x17
        /*003a*/ 	.short	(.L_2978 - .L_2977)
.L_2977:
        /*003c*/ 	.word	0x00000000
        /*0040*/ 	.short	0x0000
        /*0042*/ 	.short	0x0000
        /*0044*/ 	.byte	0x00, 0xf0, 0x11, 0x00


	//----- nvinfo : EIATTR_SPARSE_MMA_MASK
	.align		4
.L_2978:
        /*0048*/ 	.byte	0x03, 0x50
        /*004a*/ 	.short	0x0000


	//----- nvinfo : EIATTR_MAXREG_COUNT
	.align		4
        /*004c*/ 	.byte	0x03, 0x1b
        /*004e*/ 	.short	0x00ff


	//----- nvinfo : EIATTR_MERCURY_ISA_VERSION
	.align		4
        /*0050*/ 	.byte	0x03, 0x5f
        /*0052*/ 	.short	0x0101


	//----- nvinfo : EIATTR_VRC_CTA_INIT_COUNT
	.align		4
        /*0054*/ 	.byte	0x02, 0x4a
	.zero		1
	.zero		1


	//----- nvinfo : EIATTR_EXIT_INSTR_OFFSETS
	.align		4
        /*0058*/ 	.byte	0x04, 0x1c
        /*005a*/ 	.short	(.L_2980 - .L_2979)


	//   ....[0]....
.L_2979:
        /*005c*/ 	.word	0x000000d0


	//   ....[1]....
        /*0060*/ 	.word	0x000001b0


	//----- nvinfo : EIATTR_CBANK_PARAM_SIZE
	.align		4
.L_2980:
        /*0064*/ 	.byte	0x03, 0x19
        /*0066*/ 	.short	0x0020


	//----- nvinfo : EIATTR_PARAM_CBANK
	.align		4
        /*0068*/ 	.byte	0x04, 0x0a
        /*006a*/ 	.short	(.L_2982 - .L_2981)
	.align		4
.L_2981:
        /*006c*/ 	.word	index@(.nv.constant0.vec_lte)
        /*0070*/ 	.short	0x0380
        /*0072*/ 	.short	0x0020


	//----- nvinfo : EIATTR_SW_WAR
	.align		4
.L_2982:
        /*0074*/ 	.byte	0x04, 0x36
        /*0076*/ 	.short	(.L_2984 - .L_2983)
.L_2983:
        /*0078*/ 	.word	0x00000008
.L_2984:


//--------------------- .nv.info.vec_lt           --------------------------
	.section	.nv.info.vec_lt,"",@"SHT_CUDA_INFO"
	.sectionflags	@""
	.align	4


	//----- nvinfo : EIATTR_CUDA_API_VERSION
	.align		4
        /*0000*/ 	.byte	0x04, 0x37
        /*0002*/ 	.short	(.L_2986 - .L_2985)
.L_2985:
        /*0004*/ 	.word	0x00000082


	//----- nvinfo : EIATTR_KPARAM_INFO
	.align		4
.L_2986:
        /*0008*/ 	.byte	0x04, 0x17
        /*000a*/ 	.short	(.L_2988 - .L_2987)
.L_2987:
        /*000c*/ 	.word	0x00000000
        /*0010*/ 	.short	0x0003
        /*0012*/ 	.short	0x0018
        /*0014*/ 	.byte	0x00, 0xf5, 0x21, 0x00


	//----- nvinfo : EIATTR_KPARAM_INFO
	.align		4
.L_2988:
        /*0018*/ 	.byte	0x04, 0x17
        /*001a*/ 	.short	(.L_2990 - .L_2989)
.L_2989:
        /*001c*/ 	.word	0x00000000
        /*0020*/ 	.short	0x0002
        /*0022*/ 	.short	0x0010
        /*0024*/ 	.byte	0x00, 0xf5, 0x21, 0x00


	//----- nvinfo : EIATTR_KPARAM_INFO
	.align		4
.L_2990:
        /*0028*/ 	.byte	0x04, 0x17
        /*002a*/ 	.short	(.L_2992 - .L_2991)
.L_2991:
        /*002c*/ 	.word	0x00000000
        /*0030*/ 	.short	0x0001
        /*0032*/ 	.short	0x0008
        /*0034*/ 	.byte	0x00, 0xf5, 0x21, 0x00


	//----- nvinfo : EIATTR_KPARAM_INFO
	.align		4
.L_2992:
        /*0038*/ 	.byte	0x04, 0x17
        /*003a*/ 	.short	(.L_2994 - .L_2993)
.L_2993:
        /*003c*/ 	.word	0x00000000
        /*0040*/ 	.short	0x0000
        /*0042*/ 	.short	0x0000
        /*0044*/ 	.byte	0x00, 0xf0, 0x11, 0x00


	//----- nvinfo : EIATTR_SPARSE_MMA_MASK
	.align		4
.L_2994:
        /*0048*/ 	.byte	0x03, 0x50
        /*004a*/ 	.short	0x0000


	//----- nvinfo : EIATTR_MAXREG_COUNT
	.align		4
        /*004c*/ 	.byte	0x03, 0x1b
        /*004e*/ 	.short	0x00ff


	//----- nvinfo : EIATTR_MERCURY_ISA_VERSION
	.align		4
        /*0050*/ 	.byte	0x03, 0x5f
        /*0052*/ 	.short	0x0101


	//----- nvinfo : EIATTR_VRC_CTA_INIT_COUNT
	.align		4
        /*0054*/ 	.byte	0x02, 0x4a
	.zero		1
	.zero		1


	//----- nvinfo : EIATTR_EXIT_INSTR_OFFSETS
	.align		4
        /*0058*/ 	.byte	0x04, 0x1c
        /*005a*/ 	.short	(.L_2996 - .L_2995)


	//   ....[0]....
.L_2995:
        /*005c*/ 	.word	0x000000d0


	//   ....[1]....
        /*0060*/ 	.word	0x000001b0


	//----- nvinfo : EIATTR_CBANK_PARAM_SIZE
	.align		4
.L_2996:
        /*0064*/ 	.byte	0x03, 0x19
        /*0066*/ 	.short	0x0020


	//----- nvinfo : EIATTR_PARAM_CBANK
	.align		4
        /*0068*/ 	.byte	0x04, 0x0a
        /*006a*/ 	.short	(.L_2998 - .L_2997)
	.align		4
.L_2997:
        /*006c*/ 	.word	index@(.nv.constant0.vec_lt)
        /*0070*/ 	.short	0x0380
        /*0072*/ 	.short	0x0020


	//----- nvinfo : EIATTR_SW_WAR
	.align		4
.L_2998:
        /*0074*/ 	.byte	0x04, 0x36
        /*0076*/ 	.short	(.L_3000 - .L_2999)
.L_2999:
        /*0078*/ 	.word	0x00000008
.L_3000:


//--------------------- .nv.info.vec_scalarDiv    --------------------------
	.section	.nv.info.vec_scalarDiv,"",@"SHT_CUDA_INFO"
	.sectionflags	@""
	.align	4


	//----- nvinfo : EIATTR_CUDA_API_VERSION
	.align		4
        /*0000*/ 	.byte	0x04, 0x37
        /*0002*/ 	.short	(.L_3002 - .L_3001)
.L_3001:
        /*0004*/ 	.word	0x00000082


	//----- nvinfo : EIATTR_KPARAM_INFO
	.align		4
.L_3002:
        /*0008*/ 	.byte	0x04, 0x17
        /*000a*/ 	.short	(.L_3004 - .L_3003)
.L_3003:
        /*000c*/ 	.word	0x00000000
        /*0010*/ 	.short	0x0003
        /*0012*/ 	.short	0x0018
        /*0014*/ 	.byte	0x00, 0xf5, 0x21, 0x00


	//----- nvinfo : EIATTR_KPARAM_INFO
	.align		4
.L_3004:
        /*0018*/ 	.byte	0x04, 0x17
        /*001a*/ 	.short	(.L_3006 - .L_3005)
.L_3005:
        /*001c*/ 	.word	0x00000000
        /*0020*/ 	.short	0x0002
        /*0022*/ 	.short	0x0010
        /*0024*/ 	.byte	0x00, 0xf0, 0x21, 0x00


	//----- nvinfo : EIATTR_KPARAM_INFO
	.align		4
.L_3006:
        /*0028*/ 	.byte	0x04, 0x17
        /*002a*/ 	.short	(.L_3008 - .L_3007)
.L_3007:
        /*002c*/ 	.word	0x00000000
        /*0030*/ 	.short	0x0001
        /*0032*/ 	.short	0x0008
        /*0034*/ 	.byte	0x00, 0xf5, 0x21, 0x00


	//----- nvinfo : EIATTR_KPARAM_INFO
	.align		4
.L_3008:
        /*0038*/ 	.byte	0x04, 0x17
        /*003a*/ 	.short	(.L_3010 - .L_3009)
.L_3009:
        /*003c*/ 	.word	0x00000000
        /*0040*/ 	.short	0x0000
        /*0042*/ 	.short	0x0000
        /*0044*/ 	.byte	0x00, 0xf0, 0x11, 0x00


	//----- nvinfo : EIATTR_SPARSE_MMA_MASK
	.align		4
.L_3010:
        /*0048*/ 	.byte	0x03, 0x50
        /*004a*/ 	.short	0x0000


	//----- nvinfo : EIATTR_MAXREG_COUNT
	.align		4
        /*004c*/ 	.byte	0x03, 0x1b
        /*004e*/ 	.short	0x00ff


	//----- nvinfo : EIATTR_MERCURY_ISA_VERSION
	.align		4
        /*0050*/ 	.byte	0x03, 0x5f
        /*0052*/ 	.short	0x0101


	//----- nvinfo : EIATTR_VRC_CTA_INIT_COUNT
	.align		4
        /*0054*/ 	.byte	0x02, 0x4a
	.zero		1
	.zero		1


	//----- nvinfo : EIATTR_EXIT_INSTR_OFFSETS
	.align		4
        /*0058*/ 	.byte	0x04, 0x1c
        /*005a*/ 	.short	(.L_3012 - .L_3011)


	//   ....[0]....
.L_3011:
        /*005c*/ 	.word	0x000000d0


	//   ....[1]....
        /*0060*/ 	.word	0x00000290


	//----- nvinfo : EIATTR_CRS_STACK_SIZE
	.align		4
.L_3012:
        /*0064*/ 	.byte	0x04, 0x1e
        /*0066*/ 	.short	(.L_3014 - .L_3013)
.L_3013:
        /*0068*/ 	.word	0x00000000


	//----- nvinfo : EIATTR_CBANK_PARAM_SIZE
	.align		4
.L_3014:
        /*006c*/ 	.byte	0x03, 0x19
        /*006e*/ 	.short	0x0020


	//----- nvinfo : EIATTR_PARAM_CBANK
	.align		4
        /*0070*/ 	.byte	0x04, 0x0a
        /*0072*/ 	.short	(.L_3016 - .L_3015)
	.align		4
.L_3015:
        /*0074*/ 	.word	index@(.nv.constant0.vec_scalarDiv)
        /*0078*/ 	.short	0x0380
        /*007a*/ 	.short	0x0020


	//----- nvinfo : EIATTR_SW_WAR
	.align		4
.L_3016:
        /*007c*/ 	.byte	0x04, 0x36
        /*007e*/ 	.short	(.L_3018 - .L_3017)
.L_3017:
        /*0080*/ 	.word	0x00000008
.L_3018:


//--------------------- .nv.info.vec_scalarMul    --------------------------
	.section	.nv.info.vec_scalarMul,"",@"SHT_CUDA_INFO"
	.sectionflags	@""
	.align	4


	//----- nvinfo : EIATTR_CUDA_API_VERSION
	.align		4
        /*0000*/ 	.byte	0x04, 0x37
        /*0002*/ 	.short	(.L_3020 - .L_3019)
.L_3019:
        /*0004*/ 	.word	0x00000082


	//----- nvinfo : EIATTR_KPARAM_INFO
	.align		4
.L_3020:
        /*0008*/ 	.byte	0x04, 0x17
        /*000a*/ 	.short	(.L_3022 - .L_3021)
.L_3021:
        /*000c*/ 	.word	0x00000000
        /*0010*/ 	.short	0x0003
        /*0012*/ 	.short	0x0018
        /*0014*/ 	.byte	0x00, 0xf5, 0x21, 0x00


	//----- nvinfo : EIATTR_KPARAM_INFO
	.align		4
.L_3022:
        /*0018*/ 	.byte	0x04, 0x17
        /*001a*/ 	.short	(.L_3024 - .L_3023)
.L_3023:
        /*001c*/ 	.word	0x00000000
        /*0020*/ 	.short	0x0002
        /*0022*/ 	.short	0x0010
        /*0024*/ 	.byte	0x00, 0xf0, 0x21, 0x00


	//----- nvinfo : EIATTR_KPARAM_INFO
	.align		4
.L_3024:
        /*0028*/ 	.byte	0x04, 0x17
        /*002a*/ 	.short	(.L_3026 - .L_3025)
.L_3025:
        /*002c*/ 	.word	0x00000000
        /*0030*/ 	.short	0x0001
        /*0032*/ 	.short	0x0008
        /*0034*/ 	.byte	0x00, 0xf5, 0x21, 0x00


	//----- nvinfo : EIATTR_KPARAM_INFO
	.align		4
.L_3026:
        /*0038*/ 	.byte	0x04, 0x17
        /*003a*/ 	.short	(.L_3028 - .L_3027)
.L_3027:
        /*003c*/ 	.word	0x00000000
        /*0040*/ 	.short	0x0000
        /*0042*/ 	.short	0x0000
        /*0044*/ 	.byte	0x00, 0xf0, 0x11, 0x00


	//----- nvinfo : EIATTR_SPARSE_MMA_MASK
	.align		4
.L_3028:
        /*0048*/ 	.byte	0x03, 0x50
        /*004a*/ 	.short	0x0000


	//----- nvinfo : EIATTR_MAXREG_COUNT
	.align		4
        /*004c*/ 	.byte	0x03, 0x1b
        /*004e*/ 	.short	0x00ff


	//----- nvinfo : EIATTR_MERCURY_ISA_VERSION
	.align		4
        /*0050*/ 	.byte	0x03, 0x5f
        /*0052*/ 	.short	0x0101


	//----- nvinfo : EIATTR_VRC_CTA_INIT_COUNT
	.align		4
        /*0054*/ 	.byte	0x02, 0x4a
	.zero		1
	.zero		1


	//----- nvinfo : EIATTR_EXIT_INSTR_OFFSETS
	.align		4
        /*0058*/ 	.byte	0x04, 0x1c
        /*005a*/ 	.short	(.L_3030 - .L_3029)


	//   ....[0]....
.L_3029:
        /*005c*/ 	.word	0x000000d0


	//   ....[1]....
        /*0060*/ 	.word	0x00000170


	//----- nvinfo : EIATTR_CBANK_PARAM_SIZE
	.align		4
.L_3030:
        /*0064*/ 	.byte	0x03, 0x19
        /*0066*/ 	.short	0x0020


	//----- nvinfo : EIATTR_PARAM_CBANK
	.align		4
        /*0068*/ 	.byte	0x04, 0x0a
        /*006a*/ 	.short	(.L_3032 - .L_3031)
	.align		4
.L_3031:
        /*006c*/ 	.word	index@(.nv.constant0.vec_scalarMul)
        /*0070*/ 	.short	0x0380
        /*0072*/ 	.short	0x0020


	//----- nvinfo : EIATTR_SW_WAR
	.align		4
.L_3032:
        /*0074*/ 	.byte	0x04, 0x36
        /*0076*/ 	.short	(.L_3034 - .L_3033)
.L_3033:
        /*0078*/ 	.word	0x00000008
.L_3034:


//--------------------- .nv.info.vec_scalarSub    --------------------------
	.section	.nv.info.vec_scalarSub,"",@"SHT_CUDA_INFO"
	.sectionflags	@""
	.align	4


	//----- nvinfo : EIATTR_CUDA_API_VERSION
	.align		4
        /*0000*/ 	.byte	0x04, 0x37
        /*0002*/ 	.short	(.L_3036 - .L_3035)
.L_3035:
        /*0004*/ 	.word	0x00000082


	//----- nvinfo : EIATTR_KPARAM_INFO
	.align		4
.L_3036:
        /*0008*/ 	.byte	0x04, 0x17
        /*000a*/ 	.short	(.L_3038 - .L_3037)
.L_3037:
        /*000c*/ 	.word	0x00000000
        /*0010*/ 	.short	0x0003
        /*0012*/ 	.short	0x0018
        /*0014*/ 	.byte	0x00, 0xf5, 0x21, 0x00


	//----- nvinfo : EIATTR_KPARAM_INFO
	.align		4
.L_3038:
        /*0018*/ 	.byte	0x04, 0x17
        /*001a*/ 	.short	(.L_3040 - .L_3039)
.L_3039:
        /*001c*/ 	.word	0x00000000
        /*0020*/ 	.short	0x0002
        /*0022*/ 	.short	0x0010
        /*0024*/ 	.byte	0x00, 0xf0, 0x21, 0x00


	//----- nvinfo : EIATTR_KPARAM_INFO
	.align		4
.L_3040:
        /*0028*/ 	.byte	0x04, 0x17
        /*002a*/ 	.short	(.L_3042 - .L_3041)
.L_3041:
        /*002c*/ 	.word	0x00000000
        /*0030*/ 	.short	0x0001
        /*0032*/ 	.short	0x0008
        /*0034*/ 	.byte	0x00, 0xf5, 0x21, 0x00


	//----- nvinfo : EIATTR_KPARAM_INFO
	.align		4
.L_3042:
        /*0038*/ 	.byte	0x04, 0x17
        /*003a*/ 	.short	(.L_3044 - .L_3043)
.L_3043:
        /*003c*/ 	.word	0x00000000
        /*0040*/ 	.short	0x0000
        /*0042*/ 	.short	0x0000
        /*0044*/ 	.byte	0x00, 0xf0, 0x11, 0x00


	//----- nvinfo : EIATTR_SPARSE_MMA_MASK
	.align		4
.L_3044:
        /*0048*/ 	.byte	0x03, 0x50
        /*004a*/ 	.short	0x0000


	//----- nvinfo : EIATTR_MAXREG_COUNT
	.align		4
        /*004c*/ 	.byte	0x03, 0x1b
        /*004e*/ 	.short	0x00ff


	//----- nvinfo : EIATTR_MERCURY_ISA_VERSION
	.align		4
        /*0050*/ 	.byte	0x03, 0x5f
        /*0052*/ 	.short	0x0101


	//----- nvinfo : EIATTR_VRC_CTA_INIT_COUNT
	.align		4
        /*0054*/ 	.byte	0x02, 0x4a
	.zero		1
	.zero		1


	//----- nvinfo : EIATTR_EXIT_INSTR_OFFSETS
	.align		4
        /*0058*/ 	.byte	0x04, 0x1c
        /*005a*/ 	.short	(.L_3046 - .L_3045)


	//   ....[0]....
.L_3045:
        /*005c*/ 	.word	0x000000d0


	//   ....[1]....
        /*0060*/ 	.word	0x00000170


	//----- nvinfo : EIATTR_CBANK_PARAM_SIZE
	.align		4
.L_3046:
        /*0064*/ 	.byte	0x03, 0x19
        /*0066*/ 	.short	0x0020


	//----- nvinfo : EIATTR_PARAM_CBANK
	.align		4
        /*0068*/ 	.byte	0x04, 0x0a
        /*006a*/ 	.short	(.L_3048 - .L_3047)
	.align		4
.L_3047:
        /*006c*/ 	.word	index@(.nv.constant0.vec_scalarSub)
        /*0070*/ 	.short	0x0380
        /*0072*/ 	.short	0x0020


	//----- nvinfo : EIATTR_SW_WAR
	.align		4
.L_3048:
        /*0074*/ 	.byte	0x04, 0x36
        /*0076*/ 	.short	(.L_3050 - .L_3049)
.L_3049:
        /*0078*/ 	.word	0x00000008
.L_3050:


//--------------------- .nv.info.vec_scalarAdd    --------------------------
	.section	.nv.info.vec_scalarAdd,"",@"SHT_CUDA_INFO"
	.sectionflags	@""
	.align	4


	//----- nvinfo : EIATTR_CUDA_API_VERSION
	.align		4
        /*0000*/ 	.byte	0x04, 0x37
        /*0002*/ 	.short	(.L_3052 - .L_3051)
.L_3051:
        /*0004*/ 	.word	0x00000082


	//----- nvinfo : EIATTR_KPARAM_INFO
	.align		4
.L_3052:
        /*0008*/ 	.byte	0x04, 0x17
        /*000a*/ 	.short	(.L_3054 - .L_3053)
.L_3053:
        /*000c*/ 	.word	0x00000000
        /*0010*/ 	.short	0x0003
        /*0012*/ 	.short	0x0018
        /*0014*/ 	.byte	0x00, 0xf5, 0x21, 0x00


	//----- nvinfo : EIATTR_KPARAM_INFO
	.align		4
.L_3054:
        /*0018*/ 	.byte	0x04, 0x17
        /*001a*/ 	.short	(.L_3056 - .L_3055)
.L_3055:
        /*001c*/ 	.word	0x00000000
        /*0020*/ 	.short	0x0002
        /*0022*/ 	.short	0x0010
        /*0024*/ 	.byte	0x00, 0xf0, 0x21, 0x00


	//----- nvinfo : EIATTR_KPARAM_INFO
	.align		4
.L_3056:
        /*0028*/ 	.byte	0x04, 0x17
        /*002a*/ 	.short	(.L_3058 - .L_3057)
.L_3057:
        /*002c*/ 	.word	0x00000000
        /*0030*/ 	.short	0x0001
        /*0032*/ 	.short	0x0008
        /*0034*/ 	.byte	0x00, 0xf5, 0x21, 0x00


	//----- nvinfo : EIATTR_KPARAM_INFO
	.align		4
.L_3058:
        /*0038*/ 	.byte	0x04, 0x17
        /*003a*/ 	.short	(.L_3060 - .L_3059)
.L_3059:
        /*003c*/ 	.word	0x00000000
        /*0040*/ 	.short	0x0000
        /*0042*/ 	.short	0x0000
        /*0044*/ 	.byte	0x00, 0xf0, 0x11, 0x00


	//----- nvinfo : EIATTR_SPARSE_MMA_MASK
	.align		4
.L_3060:
        /*0048*/ 	.byte	0x03, 0x50
        /*004a*/ 	.short	0x0000


	//----- nvinfo : EIATTR_MAXREG_COUNT
	.align		4
        /*004c*/ 	.byte	0x03, 0x1b
        /*004e*/ 	.short	0x00ff


	//----- nvinfo : EIATTR_MERCURY_ISA_VERSION
	.align		4
        /*0050*/ 	.byte	0x03, 0x5f
        /*0052*/ 	.short	0x0101


	//----- nvinfo : EIATTR_VRC_CTA_INIT_COUNT
	.align		4
        /*0054*/ 	.byte	0x02, 0x4a
	.zero		1
	.zero		1


	//----- nvinfo : EIATTR_EXIT_INSTR_OFFSETS
	.align		4
        /*0058*/ 	.byte	0x04, 0x1c
        /*005a*/ 	.short	(.L_3062 - .L_3061)


	//   ....[0]....
.L_3061:
        /*005c*/ 	.word	0x000000d0


	//   ....[1]....
        /*0060*/ 	.word	0x00000170


	//----- nvinfo : EIATTR_CBANK_PARAM_SIZE
	.align		4
.L_3062:
        /*0064*/ 	.byte	0x03, 0x19
        /*0066*/ 	.short	0x0020


	//----- nvinfo : EIATTR_PARAM_CBANK
	.align		4
        /*0068*/ 	.byte	0x04, 0x0a
        /*006a*/ 	.short	(.L_3064 - .L_3063)
	.align		4
.L_3063:
        /*006c*/ 	.word	index@(.nv.constant0.vec_scalarAdd)
        /*0070*/ 	.short	0x0380
        /*0072*/ 	.short	0x0020


	//----- nvinfo : EIATTR_SW_WAR
	.align		4
.L_3064:
        /*0074*/ 	.byte	0x04, 0x36
        /*0076*/ 	.short	(.L_3066 - .L_3065)
.L_3065:
        /*0078*/ 	.word	0x00000008
.L_3066:


//--------------------- .nv.info.vec_divScalar    --------------------------
	.section	.nv.info.vec_divScalar,"",@"SHT_CUDA_INFO"
	.sectionflags	@""
	.align	4


	//----- nvinfo : EIATTR_CUDA_API_VERSION
	.align		4
        /*0000*/ 	.byte	0x04, 0x37
        /*0002*/ 	.short	(.L_3068 - .L_3067)
.L_3067:
        /*0004*/ 	.word	0x00000082


	//----- nvinfo : EIATTR_KPARAM_INFO
	.align		4
.L_3068:
        /*0008*/ 	.byte	0x04, 0x17
        /*000a*/ 	.short	(.L_3070 - .L_3069)
.L_3069:
        /*000c*/ 	.word	0x00000000
        /*0010*/ 	.short	0x0003
        /*0012*/ 	.short	0x0018
        /*0014*/ 	.byte	0x00, 0xf0, 0x21, 0x00


	//----- nvinfo : EIATTR_KPARAM_INFO
	.align		4
.L_3070:
        /*0018*/ 	.byte	0x04, 0x17
        /*001a*/ 	.short	(.L_3072 - .L_3071)
.L_3071:
        /*001c*/ 	.word	0x00000000
        /*0020*/ 	.short	0x0002
        /*0022*/ 	.short	0x0010
        /*0024*/ 	.byte	0x00, 0xf5, 0x21, 0x00


	//----- nvinfo : EIATTR_KPARAM_INFO
	.align		4
.L_3072:
        /*0028*/ 	.byte	0x04, 0x17
        /*002a*/ 	.short	(.L_3074 - .L_3073)
.L_3073:
        /*002c*/ 	.word	0x00000000
        /*0030*/ 	.short	0x0001
        /*0032*/ 	.short	0x0008
        /*0034*/ 	.byte	0x00, 0xf5, 0x21, 0x00


	//----- nvinfo : EIATTR_KPARAM_INFO
	.align		4
.L_3074:
        /*0038*/ 	.byte	0x04, 0x17
        /*003a*/ 	.short	(.L_3076 - .L_3075)
.L_3075:
        /*003c*/ 	.word	0x00000000
        /*0040*/ 	.short	0x0000
        /*0042*/ 	.short	0x0000
        /*0044*/ 	.byte	0x00, 0xf0, 0x11, 0x00


	//----- nvinfo : EIATTR_SPARSE_MMA_MASK
	.align		4
.L_3076:
        /*0048*/ 	.byte	0x03, 0x50
        /*004a*/ 	.short	0x0000


	//----- nvinfo : EIATTR_MAXREG_COUNT
	.align		4
        /*004c*/ 	.byte	0x03, 0x1b
        /*004e*/ 	.short	0x00ff


	//----- nvinfo : EIATTR_MERCURY_ISA_VERSION
	.align		4
        /*0050*/ 	.byte	0x03, 0x5f
        /*0052*/ 	.short	0x0101


	//----- nvinfo : EIATTR_VRC_CTA_INIT_COUNT
	.align		4
        /*0054*/ 	.byte	0x02, 0x4a
	.zero		1
	.zero		1


	//----- nvinfo : EIATTR_EXIT_INSTR_OFFSETS
	.align		4
        /*0058*/ 	.byte	0x04, 0x1c
        /*005a*/ 	.short	(.L_3078 - .L_3077)


	//   ....[0]....
.L_3077:
        /*005c*/ 	.word	0x000000d0


	//   ....[1]....
        /*0060*/ 	.word	0x00000290


	//----- nvinfo : EIATTR_CRS_STACK_SIZE
	.align		4
.L_3078:
        /*0064*/ 	.byte	0x04, 0x1e
        /*0066*/ 	.short	(.L_3080 - .L_3079)
.L_3079:
        /*0068*/ 	.word	0x00000000


	//----- nvinfo : EIATTR_CBANK_PARAM_SIZE
	.align		4
.L_3080:
        /*006c*/ 	.byte	0x03, 0x19
        /*006e*/ 	.short	0x0020


	//----- nvinfo : EIATTR_PARAM_CBANK
	.align		4
        /*0070*/ 	.byte	0x04, 0x0a
        /*0072*/ 	.short	(.L_3082 - .L_3081)
	.align		4
.L_3081:
        /*0074*/ 	.word	index@(.nv.constant0.vec_divScalar)
        /*0078*/ 	.short	0x0380
        /*007a*/ 	.short	0x0020


	//----- nvinfo : EIATTR_SW_WAR
	.align		4
.L_3082:
        /*007c*/ 	.byte	0x04, 0x36
        /*007e*/ 	.short	(.L_3084 - .L_3083)
.L_3083:
        /*0080*/ 	.word	0x00000008
.L_3084:


//--------------------- .nv.info.vec_mulScalar    --------------------------
	.section	.nv.info.vec_mulScalar,"",@"SHT_CUDA_INFO"
	.sectionflags	@""
	.align	4


	//----- nvinfo : EIATTR_CUDA_API_VERSION
	.align		4
        /*0000*/ 	.byte	0x04, 0x37
        /*0002*/ 	.short	(.L_3086 - .L_3085)
.L_3085:
        /*0004*/ 	.word	0x00000082


	//----- nvinfo : EIATTR_KPARAM_INFO
	.align		4
.L_3086:
        /*0008*/ 	.byte	0x04, 0x17
        /*000a*/ 	.short	(.L_3088 - .L_3087)
.L_3087:
        /*000c*/ 	.word	0x00000000
        /*0010*/ 	.short	0x0003
        /*0012*/ 	.short	0x0018
        /*0014*/ 	.byte	0x00, 0xf0, 0x21, 0x00


	//----- nvinfo : EIATTR_KPARAM_INFO
	.align		4
.L_3088:
        /*0018*/ 	.byte	0x04, 0x17
        /*001a*/ 	.short	(.L_3090 - .L_3089)
.L_3089:
        /*001c*/ 	.word	0x00000000
        /*0020*/ 	.short	0x0002
        /*0022*/ 	.short	0x0010
        /*0024*/ 	.byte	0x00, 0xf5, 0x21, 0x00


	//----- nvinfo : EIATTR_KPARAM_INFO
	.align		4
.L_3090:
        /*0028*/ 	.byte	0x04, 0x17
        /*002a*/ 	.short	(.L_3092 - .L_3091)
.L_3091:
        /*002c*/ 	.word	0x00000000
        /*0030*/ 	.short	0x0001
        /*0032*/ 	.short	0x0008
        /*0034*/ 	.byte	0x00, 0xf5, 0x21, 0x00


	//----- nvinfo : EIATTR_KPARAM_INFO
	.align		4
.L_3092:
        /*0038*/ 	.byte	0x04, 0x17
        /*003a*/ 	.short	(.L_3094 - .L_3093)
.L_3093:
        /*003c*/ 	.word	0x00000000
        /*0040*/ 	.short	0x0000
        /*0042*/ 	.short	0x0000
        /*0044*/ 	.byte	0x00, 0xf0, 0x11, 0x00


	//----- nvinfo : EIATTR_SPARSE_MMA_MASK
	.align		4
.L_3094:
        /*0048*/ 	.byte	0x03, 0x50
        /*004a*/ 	.short	0x0000


	//----- nvinfo : EIATTR_MAXREG_COUNT
	.align		4
        /*004c*/ 	.byte	0x03, 0x1b
        /*004e*/ 	.short	0x00ff


	//----- nvinfo : EIATTR_MERCURY_ISA_VERSION
	.align		4
        /*0050*/ 	.byte	0x03, 0x5f
        /*0052*/ 	.short	0x0101


	//----- nvinfo : EIATTR_VRC_CTA_INIT_COUNT
	.align		4
        /*0054*/ 	.byte	0x02, 0x4a
	.zero		1
	.zero		1


	//----- nvinfo : EIATTR_EXIT_INSTR_OFFSETS
	.align		4
        /*0058*/ 	.byte	0x04, 0x1c
        /*005a*/ 	.short	(.L_3096 - .L_3095)


	//   ....[0]....
.L_3095:
        /*005c*/ 	.word	0x000000d0


	//   ....[1]....
        /*0060*/ 	.word	0x00000170


	//----- nvinfo : EIATTR_CBANK_PARAM_SIZE
	.align		4
.L_3096:
        /*0064*/ 	.byte	0x03, 0x19
        /*0066*/ 	.short	0x0020


	//----- nvinfo : EIATTR_PARAM_CBANK
	.align		4
        /*0068*/ 	.byte	0x04, 0x0a
        /*006a*/ 	.short	(.L_3098 - .L_3097)
	.align		4
.L_3097:
        /*006c*/ 	.word	index@(.nv.constant0.vec_mulScalar)
        /*0070*/ 	.short	0x0380
        /*0072*/ 	.short	0x0020


	//----- nvinfo : EIATTR_SW_WAR
	.align		4
.L_3098:
        /*0074*/ 	.byte	0x04, 0x36
        /*0076*/ 	.short	(.L_3100 - .L_3099)
.L_3099:
        /*0078*/ 	.word	0x00000008
.L_3100:


//--------------------- .nv.info.vec_subScalar    --------------------------
	.section	.nv.info.vec_subScalar,"",@"SHT_CUDA_INFO"
	.sectionflags	@""
	.align	4


	//----- nvinfo : EIATTR_CUDA_API_VERSION
	.align		4
        /*0000*/ 	.byte	0x04, 0x37
        /*0002*/ 	.short	(.L_3102 - .L_3101)
.L_3101:
        /*0004*/ 	.word	0x00000082


	//----- nvinfo : EIATTR_KPARAM_INFO
	.align		4
.L_3102:
        /*0008*/ 	.byte	0x04, 0x17
        /*000a*/ 	.short	(.L_3104 - .L_3103)
.L_3103:
        /*000c*/ 	.word	0x00000000
        /*0010*/ 	.short	0x0003
        /*0012*/ 	.short	0x0018
        /*0014*/ 	.byte	0x00, 0xf0, 0x21, 0x00


	//----- nvinfo : EIATTR_KPARAM_INFO
	.align		4
.L_3104:
        /*0018*/ 	.byte	0x04, 0x17
        /*001a*/ 	.short	(.L_3106 - .L_3105)
.L_3105:
        /*001c*/ 	.word	0x00000000
        /*0020*/ 	.short	0x0002
        /*0022*/ 	.short	0x0010
        /*0024*/ 	.byte	0x00, 0xf5, 0x21, 0x00


	//----- nvinfo : EIATTR_KPARAM_INFO
	.align		4
.L_3106:
        /*0028*/ 	.byte	0x04, 0x17
        /*002a*/ 	.short	(.L_3108 - .L_3107)
.L_3107:
        /*002c*/ 	.word	0x00000000
        /*0030*/ 	.short	0x0001
        /*0032*/ 	.short	0x0008
        /*0034*/ 	.byte	0x00, 0xf5, 0x21, 0x00


	//----- nvinfo : EIATTR_KPARAM_INFO
	.align		4
.L_3108:
        /*0038*/ 	.byte	0x04, 0x17
        /*003a*/ 	.short	(.L_3110 - .L_3109)
.L_3109:
        /*003c*/ 	.word	0x00000000
        /*0040*/ 	.short	0x0000
        /*0042*/ 	.short	0x0000
        /*0044*/ 	.byte	0x00, 0xf0, 0x11, 0x00


	//----- nvinfo : EIATTR_SPARSE_MMA_MASK
	.align		4
.L_3110:
        /*0048*/ 	.byte	0x03, 0x50
        /*004a*/ 	.short	0x0000


	//----- nvinfo : EIATTR_MAXREG_COUNT
	.align		4
        /*004c*/ 	.byte	0x03, 0x1b
        /*004e*/ 	.short	0x00ff


	//----- nvinfo : EIATTR_MERCURY_ISA_VERSION
	.align		4
        /*0050*/ 	.byte	0x03, 0x5f
        /*0052*/ 	.short	0x0101


	//----- nvinfo : EIATTR_VRC_CTA_INIT_COUNT
	.align		4
        /*0054*/ 	.byte	0x02, 0x4a
	.zero		1
	.zero		1


	//----- nvinfo : EIATTR_EXIT_INSTR_OFFSETS
	.align		4
        /*0058*/ 	.byte	0x04, 0x1c
        /*005a*/ 	.short	(.L_3112 - .L_3111)


	//   ....[0]....
.L_3111:
        /*005c*/ 	.word	0x000000d0


	//   ....[1]....
        /*0060*/ 	.word	0x00000170


	//----- nvinfo : EIATTR_CBANK_PARAM_SIZE
	.align		4
.L_3112:
        /*0064*/ 	.byte	0x03, 0x19
        /*0066*/ 	.short	0x0020


	//----- nvinfo : EIATTR_PARAM_CBANK
	.align		4
        /*0068*/ 	.byte	0x04, 0x0a
        /*006a*/ 	.short	(.L_3114 - .L_3113)
	.align		4
.L_3113:
        /*006c*/ 	.word	index@(.nv.constant0.vec_subScalar)
        /*0070*/ 	.short	0x0380
        /*0072*/ 	.short	0x0020


	//----- nvinfo : EIATTR_SW_WAR
	.align		4
.L_3114:
        /*0074*/ 	.byte	0x04, 0x36
        /*0076*/ 	.short	(.L_3116 - .L_3115)
.L_3115:
        /*0078*/ 	.word	0x00000008
.L_3116:


//--------------------- .nv.info.vec_addScalar    --------------------------
	.section	.nv.info.vec_addScalar,"",@"SHT_CUDA_INFO"
	.sectionflags	@""
	.align	4


	//----- nvinfo : EIATTR_CUDA_API_VERSION
	.align		4
        /*0000*/ 	.byte	0x04, 0x37
        /*0002*/ 	.short	(.L_3118 - .L_3117)
.L_3117:
        /*0004*/ 	.word	0x00000082


	//----- nvinfo : EIATTR_KPARAM_INFO
	.align		4
.L_3118:
        /*0008*/ 	.byte	0x04, 0x17
        /*000a*/ 	.short	(.L_3120 - .L_3119)
.L_3119:
        /*000c*/ 	.word	0x00000000
        /*0010*/ 	.short	0x0003
        /*0012*/ 	.short	0x0018
        /*0014*/ 	.byte	0x00, 0xf0, 0x21, 0x00


	//----- nvinfo : EIATTR_KPARAM_INFO
	.align		4
.L_3120:
        /*0018*/ 	.byte	0x04, 0x17
        /*001a*/ 	.short	(.L_3122 - .L_3121)
.L_3121:
        /*001c*/ 	.word	0x00000000
        /*0020*/ 	.short	0x0002
        /*0022*/ 	.short	0x0010
        /*0024*/ 	.byte	0x00, 0xf5, 0x21, 0x00


	//----- nvinfo : EIATTR_KPARAM_INFO
	.align		4
.L_3122:
        /*0028*/ 	.byte	0x04, 0x17
        /*002a*/ 	.short	(.L_3124 - .L_3123)
.L_3123:
        /*002c*/ 	.word	0x00000000
        /*0030*/ 	.short	0x0001
        /*0032*/ 	.short	0x0008
        /*0034*/ 	.byte	0x00, 0xf5, 0x21, 0x00


	//----- nvinfo : EIATTR_KPARAM_INFO
	.align		4
.L_3124:
        /*0038*/ 	.byte	0x04, 0x17
        /*003a*/ 	.short	(.L_3126 - .L_3125)
.L_3125:
        /*003c*/ 	.word	0x00000000
        /*0040*/ 	.short	0x0000
        /*0042*/ 	.short	0x0000
        /*0044*/ 	.byte	0x00, 0xf0, 0x11, 0x00


	//----- nvinfo : EIATTR_SPARSE_MMA_MASK
	.align		4
.L_3126:
        /*0048*/ 	.byte	0x03, 0x50
        /*004a*/ 	.short	0x0000


	//----- nvinfo : EIATTR_MAXREG_COUNT
	.align		4
        /*004c*/ 	.byte	0x03, 0x1b
        /*004e*/ 	.short	0x00ff


	//----- nvinfo : EIATTR_MERCURY_ISA_VERSION
	.align		4
        /*0050*/ 	.byte	0x03, 0x5f
        /*0052*/ 	.short	0x0101


	//----- nvinfo : EIATTR_VRC_CTA_INIT_COUNT
	.align		4
        /*0054*/ 	.byte	0x02, 0x4a
	.zero		1
	.zero		1


	//----- nvinfo : EIATTR_EXIT_INSTR_OFFSETS
	.align		4
        /*0058*/ 	.byte	0x04, 0x1c
        /*005a*/ 	.short	(.L_3128 - .L_3127)


	//   ....[0]....
.L_3127:
        /*005c*/ 	.word	0x000000d0


	//   ....[1]....
        /*0060*/ 	.word	0x00000170


	//----- nvinfo : EIATTR_CBANK_PARAM_SIZE
	.align		4
.L_3128:
        /*0064*/ 	.byte	0x03, 0x19
        /*0066*/ 	.short	0x0020


	//----- nvinfo : EIATTR_PARAM_CBANK
	.align		4
        /*0068*/ 	.byte	0x04, 0x0a
        /*006a*/ 	.short	(.L_3130 - .L_3129)
	.align		4
.L_3129:
        /*006c*/ 	.word	index@(.nv.constant0.vec_addScalar)
        /*0070*/ 	.short	0x0380
        /*0072*/ 	.short	0x0020


	//----- nvinfo : EIATTR_SW_WAR
	.align		4
.L_3130:
        /*0074*/ 	.byte	0x04, 0x36
        /*0076*/ 	.short	(.L_3132 - .L_3131)
.L_3131:
        /*0078*/ 	.word	0x00000008
.L_3132:


//--------------------- .nv.info.vec_negate       --------------------------
	.section	.nv.info.vec_negate,"",@"SHT_CUDA_INFO"
	.sectionflags	@""
	.align	4


	//----- nvinfo : EIATTR_CUDA_API_VERSION
	.align		4
        /*0000*/ 	.byte	0x04, 0x37
        /*0002*/ 	.short	(.L_3134 - .L_3133)
.L_3133:
        /*0004*/ 	.word	0x00000082


	//----- nvinfo : EIATTR_KPARAM_INFO
	.align		4
.L_3134:
        /*0008*/ 	.byte	0x04, 0x17
        /*000a*/ 	.short	(.L_3136 - .L_3135)
.L_3135:
        /*000c*/ 	.word	0x00000000
        /*0010*/ 	.short	0x0002
        /*0012*/ 	.short	0x0010
        /*0014*/ 	.byte	0x00, 0xf5, 0x21, 0x00


	//----- nvinfo : EIATTR_KPARAM_INFO
	.align		4
.L_3136:
        /*0018*/ 	.byte	0x04, 0x17
        /*001a*/ 	.short	(.L_3138 - .L_3137)
.L_3137:
        /*001c*/ 	.word	0x00000000
        /*0020*/ 	.short	0x0001
        /*0022*/ 	.short	0x0008
        /*0024*/ 	.byte	0x00, 0xf5, 0x21, 0x00


	//----- nvinfo : EIATTR_KPARAM_INFO
	.align		4
.L_3138:
        /*0028*/ 	.byte	0x04, 0x17
        /*002a*/ 	.short	(.L_3140 - .L_3139)
.L_3139:
        /*002c*/ 	.word	0x00000000
        /*0030*/ 	.short	0x0000
        /*0032*/ 	.short	0x0000
        /*0034*/ 	.byte	0x00, 0xf0, 0x11, 0x00


	//----- nvinfo : EIATTR_SPARSE_MMA_MASK
	.align		4
.L_3140:
        /*0038*/ 	.byte	0x03, 0x50
        /*003a*/ 	.short	0x0000


	//----- nvinfo : EIATTR_MAXREG_COUNT
	.align		4
        /*003c*/ 	.byte	0x03, 0x1b
        /*003e*/ 	.short	0x00ff


	//----- nvinfo : EIATTR_MERCURY_ISA_VERSION
	.align		4
        /*0040*/ 	.byte	0x03, 0x5f
        /*0042*/ 	.short	0x0101


	//----- nvinfo : EIATTR_VRC_CTA_INIT_COUNT
	.align		4
        /*0044*/ 	.byte	0x02, 0x4a
	.zero		1
	.zero		1


	//----- nvinfo : EIATTR_EXIT_INSTR_OFFSETS
	.align		4
        /*0048*/ 	.byte	0x04, 0x1c
        /*004a*/ 	.short	(.L_3142 - .L_3141)


	//   ....[0]....
.L_3141:
        /*004c*/ 	.word	0x000000d0


	//   ....[1]....
        /*0050*/ 	.word	0x00000160


	//----- nvinfo : EIATTR_CBANK_PARAM_SIZE
	.align		4
.L_3142:
        /*0054*/ 	.byte	0x03, 0x19
        /*0056*/ 	.short	0x0018


	//----- nvinfo : EIATTR_PARAM_CBANK
	.align		4
        /*0058*/ 	.byte	0x04, 0x0a
        /*005a*/ 	.short	(.L_3144 - .L_3143)
	.align		4
.L_3143:
        /*005c*/ 	.word	index@(.nv.constant0.vec_negate)
        /*0060*/ 	.short	0x0380
        /*0062*/ 	.short	0x0018


	//----- nvinfo : EIATTR_SW_WAR
	.align		4
.L_3144:
        /*0064*/ 	.byte	0x04, 0x36
        /*0066*/ 	.short	(.L_3146 - .L_3145)
.L_3145:
        /*0068*/ 	.word	0x00000008
.L_3146:


//--------------------- .nv.info.vec_div          --------------------------
	.section	.nv.info.vec_div,"",@"SHT_CUDA_INFO"
	.sectionflags	@""
	.align	4


	//----- nvinfo : EIATTR_CUDA_API_VERSION
	.align		4
        /*0000*/ 	.byte	0x04, 0x37
        /*0002*/ 	.short	(.L_3148 - .L_3147)
.L_3147:
        /*0004*/ 	.word	0x00000082


	//----- nvinfo : EIATTR_KPARAM_INFO
	.align		4
.L_3148:
        /*0008*/ 	.byte	0x04, 0x17
        /*000a*/ 	.short	(.L_3150 - .L_3149)
.L_3149:
        /*000c*/ 	.word	0x00000000
        /*0010*/ 	.short	0x0003
        /*0012*/ 	.short	0x0018
        /*0014*/ 	.byte	0x00, 0xf5, 0x21, 0x00


	//----- nvinfo : EIATTR_KPARAM_INFO
	.align		4
.L_3150:
        /*0018*/ 	.byte	0x04, 0x17
        /*001a*/ 	.short	(.L_3152 - .L_3151)
.L_3151:
        /*001c*/ 	.word	0x00000000
        /*0020*/ 	.short	0x0002
        /*0022*/ 	.short	0x0010
        /*0024*/ 	.byte	0x00, 0xf5, 0x21, 0x00


	//----- nvinfo : EIATTR_KPARAM_INFO
	.align		4
.L_3152:
        /*0028*/ 	.byte	0x04, 0x17
        /*002a*/ 	.short	(.L_3154 - .L_3153)
.L_3153:
        /*002c*/ 	.word	0x00000000
        /*0030*/ 	.short	0x0001
        /*0032*/ 	.short	0x0008
        /*0034*/ 	.byte	0x00, 0xf5, 0x21, 0x00


	//----- nvinfo : EIATTR_KPARAM_INFO
	.align		4
.L_3154:
        /*0038*/ 	.byte	0x04, 0x17
        /*003a*/ 	.short	(.L_3156 - .L_3155)
.L_3155:
        /*003c*/ 	.word	0x00000000
        /*0040*/ 	.short	0x0000
        /*0042*/ 	.short	0x0000
        /*0044*/ 	.byte	0x00, 0xf0, 0x11, 0x00


	//----- nvinfo : EIATTR_SPARSE_MMA_MASK
	.align		4
.L_3156:
        /*0048*/ 	.byte	0x03, 0x50
        /*004a*/ 	.short	0x0000


	//----- nvinfo : EIATTR_MAXREG_COUNT
	.align		4
        /*004c*/ 	.byte	0x03, 0x1b
        /*004e*/ 	.short	0x00ff


	//----- nvinfo : EIATTR_MERCURY_ISA_VERSION
	.align		4
        /*0050*/ 	.byte	0x03, 0x5f
        /*0052*/ 	.short	0x0101


	//----- nvinfo : EIATTR_VRC_CTA_INIT_COUNT
	.align		4
        /*0054*/ 	.byte	0x02, 0x4a
	.zero		1
	.zero		1


	//----- nvinfo : EIATTR_EXIT_INSTR_OFFSETS
	.align		4
        /*0058*/ 	.byte	0x04, 0x1c
        /*005a*/ 	.short	(.L_3158 - .L_3157)


	//   ....[0]....
.L_3157:
        /*005c*/ 	.word	0x000000d0


	//   ....[1]....
        /*0060*/ 	.word	0x000002a0


	//----- nvinfo : EIATTR_CRS_STACK_SIZE
	.align		4
.L_3158:
        /*0064*/ 	.byte	0x04, 0x1e
        /*0066*/ 	.short	(.L_3160 - .L_3159)
.L_3159:
        /*0068*/ 	.word	0x00000000


	//----- nvinfo : EIATTR_CBANK_PARAM_SIZE
	.align		4
.L_3160:
        /*006c*/ 	.byte	0x03, 0x19
        /*006e*/ 	.short	0x0020


	//----- nvinfo : EIATTR_PARAM_CBANK
	.align		4
        /*0070*/ 	.byte	0x04, 0x0a
        /*0072*/ 	.short	(.L_3162 - .L_3161)
	.align		4
.L_3161:
        /*0074*/ 	.word	index@(.nv.constant0.vec_div)
        /*0078*/ 	.short	0x0380
        /*007a*/ 	.short	0x0020


	//----- nvinfo : EIATTR_SW_WAR
	.align		4
.L_3162:
        /*007c*/ 	.byte	0x04, 0x36
        /*007e*/ 	.short	(.L_3164 - .L_3163)
.L_3163:
        /*0080*/ 	.word	0x00000008
.L_3164:


//--------------------- .nv.info.vec_mul_fl       --------------------------
	.section	.nv.info.vec_mul_fl,"",@"SHT_CUDA_INFO"
	.sectionflags	@""
	.align	4


	//----- nvinfo : EIATTR_CUDA_API_VERSION
	.align		4
        /*0000*/ 	.byte	0x04, 0x37
        /*0002*/ 	.short	(.L_3166 - .L_3165)
.L_3165:
        /*0004*/ 	.word	0x00000082


	//----- nvinfo : EIATTR_KPARAM_INFO
	.align		4
.L_3166:
        /*0008*/ 	.byte	0x04, 0x17
        /*000a*/ 	.short	(.L_3168 - .L_3167)
.L_3167:
        /*000c*/ 	.word	0x00000000
        /*0010*/ 	.short	0x0003
        /*0012*/ 	.short	0x0018
        /*0014*/ 	.byte	0x00, 0xf5, 0x21, 0x00


	//----- nvinfo : EIATTR_KPARAM_INFO
	.align		4
.L_3168:
        /*0018*/ 	.byte	0x04, 0x17
        /*001a*/ 	.short	(.L_3170 - .L_3169)
.L_3169:
        /*001c*/ 	.word	0x00000000
        /*0020*/ 	.short	0x0002
        /*0022*/ 	.short	0x0010
        /*0024*/ 	.byte	0x00, 0xf5, 0x21, 0x00


	//----- nvinfo : EIATTR_KPARAM_INFO
	.align		4
.L_3170:
        /*0028*/ 	.byte	0x04, 0x17
        /*002a*/ 	.short	(.L_3172 - .L_3171)
.L_3171:
        /*002c*/ 	.word	0x00000000
        /*0030*/ 	.short	0x0001
        /*0032*/ 	.short	0x0008
        /*0034*/ 	.byte	0x00, 0xf5, 0x21, 0x00


	//----- nvinfo : EIATTR_KPARAM_INFO
	.align		4
.L_3172:
        /*0038*/ 	.byte	0x04, 0x17
        /*003a*/ 	.short	(.L_3174 - .L_3173)
.L_3173:
        /*003c*/ 	.word	0x00000000
        /*0040*/ 	.short	0x0000
        /*0042*/ 	.short	0x0000
        /*0044*/ 	.byte	0x00, 0xf0, 0x11, 0x00


	//----- nvinfo : EIATTR_SPARSE_MMA_MASK
	.align		4
.L_3174:
        /*0048*/ 	.byte	0x03, 0x50
        /*004a*/ 	.short	0x0000


	//----- nvinfo : EIATTR_MAXREG_COUNT
	.align		4
        /*004c*/ 	.byte	0x03, 0x1b
        /*004e*/ 	.short	0x00ff


	//----- nvinfo : EIATTR_MERCURY_ISA_VERSION
	.align		4
        /*0050*/ 	.byte	0x03, 0x5f
        /*0052*/ 	.short	0x0101


	//----- nvinfo : EIATTR_VRC_CTA_INIT_COUNT
	.align		4
        /*0054*/ 	.byte	0x02, 0x4a
	.zero		1
	.zero		1


	//----- nvinfo : EIATTR_EXIT_INSTR_OFFSETS
	.align		4
        /*0058*/ 	.byte	0x04, 0x1c
        /*005a*/ 	.short	(.L_3176 - .L_3175)


	//   ....[0]....
.L_3175:
        /*005c*/ 	.word	0x000000d0


	//   ....[1]....
        /*0060*/ 	.word	0x00000190


	//----- nvinfo : EIATTR_CBANK_PARAM_SIZE
	.align		4
.L_3176:
        /*0064*/ 	.byte	0x03, 0x19
        /*0066*/ 	.short	0x0020


	//----- nvinfo : EIATTR_PARAM_CBANK
	.align		4
        /*0068*/ 	.byte	0x04, 0x0a
        /*006a*/ 	.short	(.L_3178 - .L_3177)
	.align		4
.L_3177:
        /*006c*/ 	.word	index@(.nv.constant0.vec_mul_fl)
        /*0070*/ 	.short	0x0380
        /*0072*/ 	.short	0x0020


	//----- nvinfo : EIATTR_SW_WAR
	.align		4
.L_3178:
        /*0074*/ 	.byte	0x04, 0x36
        /*0076*/ 	.short	(.L_3180 - .L_3179)
.L_3179:
        /*0078*/ 	.word	0x00000008
.L_3180:


//--------------------- .nv.info.vec_mul          --------------------------
	.section	.nv.info.vec_mul,"",@"SHT_CUDA_INFO"
	.sectionflags	@""
	.align	4


	//----- nvinfo : EIATTR_CUDA_API_VERSION
	.align		4
        /*0000*/ 	.byte	0x04, 0x37
        /*0002*/ 	.short	(.L_3182 - .L_3181)
.L_3181:
        /*0004*/ 	.word	0x00000082


	//----- nvinfo : EIATTR_KPARAM_INFO
	.align		4
.L_3182:
        /*0008*/ 	.byte	0x04, 0x17
        /*000a*/ 	.short	(.L_3184 - .L_3183)
.L_3183:
        /*000c*/ 	.word	0x00000000
        /*0010*/ 	.short	0x0003
        /*0012*/ 	.short	0x0018
        /*0014*/ 	.byte	0x00, 0xf5, 0x21, 0x00


	//----- nvinfo : EIATTR_KPARAM_INFO
	.align		4
.L_3184:
        /*0018*/ 	.byte	0x04, 0x17
        /*001a*/ 	.short	(.L_3186 - .L_3185)
.L_3185:
        /*001c*/ 	.word	0x00000000
        /*0020*/ 	.short	0x0002
        /*0022*/ 	.short	0x0010
        /*0024*/ 	.byte	0x00, 0xf5, 0x21, 0x00


	//----- nvinfo : EIATTR_KPARAM_INFO
	.align		4
.L_3186:
        /*0028*/ 	.byte	0x04, 0x17
        /*002a*/ 	.short	(.L_3188 - .L_3187)
.L_3187:
        /*002c*/ 	.word	0x00000000
        /*0030*/ 	.short	0x0001
        /*0032*/ 	.short	0x0008
        /*0034*/ 	.byte	0x00, 0xf5, 0x21, 0x00


	//----- nvinfo : EIATTR_KPARAM_INFO
	.align		4
.L_3188:
        /*0038*/ 	.byte	0x04, 0x17
        /*003a*/ 	.short	(.L_3190 - .L_3189)
.L_3189:
        /*003c*/ 	.word	0x00000000
        /*0040*/ 	.short	0x0000
        /*0042*/ 	.short	0x0000
        /*0044*/ 	.byte	0x00, 0xf0, 0x11, 0x00


	//----- nvinfo : EIATTR_SPARSE_MMA_MASK
	.align		4
.L_3190:
        /*0048*/ 	.byte	0x03, 0x50
        /*004a*/ 	.short	0x0000


	//----- nvinfo : EIATTR_MAXREG_COUNT
	.align		4
        /*004c*/ 	.byte	0x03, 0x1b
        /*004e*/ 	.short	0x00ff


	//----- nvinfo : EIATTR_MERCURY_ISA_VERSION
	.align		4
        /*0050*/ 	.byte	0x03, 0x5f
        /*0052*/ 	.short	0x0101


	//----- nvinfo : EIATTR_VRC_CTA_INIT_COUNT
	.align		4
        /*0054*/ 	.byte	0x02, 0x4a
	.zero		1
	.zero		1


	//----- nvinfo : EIATTR_EXIT_INSTR_OFFSETS
	.align		4
        /*0058*/ 	.byte	0x04, 0x1c
        /*005a*/ 	.short	(.L_3192 - .L_3191)


	//   ....[0]....
.L_3191:
        /*005c*/ 	.word	0x000000d0


	//   ....[1]....
        /*0060*/ 	.word	0x00000190


	//----- nvinfo : EIATTR_CBANK_PARAM_SIZE
	.align		4
.L_3192:
        /*0064*/ 	.byte	0x03, 0x19
        /*0066*/ 	.short	0x0020


	//----- nvinfo : EIATTR_PARAM_CBANK
	.align		4
        /*0068*/ 	.byte	0x04, 0x0a
        /*006a*/ 	.short	(.L_3194 - .L_3193)
	.align		4
.L_3193:
        /*006c*/ 	.word	index@(.nv.constant0.vec_mul)
        /*0070*/ 	.short	0x0380
        /*0072*/ 	.short	0x0020


	//----- nvinfo : EIATTR_SW_WAR
	.align		4
.L_3194:
        /*0074*/ 	.byte	0x04, 0x36
        /*0076*/ 	.short	(.L_3196 - .L_3195)
.L_3195:
        /*0078*/ 	.word	0x00000008
.L_3196:


//--------------------- .nv.info.vec_sub          --------------------------
	.section	.nv.info.vec_sub,"",@"SHT_CUDA_INFO"
	.sectionflags	@""
	.align	4


	//----- nvinfo : EIATTR_CUDA_API_VERSION
	.align		4
        /*0000*/ 	.byte	0x04, 0x37
        /*0002*/ 	.short	(.L_3198 - .L_3197)
.L_3197:
        /*0004*/ 	.word	0x00000082


	//----- nvinfo : EIATTR_KPARAM_INFO
	.align		4
.L_3198:
        /*0008*/ 	.byte	0x04, 0x17
        /*000a*/ 	.short	(.L_3200 - .L_3199)
.L_3199:
        /*000c*/ 	.word	0x00000000
        /*0010*/ 	.short	0x0003
        /*0012*/ 	.short	0x0018
        /*0014*/ 	.byte	0x00, 0xf5, 0x21, 0x00


	//----- nvinfo : EIATTR_KPARAM_INFO
	.align		4
.L_3200:
        /*0018*/ 	.byte	0x04, 0x17
        /*001a*/ 	.short	(.L_3202 - .L_3201)
.L_3201:
        /*001c*/ 	.word	0x00000000
        /*0020*/ 	.short	0x0002
        /*0022*/ 	.short	0x0010
        /*0024*/ 	.byte	0x00, 0xf5, 0x21, 0x00


	//----- nvinfo : EIATTR_KPARAM_INFO
	.align		4
.L_3202:
        /*0028*/ 	.byte	0x04, 0x17
        /*002a*/ 	.short	(.L_3204 - .L_3203)
.L_3203:
        /*002c*/ 	.word	0x00000000
        /*0030*/ 	.short	0x0001
        /*0032*/ 	.short	0x0008
        /*0034*/ 	.byte	0x00, 0xf5, 0x21, 0x00


	//----- nvinfo : EIATTR_KPARAM_INFO
	.align		4
.L_3204:
        /*0038*/ 	.byte	0x04, 0x17
        /*003a*/ 	.short	(.L_3206 - .L_3205)
.L_3205:
        /*003c*/ 	.word	0x00000000
        /*0040*/ 	.short	0x0000
        /*0042*/ 	.short	0x0000
        /*0044*/ 	.byte	0x00, 0xf0, 0x11, 0x00


	//----- nvinfo : EIATTR_SPARSE_MMA_MASK
	.align		4
.L_3206:
        /*0048*/ 	.byte	0x03, 0x50
        /*004a*/ 	.short	0x0000


	//----- nvinfo : EIATTR_MAXREG_COUNT
	.align		4
        /*004c*/ 	.byte	0x03, 0x1b
        /*004e*/ 	.short	0x00ff


	//----- nvinfo : EIATTR_MERCURY_ISA_VERSION
	.align		4
        /*0050*/ 	.byte	0x03, 0x5f
        /*0052*/ 	.short	0x0101


	//----- nvinfo : EIATTR_VRC_CTA_INIT_COUNT
	.align		4
        /*0054*/ 	.byte	0x02, 0x4a
	.zero		1
	.zero		1


	//----- nvinfo : EIATTR_EXIT_INSTR_OFFSETS
	.align		4
        /*0058*/ 	.byte	0x04, 0x1c
        /*005a*/ 	.short	(.L_3208 - .L_3207)


	//   ....[0]....
.L_3207:
        /*005c*/ 	.word	0x000000d0


	//   ....[1]....
        /*0060*/ 	.word	0x00000190


	//----- nvinfo : EIATTR_CBANK_PARAM_SIZE
	.align		4
.L_3208:
        /*0064*/ 	.byte	0x03, 0x19
        /*0066*/ 	.short	0x0020


	//----- nvinfo : EIATTR_PARAM_CBANK
	.align		4
        /*0068*/ 	.byte	0x04, 0x0a
        /*006a*/ 	.short	(.L_3210 - .L_3209)
	.align		4
.L_3209:
        /*006c*/ 	.word	index@(.nv.constant0.vec_sub)
        /*0070*/ 	.short	0x0380
        /*0072*/ 	.short	0x0020


	//----- nvinfo : EIATTR_SW_WAR
	.align		4
.L_3210:
        /*0074*/ 	.byte	0x04, 0x36
        /*0076*/ 	.short	(.L_3212 - .L_3211)
.L_3211:
        /*0078*/ 	.word	0x00000008
.L_3212:


//--------------------- .nv.info.vec_add          --------------------------
	.section	.nv.info.vec_add,"",@"SHT_CUDA_INFO"
	.sectionflags	@""
	.align	4


	//----- nvinfo : EIATTR_CUDA_API_VERSION
	.align		4
        /*0000*/ 	.byte	0x04, 0x37
        /*0002*/ 	.short	(.L_3214 - .L_3213)
.L_3213:
        /*0004*/ 	.word	0x00000082


	//----- nvinfo : EIATTR_KPARAM_INFO
	.align		4
.L_3214:
        /*0008*/ 	.byte	0x04, 0x17
        /*000a*/ 	.short	(.L_3216 - .L_3215)
.L_3215:
        /*000c*/ 	.word	0x00000000
        /*0010*/ 	.short	0x0003
        /*0012*/ 	.short	0x0018
        /*0014*/ 	.byte	0x00, 0xf5, 0x21, 0x00


	//----- nvinfo : EIATTR_KPARAM_INFO
	.align		4
.L_3216:
        /*0018*/ 	.byte	0x04, 0x17
        /*001a*/ 	.short	(.L_3218 - .L_3217)
.L_3217:
        /*001c*/ 	.word	0x00000000
        /*0020*/ 	.short	0x0002
        /*0022*/ 	.short	0x0010
        /*0024*/ 	.byte	0x00, 0xf5, 0x21, 0x00


	//----- nvinfo : EIATTR_KPARAM_INFO
	.align		4
.L_3218:
        /*0028*/ 	.byte	0x04, 0x17
        /*002a*/ 	.short	(.L_3220 - .L_3219)
.L_3219:
        /*002c*/ 	.word	0x00000000
        /*0030*/ 	.short	0x0001
        /*0032*/ 	.short	0x0008
        /*0034*/ 	.byte	0x00, 0xf5, 0x21, 0x00


	//----- nvinfo : EIATTR_KPARAM_INFO
	.align		4
.L_3220:
        /*0038*/ 	.byte	0x04, 0x17
        /*003a*/ 	.short	(.L_3222 - .L_3221)
.L_3221:
        /*003c*/ 	.word	0x00000000
        /*0040*/ 	.short	0x0000
        /*0042*/ 	.short	0x0000
        /*0044*/ 	.byte	0x00, 0xf0, 0x11, 0x00


	//----- nvinfo : EIATTR_SPARSE_MMA_MASK
	.align		4
.L_3222:
        /*0048*/ 	.byte	0x03, 0x50
        /*004a*/ 	.short	0x0000


	//----- nvinfo : EIATTR_MAXREG_COUNT
	.align		4
        /*004c*/ 	.byte	0x03, 0x1b
        /*004e*/ 	.short	0x00ff


	//----- nvinfo : EIATTR_MERCURY_ISA_VERSION
	.align		4
        /*0050*/ 	.byte	0x03, 0x5f
        /*0052*/ 	.short	0x0101


	//----- nvinfo : EIATTR_VRC_CTA_INIT_COUNT
	.align		4
        /*0054*/ 	.byte	0x02, 0x4a
	.zero		1
	.zero		1


	//----- nvinfo : EIATTR_EXIT_INSTR_OFFSETS
	.align		4
        /*0058*/ 	.byte	0x04, 0x1c
        /*005a*/ 	.short	(.L_3224 - .L_3223)


	//   ....[0]....
.L_3223:
        /*005c*/ 	.word	0x000000d0


	//   ....[1]....
        /*0060*/ 	.word	0x00000190


	//----- nvinfo : EIATTR_CBANK_PARAM_SIZE
	.align		4
.L_3224:
        /*0064*/ 	.byte	0x03, 0x19
        /*0066*/ 	.short	0x0020


	//----- nvinfo : EIATTR_PARAM_CBANK
	.align		4
        /*0068*/ 	.byte	0x04, 0x0a
        /*006a*/ 	.short	(.L_3226 - .L_3225)
	.align		4
.L_3225:
        /*006c*/ 	.word	index@(.nv.constant0.vec_add)
        /*0070*/ 	.short	0x0380
        /*0072*/ 	.short	0x0020


	//----- nvinfo : EIATTR_SW_WAR
	.align		4
.L_3226:
        /*0074*/ 	.byte	0x04, 0x36
        /*0076*/ 	.short	(.L_3228 - .L_3227)
.L_3227:
        /*0078*/ 	.word	0x00000008
.L_3228:


//--------------------- .nv.info.vec_set          --------------------------
	.section	.nv.info.vec_set,"",@"SHT_CUDA_INFO"
	.sectionflags	@""
	.align	4


	//----- nvinfo : EIATTR_CUDA_API_VERSION
	.align		4
        /*0000*/ 	.byte	0x04, 0x37
        /*0002*/ 	.short	(.L_3230 - .L_3229)
.L_3229:
        /*0004*/ 	.word	0x00000082


	//----- nvinfo : EIATTR_KPARAM_INFO
	.align		4
.L_3230:
        /*0008*/ 	.byte	0x04, 0x17
        /*000a*/ 	.short	(.L_3232 - .L_3231)
.L_3231:
        /*000c*/ 	.word	0x00000000
        /*0010*/ 	.short	0x0002
        /*0012*/ 	.short	0x0010
        /*0014*/ 	.byte	0x00, 0xf0, 0x21, 0x00


	//----- nvinfo : EIATTR_KPARAM_INFO
	.align		4
.L_3232:
        /*0018*/ 	.byte	0x04, 0x17
        /*001a*/ 	.short	(.L_3234 - .L_3233)
.L_3233:
        /*001c*/ 	.word	0x00000000
        /*0020*/ 	.short	0x0001
        /*0022*/ 	.short	0x0008
        /*0024*/ 	.byte	0x00, 0xf5, 0x21, 0x00


	//----- nvinfo : EIATTR_KPARAM_INFO
	.align		4
.L_3234:
        /*0028*/ 	.byte	0x04, 0x17
        /*002a*/ 	.short	(.L_3236 - .L_3235)
.L_3235:
        /*002c*/ 	.word	0x00000000
        /*0030*/ 	.short	0x0000
        /*0032*/ 	.short	0x0000
        /*0034*/ 	.byte	0x00, 0xf0, 0x11, 0x00


	//----- nvinfo : EIATTR_SPARSE_MMA_MASK
	.align		4
.L_3236:
        /*0038*/ 	.byte	0x03, 0x50
        /*003a*/ 	.short	0x0000


	//----- nvinfo : EIATTR_MAXREG_COUNT
	.align		4
        /*003c*/ 	.byte	0x03, 0x1b
        /*003e*/ 	.short	0x00ff


	//----- nvinfo : EIATTR_MERCURY_ISA_VERSION
	.align		4
        /*0040*/ 	.byte	0x03, 0x5f
        /*0042*/ 	.short	0x0101


	//----- nvinfo : EIATTR_VRC_CTA_INIT_COUNT
	.align		4
        /*0044*/ 	.byte	0x02, 0x4a
	.zero		1
	.zero		1


	//----- nvinfo : EIATTR_EXIT_INSTR_OFFSETS
	.align		4
        /*0048*/ 	.byte	0x04, 0x1c
        /*004a*/ 	.short	(.L_3238 - .L_3237)


	//   ....[0]....
.L_3237:
        /*004c*/ 	.word	0x000000d0


	//   ....[1]....
        /*0050*/ 	.word	0x00000130


	//----- nvinfo : EIATTR_CBANK_PARAM_SIZE
	.align		4
.L_3238:
        /*0054*/ 	.byte	0x03, 0x19
        /*0056*/ 	.short	0x0018


	//----- nvinfo : EIATTR_PARAM_CBANK
	.align		4
        /*0058*/ 	.byte	0x04, 0x0a
        /*005a*/ 	.short	(.L_3240 - .L_3239)
	.align		4
.L_3239:
        /*005c*/ 	.word	index@(.nv.constant0.vec_set)
        /*0060*/ 	.short	0x0380
        /*0062*/ 	.short	0x0018


	//----- nvinfo : EIATTR_SW_WAR
	.align		4
.L_3240:
        /*0064*/ 	.byte	0x04, 0x36
        /*0066*/ 	.short	(.L_3242 - .L_3241)
.L_3241:
        /*0068*/ 	.word	0x00000008
.L_3242:


//--------------------- .nv.info.vec_sortRows     --------------------------
	.section	.nv.info.vec_sortRows,"",@"SHT_CUDA_INFO"
	.sectionflags	@""
	.align	4


	//----- nvinfo : EIATTR_CUDA_API_VERSION
	.align		4
        /*0000*/ 	.byte	0x04, 0x37
        /*0002*/ 	.short	(.L_3244 - .L_3243)
.L_3243:
        /*0004*/ 	.word	0x00000082


	//----- nvinfo : EIATTR_KPARAM_INFO
	.align		4
.L_3244:
        /*0008*/ 	.byte	0x04, 0x17
        /*000a*/ 	.short	(.L_3246 - .L_3245)
.L_3245:
        /*000c*/ 	.word	0x00000000
        /*0010*/ 	.short	0x0003
        /*0012*/ 	.short	0x0018
        /*0014*/ 	.byte	0x00, 0xf0, 0x11, 0x00


	//----- nvinfo : EIATTR_KPARAM_INFO
	.align		4
.L_3246:
        /*0018*/ 	.byte	0x04, 0x17
        /*001a*/ 	.short	(.L_3248 - .L_3247)
.L_3247:
        /*001c*/ 	.word	0x00000000
        /*0020*/ 	.short	0x0002
        /*0022*/ 	.short	0x0010
        /*0024*/ 	.byte	0x00, 0xf5, 0x21, 0x00


	//----- nvinfo : EIATTR_KPARAM_INFO
	.align		4
.L_3248:
        /*0028*/ 	.byte	0x04, 0x17
        /*002a*/ 	.short	(.L_3250 - .L_3249)
.L_3249:
        /*002c*/ 	.word	0x00000000
        /*0030*/ 	.short	0x0001
        /*0032*/ 	.short	0x0008
        /*0034*/ 	.byte	0x00, 0xf5, 0x21, 0x00


	//----- nvinfo : EIATTR_KPARAM_INFO
	.align		4
.L_3250:
        /*0038*/ 	.byte	0x04, 0x17
        /*003a*/ 	.short	(.L_3252 - .L_3251)
.L_3251:
        /*003c*/ 	.word	0x00000000
        /*0040*/ 	.short	0x0000
        /*0042*/ 	.short	0x0000
        /*0044*/ 	.byte	0x00, 0xf0, 0x11, 0x00


	//----- nvinfo : EIATTR_SPARSE_MMA_MASK
	.align		4
.L_3252:
        /*0048*/ 	.byte	0x03, 0x50
        /*004a*/ 	.short	0x0000


	//----- nvinfo : EIATTR_MAXREG_COUNT
	.align		4
        /*004c*/ 	.byte	0x03, 0x1b
        /*004e*/ 	.short	0x00ff


	//----- nvinfo : EIATTR_EXTERNS
	.align		4
        /*0050*/ 	.byte	0x04, 0x0f
        /*0052*/ 	.short	(.L_3254 - .L_3253)


	//   ....[0]....
	.align		4
.L_3253:
        /*0054*/ 	.word	index@(vprintf)


	//   ....[1]....
	.align		4
        /*0058*/ 	.word	index@(malloc)


	//   ....[2]....
	.align		4
        /*005c*/ 	.word	index@(free)


	//----- nvinfo : EIATTR_MERCURY_ISA_VERSION
	.align		4
.L_3254:
        /*0060*/ 	.byte	0x03, 0x5f
        /*0062*/ 	.short	0x0101


	//----- nvinfo : EIATTR_VRC_CTA_INIT_COUNT
	.align		4
        /*0064*/ 	.byte	0x02, 0x4a
	.zero		1
	.zero		1


	//----- nvinfo : EIATTR_SYSCALL_OFFSETS
	.align		4
        /*0068*/ 	.byte	0x04, 0x46
        /*006a*/ 	.short	(.L_3256 - .L_3255)


	//   ....[0]....
.L_3255:
        /*006c*/ 	.word	0x00000280


	//   ....[1]....
        /*0070*/ 	.word	0x00000320


	//   ....[2]....
        /*0074*/ 	.word	0x000003d0


	//   ....[3]....
        /*0078*/ 	.word	0x00000440


	//   ....[4]....
        /*007c*/ 	.word	0x000004e0


	//   ....[5]....
        /*0080*/ 	.word	0x00000590


	//   ....[6]....
        /*0084*/ 	.word	0x00005690


	//   ....[7]....
        /*0088*/ 	.word	0x000056e0


	//----- nvinfo : EIATTR_EXIT_INSTR_OFFSETS
	.align		4
.L_3256:
        /*008c*/ 	.byte	0x04, 0x1c
        /*008e*/ 	.short	(.L_3258 - .L_3257)


	//   ....[0]....
.L_3257:
        /*0090*/ 	.word	0x00000130


	//   ....[1]....
        /*0094*/ 	.word	0x00005630


	//   ....[2]....
        /*0098*/ 	.word	0x000056f0


	//----- nvinfo : EIATTR_CRS_STACK_SIZE
	.align		4
.L_3258:
        /*009c*/ 	.byte	0x04, 0x1e
        /*009e*/ 	.short	(.L_3260 - .L_3259)
.L_3259:
        /*00a0*/ 	.word	0x00000000


	//----- nvinfo : EIATTR_CBANK_PARAM_SIZE
	.align		4
.L_3260:
        /*00a4*/ 	.byte	0x03, 0x19
        /*00a6*/ 	.short	0x001c


	//----- nvinfo : EIATTR_PARAM_CBANK
	.align		4
        /*00a8*/ 	.byte	0x04, 0x0a
        /*00aa*/ 	.short	(.L_3262 - .L_3261)
	.align		4
.L_3261:
        /*00ac*/ 	.word	index@(.nv.constant0.vec_sortRows)
        /*00b0*/ 	.short	0x0380
        /*00b2*/ 	.short	0x001c


	//----- nvinfo : EIATTR_SW_WAR
	.align		4
.L_3262:
        /*00b4*/ 	.byte	0x04, 0x36
        /*00b6*/ 	.short	(.L_3264 - .L_3263)
.L_3263:
        /*00b8*/ 	.word	0x00000008
.L_3264:


//--------------------- .nv.info.vec_eraseNonLocalMaxima --------------------------
	.section	.nv.info.vec_eraseNonLocalMaxima,"",@"SHT_CUDA_INFO"
	.sectionflags	@""
	.align	4


	//----- nvinfo : EIATTR_CUDA_API_VERSION
	.align		4
        /*0000*/ 	.byte	0x04, 0x37
        /*0002*/ 	.short	(.L_3266 - .L_3265)
.L_3265:
        /*0004*/ 	.word	0x00000082


	//----- nvinfo : EIATTR_KPARAM_INFO
	.align		4
.L_3266:
        /*0008*/ 	.byte	0x04, 0x17
        /*000a*/ 	.short	(.L_3268 - .L_3267)
.L_3267:
        /*000c*/ 	.word	0x00000000
        /*0010*/ 	.short	0x0002
        /*0012*/ 	.short	0x0010
        /*0014*/ 	.byte	0x00, 0xf5, 0x21, 0x00


	//----- nvinfo : EIATTR_KPARAM_INFO
	.align		4
.L_3268:
        /*0018*/ 	.byte	0x04, 0x17
        /*001a*/ 	.short	(.L_3270 - .L_3269)
.L_3269:
        /*001c*/ 	.word	0x00000000
        /*0020*/ 	.short	0x0001
        /*0022*/ 	.short	0x0008
        /*0024*/ 	.byte	0x00, 0xf5, 0x21, 0x00


	//----- nvinfo : EIATTR_KPARAM_INFO
	.align		4
.L_3270:
        /*0028*/ 	.byte	0x04, 0x17
        /*002a*/ 	.short	(.L_3272 - .L_3271)
.L_3271:
        /*002c*/ 	.word	0x00000000
        /*0030*/ 	.short	0x0000
        /*0032*/ 	.short	0x0000
        /*0034*/ 	.byte	0x00, 0xf0, 0x11, 0x00


	//----- nvinfo : EIATTR_SPARSE_MMA_MASK
	.align		4
.L_3272:
        /*0038*/ 	.byte	0x03, 0x50
        /*003a*/ 	.short	0x0000


	//----- nvinfo : EIATTR_MAXREG_COUNT
	.align		4
        /*003c*/ 	.byte	0x03, 0x1b
        /*003e*/ 	.short	0x00ff


	//----- nvinfo : EIATTR_MERCURY_ISA_VERSION
	.align		4
        /*0040*/ 	.byte	0x03, 0x5f
        /*0042*/ 	.short	0x0101


	//----- nvinfo : EIATTR_VRC_CTA_INIT_COUNT
	.align		4
        /*0044*/ 	.byte	0x02, 0x4a
	.zero		1
	.zero		1


	//----- nvinfo : EIATTR_EXIT_INSTR_OFFSETS
	.align		4
        /*0048*/ 	.byte	0x04, 0x1c
        /*004a*/ 	.short	(.L_3274 - .L_3273)


	//   ....[0]....
.L_3273:
        /*004c*/ 	.word	0x000000d0


	//   ....[1]....
        /*0050*/ 	.word	0x00000130


	//   ....[2]....
        /*0054*/ 	.word	0x00000180


	//----- nvinfo : EIATTR_CBANK_PARAM_SIZE
	.align		4
.L_3274:
        /*0058*/ 	.byte	0x03, 0x19
        /*005a*/ 	.short	0x0018


	//----- nvinfo : EIATTR_PARAM_CBANK
	.align		4
        /*005c*/ 	.byte	0x04, 0x0a
        /*005e*/ 	.short	(.L_3276 - .L_3275)
	.align		4
.L_3275:
        /*0060*/ 	.word	index@(.nv.constant0.vec_eraseNonLocalMaxima)
        /*0064*/ 	.short	0x0380
        /*0066*/ 	.short	0x0018


	//----- nvinfo : EIATTR_SW_WAR
	.align		4
.L_3276:
        /*0068*/ 	.byte	0x04, 0x36
        /*006a*/ 	.short	(.L_3278 - .L_3277)
.L_3277:
        /*006c*/ 	.word	0x00000008
.L_3278:


//--------------------- .nv.info.vec_computeLocalMaxima --------------------------
	.section	.nv.info.vec_computeLocalMaxima,"",@"SHT_CUDA_INFO"
	.sectionflags	@""
	.align	4


	//----- nvinfo : EIATTR_CUDA_API_VERSION
	.align		4
        /*0000*/ 	.byte	0x04, 0x37
        /*0002*/ 	.short	(.L_3280 - .L_3279)
.L_3279:
        /*0004*/ 	.word	0x00000082


	//----- nvinfo : EIATTR_KPARAM_INFO
	.align		4
.L_3280:
        /*0008*/ 	.byte	0x04, 0x17
        /*000a*/ 	.short	(.L_3282 - .L_3281)
.L_3281:
        /*000c*/ 	.word	0x00000000
        /*0010*/ 	.short	0x0005
        /*0012*/ 	.short	0x0024
        /*0014*/ 	.byte	0x00, 0xf0, 0x11, 0x00


	//----- nvinfo : EIATTR_KPARAM_INFO
	.align		4
.L_3282:
        /*0018*/ 	.byte	0x04, 0x17
        /*001a*/ 	.short	(.L_3284 - .L_3283)
.L_3283:
        /*001c*/ 	.word	0x00000000
        /*0020*/ 	.short	0x0004
        /*0022*/ 	.short	0x0020
        /*0024*/ 	.byte	0x00, 0xf0, 0x11, 0x00


	//----- nvinfo : EIATTR_KPARAM_INFO
	.align		4
.L_3284:
        /*0028*/ 	.byte	0x04, 0x17
        /*002a*/ 	.short	(.L_3286 - .L_3285)
.L_3285:
        /*002c*/ 	.word	0x00000000
        /*0030*/ 	.short	0x0003
        /*0032*/ 	.short	0x0018
        /*0034*/ 	.byte	0x00, 0xf5, 0x21, 0x00


	//----- nvinfo : EIATTR_KPARAM_INFO
	.align		4
.L_3286:
        /*0038*/ 	.byte	0x04, 0x17
        /*003a*/ 	.short	(.L_3288 - .L_3287)
.L_3287:
        /*003c*/ 	.word	0x00000000
        /*0040*/ 	.short	0x0002
        /*0042*/ 	.short	0x0010
        /*0044*/ 	.byte	0x00, 0xf0, 0x11, 0x00


	//----- nvinfo : EIATTR_KPARAM_INFO
	.align		4
.L_3288:
        /*0048*/ 	.byte	0x04, 0x17
        /*004a*/ 	.short	(.L_3290 - .L_3289)
.L_3289:
        /*004c*/ 	.word	0x00000000
        /*0050*/ 	.short	0x0001
        /*0052*/ 	.short	0x0008
        /*0054*/ 	.byte	0x00, 0xf5, 0x21, 0x00


	//----- nvinfo : EIATTR_KPARAM_INFO
	.align		4
.L_3290:
        /*0058*/ 	.byte	0x04, 0x17
        /*005a*/ 	.short	(.L_3292 - .L_3291)
.L_3291:
        /*005c*/ 	.word	0x00000000
        /*0060*/ 	.short	0x0000
        /*0062*/ 	.short	0x0000
        /*0064*/ 	.byte	0x00, 0xf0, 0x11, 0x00


	//----- nvinfo : EIATTR_SPARSE_MMA_MASK
	.align		4
.L_3292:
        /*0068*/ 	.byte	0x03, 0x50
        /*006a*/ 	.short	0x0000


	//----- nvinfo : EIATTR_MAXREG_COUNT
	.align		4
        /*006c*/ 	.byte	0x03, 0x1b
        /*006e*/ 	.short	0x00ff


	//----- nvinfo : EIATTR_MERCURY_ISA_VERSION
	.align		4
        /*0070*/ 	.byte	0x03, 0x5f
        /*0072*/ 	.short	0x0101


	//----- nvinfo : EIATTR_VRC_CTA_INIT_COUNT
	.align		4
        /*0074*/ 	.byte	0x02, 0x4a
	.zero		1
	.zero		1


	//----- nvinfo : EIATTR_EXIT_INSTR_OFFSETS
	.align		4
        /*0078*/ 	.byte	0x04, 0x1c
        /*007a*/ 	.short	(.L_3294 - .L_3293)


	//   ....[0]....
.L_3293:
        /*007c*/ 	.word	0x000000d0


	//   ....[1]....
        /*0080*/ 	.word	0x000004e0


	//   ....[2]....
        /*0084*/ 	.word	0x00000570


	//   ....[3]....
        /*0088*/ 	.word	0x000005a0


	//----- nvinfo : EIATTR_CBANK_PARAM_SIZE
	.align		4
.L_3294:
        /*008c*/ 	.byte	0x03, 0x19
        /*008e*/ 	.short	0x0028


	//----- nvinfo : EIATTR_PARAM_CBANK
	.align		4
        /*0090*/ 	.byte	0x04, 0x0a
        /*0092*/ 	.short	(.L_3296 - .L_3295)
	.align		4
.L_3295:
        /*0094*/ 	.word	index@(.nv.constant0.vec_computeLocalMaxima)
        /*0098*/ 	.short	0x0380
        /*009a*/ 	.short	0x0028


	//----- nvinfo : EIATTR_SW_WAR
	.align		4
.L_3296:
        /*009c*/ 	.byte	0x04, 0x36
        /*009e*/ 	.short	(.L_3298 - .L_3297)
.L_3297:
        /*00a0*/ 	.word	0x00000008
.L_3298:


//--------------------- .nv.info.vec_initIndex    --------------------------
	.section	.nv.info.vec_initIndex,"",@"SHT_CUDA_INFO"
	.sectionflags	@""
	.align	4


	//----- nvinfo : EIATTR_CUDA_API_VERSION
	.align		4
        /*0000*/ 	.byte	0x04, 0x37
        /*0002*/ 	.short	(.L_3300 - .L_3299)
.L_3299:
        /*0004*/ 	.word	0x00000082


	//----- nvinfo : EIATTR_KPARAM_INFO
	.align		4
.L_3300:
        /*0008*/ 	.byte	0x04, 0x17
        /*000a*/ 	.short	(.L_3302 - .L_3301)
.L_3301:
        /*000c*/ 	.word	0x00000000
        /*0010*/ 	.short	0x0001
        /*0012*/ 	.short	0x0008
        /*0014*/ 	.byte	0x00, 0xf5, 0x21, 0x00


	//----- nvinfo : EIATTR_KPARAM_INFO
	.align		4
.L_3302:
        /*0018*/ 	.byte	0x04, 0x17
        /*001a*/ 	.short	(.L_3304 - .L_3303)
.L_3303:
        /*001c*/ 	.word	0x00000000
        /*0020*/ 	.short	0x0000
        /*0022*/ 	.short	0x0000
        /*0024*/ 	.byte	0x00, 0xf0, 0x11, 0x00


	//----- nvinfo : EIATTR_SPARSE_MMA_MASK
	.align		4
.L_3304:
        /*0028*/ 	.byte	0x03, 0x50
        /*002a*/ 	.short	0x0000


	//----- nvinfo : EIATTR_MAXREG_COUNT
	.align		4
        /*002c*/ 	.byte	0x03, 0x1b
        /*002e*/ 	.short	0x00ff


	//----- nvinfo : EIATTR_MERCURY_ISA_VERSION
	.align		4
        /*0030*/ 	.byte	0x03, 0x5f
        /*0032*/ 	.short	0x0101


	//----- nvinfo : EIATTR_VRC_CTA_INIT_COUNT
	.align		4
        /*0034*/ 	.byte	0x02, 0x4a
	.zero		1
	.zero		1


	//----- nvinfo : EIATTR_EXIT_INSTR_OFFSETS
	.align		4
        /*0038*/ 	.byte	0x04, 0x1c
        /*003a*/ 	.short	(.L_3306 - .L_3305)


	//   ....[0]....
.L_3305:
        /*003c*/ 	.word	0x000000d0


	//   ....[1]....
        /*0040*/ 	.word	0x00000120


	//----- nvinfo : EIATTR_CBANK_PARAM_SIZE
	.align		4
.L_3306:
        /*0044*/ 	.byte	0x03, 0x19
        /*0046*/ 	.short	0x0010


	//----- nvinfo : EIATTR_PARAM_CBANK
	.align		4
        /*0048*/ 	.byte	0x04, 0x0a
        /*004a*/ 	.short	(.L_3308 - .L_3307)
	.align		4
.L_3307:
        /*004c*/ 	.word	index@(.nv.constant0.vec_initIndex)
        /*0050*/ 	.short	0x0380
        /*0052*/ 	.short	0x0010


	//----- nvinfo : EIATTR_SW_WAR
	.align		4
.L_3308:
        /*0054*/ 	.byte	0x04, 0x36
        /*0056*/ 	.short	(.L_3310 - .L_3309)
.L_3309:
        /*0058*/ 	.word	0x00000008
.L_3310:


//--------------------- .nv.info.vec_test1        --------------------------
	.section	.nv.info.vec_test1,"",@"SHT_CUDA_INFO"
	.sectionflags	@""
	.align	4


	//----- nvinfo : EIATTR_CUDA_API_VERSION
	.align		4
        /*0000*/ 	.byte	0x04, 0x37
        /*0002*/ 	.short	(.L_3312 - .L_3311)
.L_3311:
        /*0004*/ 	.word	0x00000082


	//----- nvinfo : EIATTR_KPARAM_INFO
	.align		4
.L_3312:
        /*0008*/ 	.byte	0x04, 0x17
        /*000a*/ 	.short	(.L_3314 - .L_3313)
.L_3313:
        /*000c*/ 	.word	0x00000000
        /*0010*/ 	.short	0x0002
        /*0012*/ 	.short	0x0010
        /*0014*/ 	.byte	0x00, 0xf0, 0x11, 0x00


	//----- nvinfo : EIATTR_KPARAM_INFO
	.align		4
.L_3314:
        /*0018*/ 	.byte	0x04, 0x17
        /*001a*/ 	.short	(.L_3316 - .L_3315)
.L_3315:
        /*001c*/ 	.word	0x00000000
        /*0020*/ 	.short	0x0001
        /*0022*/ 	.short	0x0008
        /*0024*/ 	.byte	0x00, 0xf5, 0x21, 0x00


	//----- nvinfo : EIATTR_KPARAM_INFO
	.align		4
.L_3316:
        /*0028*/ 	.byte	0x04, 0x17
        /*002a*/ 	.short	(.L_3318 - .L_3317)
.L_3317:
        /*002c*/ 	.word	0x00000000
        /*0030*/ 	.short	0x0000
        /*0032*/ 	.short	0x0000
        /*0034*/ 	.byte	0x00, 0xf0, 0x11, 0x00


	//----- nvinfo : EIATTR_SPARSE_MMA_MASK
	.align		4
.L_3318:
        /*0038*/ 	.byte	0x03, 0x50
        /*003a*/ 	.short	0x0000


	//----- nvinfo : EIATTR_MAXREG_COUNT
	.align		4
        /*003c*/ 	.byte	0x03, 0x1b
        /*003e*/ 	.short	0x00ff


	//----- nvinfo : EIATTR_EXTERNS
	.align		4
        /*0040*/ 	.byte	0x04, 0x0f
        /*0042*/ 	.short	(.L_3320 - .L_3319)


	//   ....[0]....
	.align		4
.L_3319:
        /*0044*/ 	.word	index@(vprintf)


	//   ....[1]....
	.align		4
        /*0048*/ 	.word	index@(malloc)


	//   ....[2]....
	.align		4
        /*004c*/ 	.word	index@(free)


	//----- nvinfo : EIATTR_MERCURY_ISA_VERSION
	.align		4
.L_3320:
        /*0050*/ 	.byte	0x03, 0x5f
        /*0052*/ 	.short	0x0101


	//----- nvinfo : EIATTR_VRC_CTA_INIT_COUNT
	.align		4
        /*0054*/ 	.byte	0x02, 0x4a
	.zero		1
	.zero		1


	//----- nvinfo : EIATTR_SYSCALL_OFFSETS
	.align		4
        /*0058*/ 	.byte	0x04, 0x46
        /*005a*/ 	.short	(.L_3322 - .L_3321)


	//   ....[0]....
.L_3321:
        /*005c*/ 	.word	0x00000240


	//   ....[1]....
        /*0060*/ 	.word	0x000002e0


	//   ....[2]....
        /*0064*/ 	.word	0x00000390


	//   ....[3]....
        /*0068*/ 	.word	0x00005dd0


	//   ....[4]....
        /*006c*/ 	.word	0x00005f20


	//----- nvinfo : EIATTR_EXIT_INSTR_OFFSETS
	.align		4
.L_3322:
        /*0070*/ 	.byte	0x04, 0x1c
        /*0072*/ 	.short	(.L_3324 - .L_3323)


	//   ....[0]....
.L_3323:
        /*0074*/ 	.word	0x00000140


	//   ....[1]....
        /*0078*/ 	.word	0x00005f30


	//----- nvinfo : EIATTR_CRS_STACK_SIZE
	.align		4
.L_3324:
        /*007c*/ 	.byte	0x04, 0x1e
        /*007e*/ 	.short	(.L_3326 - .L_3325)
.L_3325:
        /*0080*/ 	.word	0x00000000


	//----- nvinfo : EIATTR_CBANK_PARAM_SIZE
	.align		4
.L_3326:
        /*0084*/ 	.byte	0x03, 0x19
        /*0086*/ 	.short	0x0014


	//----- nvinfo : EIATTR_PARAM_CBANK
	.align		4
        /*0088*/ 	.byte	0x04, 0x0a
        /*008a*/ 	.short	(.L_3328 - .L_3327)
	.align		4
.L_3327:
        /*008c*/ 	.word	index@(.nv.constant0.vec_test1)
        /*0090*/ 	.short	0x0380
        /*0092*/ 	.short	0x0014


	//----- nvinfo : EIATTR_SW_WAR
	.align		4
.L_3328:
        /*0094*/ 	.byte	0x04, 0x36
        /*0096*/ 	.short	(.L_3330 - .L_3329)
.L_3329:
        /*0098*/ 	.word	0x00000008
.L_3330:


//--------------------- .nv.callgraph             --------------------------
	.section	.nv.callgraph,"",@"SHT_CUDA_CALLGRAPH"
	.align	4
	.sectionentsize	8
	.align		4
        /*0000*/ 	.word	0x00000000
	.align		4
        /*0004*/ 	.word	0xffffffff
	.align		4
        /*0008*/ 	.word	index@(vec_thetest)
	.align		4
        /*000c*/ 	.word	index@(vprintf)
	.align		4
        /*0010*/ 	.word	index@(vec_sortRows)
	.align		4
        /*0014*/ 	.word	index@(vprintf)
	.align		4
        /*0018*/ 	.word	index@(vec_sortRows)
	.align		4
        /*001c*/ 	.word	index@(free)
	.align		4
        /*0020*/ 	.word	index@(vec_sortRows)
	.align		4
        /*0024*/ 	.word	index@(malloc)
	.align		4
        /*0028*/ 	.word	index@(vec_test1)
	.align		4
        /*002c*/ 	.word	index@(vprintf)
	.align		4
        /*0030*/ 	.word	index@(vec_test1)
	.align		4
        /*0034*/ 	.word	index@(free)
	.align		4
        /*0038*/ 	.word	index@(vec_test1)
	.align		4
        /*003c*/ 	.word	index@(malloc)
	.align		4
        /*0040*/ 	.word	0x00000000
	.align		4
        /*0044*/ 	.word	0xfffffffe
	.align		4
        /*0048*/ 	.word	0x00000000
	.align		4
        /*004c*/ 	.word	0xfffffffd
	.align		4
        /*0050*/ 	.word	0x00000000
	.align		4
        /*0054*/ 	.word	0xfffffffc


//--------------------- .nv.constant4             --------------------------
	.section	.nv.constant4,"a",@progbits
	.align	8
	.align		8
.nv.constant4:
        /*0000*/ 	.dword	truc
	.align		8
        /*0008*/ 	.dword	barrier
	.align		8
        /*0010*/ 	.dword	barrier2
	.align		8
        /*0018*/ 	.dword	_ZN34_INTERNAL_a911ea83_4_k_cu_f6adc78b4cuda3std3__45__cpo5beginE
	.align		8
        /*0020*/ 	.dword	_ZN34_INTERNAL_a911ea83_4_k_cu_f6adc78b4cuda3std3__45__cpo3endE
	.align		8
        /*0028*/ 	.dword	_ZN34_INTERNAL_a911ea83_4_k_cu_f6adc78b4cuda3std3__45__cpo6cbeginE
	.align		8
        /*0030*/ 	.dword	_ZN34_INTERNAL_a911ea83_4_k_cu_f6adc78b4cuda3std3__45__cpo4cendE
	.align		8
        /*0038*/ 	.dword	_ZN34_INTERNAL_a911ea83_4_k_cu_f6adc78b4cuda3std3__45__cpo6rbeginE
	.align		8
        /*0040*/ 	.dword	_ZN34_INTERNAL_a911ea83_4_k_cu_f6adc78b4cuda3std3__45__cpo4rendE
	.align		8
        /*0048*/ 	.dword	_ZN34_INTERNAL_a911ea83_4_k_cu_f6adc78b4cuda3std3__45__cpo7crbeginE
	.align		8
        /*0050*/ 	.dword	_ZN34_INTERNAL_a911ea83_4_k_cu_f6adc78b4cuda3std3__45__cpo5crendE
	.align		8
        /*0058*/ 	.dword	_ZN34_INTERNAL_a911ea83_4_k_cu_f6adc78b4cuda3std3__436_GLOBAL__N__a911ea83_4_k_cu_f6adc78b6ignoreE
	.align		8
        /*0060*/ 	.dword	_ZN34_INTERNAL_a911ea83_4_k_cu_f6adc78b4cuda3std3__419piecewise_constructE
	.align		8
        /*0068*/ 	.dword	_ZN34_INTERNAL_a911ea83_4_k_cu_f6adc78b4cuda3std3__48in_placeE
	.align		8
        /*0070*/ 	.dword	_ZN34_INTERNAL_a911ea83_4_k_cu_f6adc78b4cuda3std3__420unreachable_sentinelE
	.align		8
        /*0078*/ 	.dword	_ZN34_INTERNAL_a911ea83_4_k_cu_f6adc78b4cuda3std3__47nulloptE
	.align		8
        /*0080*/ 	.dword	_ZN34_INTERNAL_a911ea83_4_k_cu_f6adc78b4cuda3std3__48unexpectE
	.align		8
        /*0088*/ 	.dword	_ZN34_INTERNAL_a911ea83_4_k_cu_f6adc78b4cuda3std6ranges3__45__cpo4swapE
	.align		8
        /*0090*/ 	.dword	_ZN34_INTERNAL_a911ea83_4_k_cu_f6adc78b4cuda3std6ranges3__45__cpo9iter_moveE
	.align		8
        /*0098*/ 	.dword	_ZN34_INTERNAL_a911ea83_4_k_cu_f6adc78b4cuda3std6ranges3__45__cpo5beginE
	.align		8
        /*00a0*/ 	.dword	_ZN34_INTERNAL_a911ea83_4_k_cu_f6adc78b4cuda3std6ranges3__45__cpo3endE
	.align		8
        /*00a8*/ 	.dword	_ZN34_INTERNAL_a911ea83_4_k_cu_f6adc78b4cuda3std6ranges3__45__cpo6cbeginE
	.align		8
        /*00b0*/ 	.dword	_ZN34_INTERNAL_a911ea83_4_k_cu_f6adc78b4cuda3std6ranges3__45__cpo4cendE
	.align		8
        /*00b8*/ 	.dword	_ZN34_INTERNAL_a911ea83_4_k_cu_f6adc78b4cuda3std6ranges3__45__cpo7advanceE
	.align		8
        /*00c0*/ 	.dword	_ZN34_INTERNAL_a911ea83_4_k_cu_f6adc78b4cuda3std6ranges3__45__cpo9iter_swapE
	.align		8
        /*00c8*/ 	.dword	_ZN34_INTERNAL_a911ea83_4_k_cu_f6adc78b4cuda3std6ranges3__45__cpo4nextE
	.align		8
        /*00d0*/ 	.dword	_ZN34_INTERNAL_a911ea83_4_k_cu_f6adc78b4cuda3std6ranges3__45__cpo4prevE
	.align		8
        /*00d8*/ 	.dword	_ZN34_INTERNAL_a911ea83_4_k_cu_f6adc78b4cuda3std6ranges3__45__cpo4dataE
	.align		8
        /*00e0*/ 	.dword	_ZN34_INTERNAL_a911ea83_4_k_cu_f6adc78b4cuda3std6ranges3__45__cpo5cdataE
	.align		8
        /*00e8*/ 	.dword	_ZN34_INTERNAL_a911ea83_4_k_cu_f6adc78b4cuda3std6ranges3__45__cpo4sizeE
	.align		8
        /*00f0*/ 	.dword	_ZN34_INTERNAL_a911ea83_4_k_cu_f6adc78b4cuda3std6ranges3__45__cpo5ssizeE
	.align		8
        /*00f8*/ 	.dword	_ZN34_INTERNAL_a911ea83_4_k_cu_f6adc78b4cuda3std6ranges3__45__cpo8distanceE
	.align		8
        /*0100*/ 	.dword	_ZN34_INTERNAL_a911ea83_4_k_cu_f6adc78b6thrust24THRUST_300001_SM_1000_NS8cuda_cub3parE
	.align		8
        /*0108*/ 	.dword	_ZN34_INTERNAL_a911ea83_4_k_cu_f6adc78b6thrust24THRUST_300001_SM_1000_NS8cuda_cub10par_nosyncE
	.align		8
        /*0110*/ 	.dword	_ZN34_INTERNAL_a911ea83_4_k_cu_f6adc78b6thrust24THRUST_300001_SM_1000_NS6system6detail10sequential3seqE
	.align		8
        /*0118*/ 	.dword	_ZN34_INTERNAL_a911ea83_4_k_cu_f6adc78b6thrust24THRUST_300001_SM_1000_NS6system3cpp3parE
	.align		8
        /*0120*/ 	.dword	_ZN34_INTERNAL_a911ea83_4_k_cu_f6adc78b6thrust24THRUST_300001_SM_1000_NS12placeholders2_1E
	.align		8
        /*0128*/ 	.dword	_ZN34_INTERNAL_a911ea83_4_k_cu_f6adc78b6thrust24THRUST_300001_SM_1000_NS12placeholders2_2E
	.align		8
        /*0130*/ 	.dword	_ZN34_INTERNAL_a911ea83_4_k_cu_f6adc78b6thrust24THRUST_300001_SM_1000_NS12placeholders2_3E
	.align		8
        /*0138*/ 	.dword	_ZN34_INTERNAL_a911ea83_4_k_cu_f6adc78b6thrust24THRUST_300001_SM_1000_NS12placeholders2_4E
	.align		8
        /*0140*/ 	.dword	_ZN34_INTERNAL_a911ea83_4_k_cu_f6adc78b6thrust24THRUST_300001_SM_1000_NS12placeholders2_5E
	.align		8
        /*0148*/ 	.dword	_ZN34_INTERNAL_a911ea83_4_k_cu_f6adc78b6thrust24THRUST_300001_SM_1000_NS12placeholders2_6E
	.align		8
        /*0150*/ 	.dword	_ZN34_INTERNAL_a911ea83_4_k_cu_f6adc78b6thrust24THRUST_300001_SM_1000_NS12placeholders2_7E
	.align		8
        /*0158*/ 	.dword	_ZN34_INTERNAL_a911ea83_4_k_cu_f6adc78b6thrust24THRUST_300001_SM_1000_NS12placeholders2_8E
	.align		8
        /*0160*/ 	.dword	_ZN34_INTERNAL_a911ea83_4_k_cu_f6adc78b6thrust24THRUST_300001_SM_1000_NS12placeholders2_9E
	.align		8
        /*0168*/ 	.dword	_ZN34_INTERNAL_a911ea83_4_k_cu_f6adc78b6thrust24THRUST_300001_SM_1000_NS12placeholders3_10E
	.align		8
        /*0170*/ 	.dword	_ZN34_INTERNAL_a911ea83_4_k_cu_f6adc78b6thrust24THRUST_300001_SM_1000_NS3seqE
	.align		8
        /*0178*/ 	.dword	_ZN34_INTERNAL_a911ea83_4_k_cu_f6adc78b6thrust24THRUST_300001_SM_1000_NS6deviceE
	.align		8
        /*0180*/ 	.dword	$str
	.align		8
        /*0188*/ 	.dword	$str$1
	.align		8
        /*0190*/ 	.dword	$str$2
	.align		8
        /*0198*/ 	.dword	$str$3
	.align		8
        /*01a0*/ 	.dword	__cudart_i2opi_f
	.align		8
        /*01a8*/ 	.dword	__cudart_i2opi_d
	.align		8
        /*01b0*/ 	.dword	__cudart_sin_cos_coeffs
	.align		8
        /*01b8*/ 	.dword	vprintf
	.align		8
        /*01c0*/ 	.dword	malloc
	.align		8
        /*01c8*/ 	.dword	free


//--------------------- .text._ZN3cub18CUB_300001_SM_10006detail11EmptyKernelIvEEvv --------------------------
	.section	.text._ZN3cub18CUB_300001_SM_10006detail11EmptyKernelIvEEvv,"ax",@progbits
	.align	128
        .global         _ZN3cub18CUB_300001_SM_10006detail11EmptyKernelIvEEvv
        .type           _ZN3cub18CUB_300001_SM_10006detail11EmptyKernelIvEEvv,@function
        .size           _ZN3cub18CUB_300001_SM_10006detail11EmptyKernelIvEEvv,(.L_x_1181 - _ZN3cub18CUB_300001_SM_10006detail11EmptyKernelIvEEvv)
        .other          _ZN3cub18CUB_300001_SM_10006detail11EmptyKernelIvEEvv,@"STO_CUDA_ENTRY STV_DEFAULT"
_ZN3cub18CUB_300001_SM_10006detail11EmptyKernelIvEEvv:
.text._ZN3cub18CUB_300001_SM_10006detail11EmptyKernelIvEEvv:
[----:B------:R-:W-:Y:S01]  /*0000*/  LDC R1, c[0x0][0x37c] ;  /* 0x0000df00ff017b82 */ /* 0x000fe20000000800 */
[----:B------:R-:W-:Y:S05]  /*0010*/  EXIT ;  /* 0x000000000000794d */ /* 0x000fea0003800000 */
.L_x_0:
[----:B------:R-:W-:-:S00]  /*0020*/  BRA `(.L_x_0) ;  /* 0xfffffffc00fc7947 */ /* 0x000fc0000383ffff */
[----:B------:R-:W-:-:S00]  /*0030*/  NOP ;  /* 0x0000000000007918 */ /* 0x000fc00000000000 */
        /* <DEDUP_REMOVED lines=12> */
.L_x_1181:


//--------------------- .text.vec_divCorrelation  --------------------------
	.section	.text.vec_divCorrelation,"ax",@progbits
	.align	128
        .global         vec_divCorrelation
        .type           vec_divCorrelation,@function
        .size           vec_divCorrelation,(.L_x_1115 - vec_divCorrelation)
        .other          vec_divCorrelation,@"STO_CUDA_ENTRY STV_DEFAULT"
vec_divCorrelation:
.text.vec_divCorrelation:
[----:B------:R-:W-:Y:S01]  /*0000*/  LDC R1, c[0x0][0x37c] ;  /* 0x0000df00ff017b82 */ /* 0x000fe20000000800 */
[----:B------:R-:W0:Y:S01]  /*0010*/  S2R R0, SR_TID.Y ;  /* 0x0000000000007919 */ /* 0x000e220000002200 */
[----:B------:R-:W1:Y:S06]  /*0020*/  LDCU UR5, c[0x0][0x360] ;  /* 0x00006c00ff0577ac */ /* 0x000e6c0008000800 */
[----:B------:R-:W0:Y:S01]  /*0030*/  S2UR UR6, SR_CTAID.Y ;  /* 0x00000000000679c3 */ /* 0x000e220000002600 */
[----:B------:R-:W1:Y:S01]  /*0040*/  S2R R3, SR_TID.X ;  /* 0x0000000000037919 */ /* 0x000e620000002100 */
[----:B------:R-:W2:Y:S06]  /*0050*/  LDCU UR7, c[0x0][0x380] ;  /* 0x00007000ff0777ac */ /* 0x000eac0008000800 */
[----:B------:R-:W0:Y:S08]  /*0060*/  LDC R5, c[0x0][0x364] ;  /* 0x0000d900ff057b82 */ /* 0x000e300000000800 */
[----:B------:R-:W3:Y:S08]  /*0070*/  S2UR UR4, SR_CTAID.X ;  /* 0x00000000000479c3 */ /* 0x000ef00000002500 */
[----:B------:R-:W3:Y:S01]  /*0080*/  LDC R7, c[0x0][0x370] ;  /* 0x0000dc00ff077b82 */ /* 0x000ee20000000800 */
[----:B0-----:R-:W-:-:S04]  /*0090*/  IMAD R0, R5, UR6, R0 ;  /* 0x0000000605007c24 */ /* 0x001fc8000f8e0200 */
[----:B---3--:R-:W-:-:S04]  /*00a0*/  IMAD R0, R0, R7, UR4 ;  /* 0x0000000400007e24 */ /* 0x008fc8000f8e0207 */
[----:B-1----:R-:W-:-:S05]  /*00b0*/  IMAD R4, R0, UR5, R3 ;  /* 0x0000000500047c24 */ /* 0x002fca000f8e0203 */
[----:B--2---:R-:W-:-:S13]  /*00c0*/  ISETP.GE.AND P0, PT, R4, UR7, PT ;  /* 0x0000000704007c0c */ /* 0x004fda000bf06270 */
[----:B------:R-:W-:Y:S05]  /*00d0*/  @P0 EXIT ;  /* 0x000000000000094d */ /* 0x000fea0003800000 */
[----:B------:R-:W0:Y:S01]  /*00e0*/  LDC R5, c[0x0][0x390] ;  /* 0x0000e400ff057b82 */ /* 0x000e220000000800 */
[----:B------:R-:W-:Y:S01]  /*00f0*/  IABS R8, R4 ;  /* 0x0000000400087213 */ /* 0x000fe20000000000 */
[----:B------:R-:W1:Y:S01]  /*0100*/  LDCU.64 UR4, c[0x0][0x358] ;  /* 0x00006b00ff0477ac */ /* 0x000e620008000a00 */
[----:B0-----:R-:W-:-:S05]  /*0110*/  IMAD R5, R5, R5, RZ ;  /* 0x0000000505057224 */ /* 0x001fca00078e02ff */
[-C--:B------:R-:W-:Y:S02]  /*0120*/  IABS R7, R5.reuse ;  /* 0x0000000500077213 */ /* 0x080fe40000000000 */
[----:B------:R-:W-:Y:S02]  /*0130*/  IABS R10, R5 ;  /* 0x00000005000a7213 */ /* 0x000fe40000000000 */
[----:B------:R-:W0:Y:S08]  /*0140*/  I2F.RP R0, R7 ;  /* 0x0000000700007306 */ /* 0x000e300000209400 */
[----:B0-----:R-:W0:Y:S02]  /*0150*/  MUFU.RCP R0, R0 ;  /* 0x0000000000007308 */ /* 0x001e240000001000 */
[----:B0-----:R-:W-:-:S06]  /*0160*/  VIADD R2, R0, 0xffffffe ;  /* 0x0ffffffe00027836 */ /* 0x001fcc0000000000 */
[----:B------:R0:W2:Y:S02]  /*0170*/  F2I.FTZ.U32.TRUNC.NTZ R3, R2 ;  /* 0x0000000200037305 */ /* 0x0000a4000021f000 */
[----:B0-----:R-:W-:Y:S02]  /*0180*/  HFMA2 R2, -RZ, RZ, 0, 0 ;  /* 0x00000000ff027431 */ /* 0x001fe400000001ff */
[----:B--2---:R-:W-:-:S04]  /*0190*/  IMAD.MOV R6, RZ, RZ, -R3 ;  /* 0x000000ffff067224 */ /* 0x004fc800078e0a03 */
[----:B------:R-:W-:Y:S02]  /*01a0*/  IMAD R9, R6, R7, RZ ;  /* 0x0000000706097224 */ /* 0x000fe400078e02ff */
[----:B------:R-:W-:Y:S02]  /*01b0*/  IMAD.MOV.U32 R6, RZ, RZ, R8 ;  /* 0x000000ffff067224 */ /* 0x000fe400078e0008 */
[----:B------:R-:W-:-:S04]  /*01c0*/  IMAD.HI.U32 R3, R3, R9, R2 ;  /* 0x0000000903037227 */ /* 0x000fc800078e0002 */
[----:B------:R-:W-:Y:S02]  /*01d0*/  IMAD.MOV R9, RZ, RZ, -R10 ;  /* 0x000000ffff097224 */ /* 0x000fe400078e0a0a */
[----:B------:R-:W-:-:S04]  /*01e0*/  IMAD.HI.U32 R0, R3, R6, RZ ;  /* 0x0000000603007227 */ /* 0x000fc800078e00ff */
[----:B------:R-:W-:-:S05]  /*01f0*/  IMAD R2, R0, R9, R6 ;  /* 0x0000000900027224 */ /* 0x000fca00078e0206 */
[----:B------:R-:W-:-:S13]  /*0200*/  ISETP.GT.U32.AND P2, PT, R7, R2, PT ;  /* 0x000000020700720c */ /* 0x000fda0003f44070 */
[----:B------:R-:W-:Y:S02]  /*0210*/  @!P2 IMAD.IADD R2, R2, 0x1, -R7 ;  /* 0x000000010202a824 */ /* 0x000fe400078e0a07 */
[----:B------:R-:W-:Y:S01]  /*0220*/  @!P2 VIADD R0, R0, 0x1 ;  /* 0x000000010000a836 */ /* 0x000fe20000000000 */
[----:B------:R-:W-:Y:S02]  /*0230*/  ISETP.NE.AND P2, PT, R5, RZ, PT ;  /* 0x000000ff0500720c */ /* 0x000fe40003f45270 */
[----:B------:R-:W-:Y:S02]  /*0240*/  ISETP.GE.U32.AND P0, PT, R2, R7, PT ;  /* 0x000000070200720c */ /* 0x000fe40003f06070 */
[----:B------:R-:W-:Y:S01]  /*0250*/  LOP3.LUT R2, R4, R5, RZ, 0x3c, !PT ;  /* 0x0000000504027212 */ /* 0x000fe200078e3cff */
[----:B------:R-:W0:Y:S03]  /*0260*/  LDC.64 R6, c[0x0][0x3a0] ;  /* 0x0000e800ff067b82 */ /* 0x000e260000000a00 */
[----:B------:R-:W-:-:S05]  /*0270*/  ISETP.GE.AND P1, PT, R2, RZ, PT ;  /* 0x000000ff0200720c */ /* 0x000fca0003f26270 */
[----:B------:R-:W2:Y:S02]  /*0280*/  LDC.64 R2, c[0x0][0x398] ;  /* 0x0000e600ff027b82 */ /* 0x000ea40000000a00 */
[----:B------:R-:W-:-:S06]  /*0290*/  @P0 IADD3 R0, PT, PT, R0, 0x1, RZ ;  /* 0x0000000100000810 */ /* 0x000fcc0007ffe0ff */
[----:B------:R-:W-:Y:S01]  /*02a0*/  @!P1 IMAD.MOV R0, RZ, RZ, -R0 ;  /* 0x000000ffff009224 */ /* 0x000fe200078e0a00 */
[----:B------:R-:W-:-:S05]  /*02b0*/  @!P2 LOP3.LUT R0, RZ, R5, RZ, 0x33, !PT ;  /* 0x00000005ff00a212 */ /* 0x000fca00078e33ff */
[----:B------:R-:W-:Y:S02]  /*02c0*/  IMAD.MOV R8, RZ, RZ, -R0 ;  /* 0x000000ffff087224 */ /* 0x000fe400078e0a00 */
[----:B0-----:R-:W-:-:S04]  /*02d0*/  IMAD.WIDE R6, R0, 0x4, R6 ;  /* 0x0000000400067825 */ /* 0x001fc800078e0206 */
[----:B------:R-:W-:Y:S02]  /*02e0*/  IMAD R5, R5, R8, R4 ;  /* 0x0000000805057224 */ /* 0x000fe400078e0204 */
[----:B-1----:R-:W3:Y:S02]  /*02f0*/  LDG.E R7, desc[UR4][R6.64] ;  /* 0x0000000406077981 */ /* 0x002ee4000c1e1900 */
[----:B--2---:R-:W-:-:S06]  /*0300*/  IMAD.WIDE R2, R5, 0x4, R2 ;  /* 0x0000000405027825 */ /* 0x004fcc00078e0202 */
[----:B------:R-:W3:Y:S02]  /*0310*/  LDG.E R2, desc[UR4][R2.64] ;  /* 0x0000000402027981 */ /* 0x000ee4000c1e1900 */
[----:B---3--:R-:W-:-:S05]  /*0320*/  FMUL R8, R2, R7 ;  /* 0x0000000702087220 */ /* 0x008fca0000400000 */
[----:B------:R-:W-:-:S13]  /*0330*/  FSETP.GT.AND P0, PT, R8, RZ, PT ;  /* 0x000000ff0800720b */ /* 0x000fda0003f04000 */
[----:B------:R-:W-:Y:S05]  /*0340*/  @!P0 BRA `(.L_x_1) ;  /* 0x0000000000808947 */ /* 0x000fea0003800000 */
[----:B------:R-:W0:Y:S02]  /*0350*/  LDC.64 R2, c[0x0][0x388] ;  /* 0x0000e200ff027b82 */ /* 0x000e240000000a00 */
[----:B0-----:R-:W-:-:S05]  /*0360*/  IMAD.WIDE R4, R4, 0x4, R2 ;  /* 0x0000000404047825 */ /* 0x001fca00078e0202 */
[----:B------:R0:W5:Y:S01]  /*0370*/  LDG.E R0, desc[UR4][R4.64] ;  /* 0x0000000404007981 */ /* 0x000162000c1e1900 */
[----:B------:R-:W-:Y:S01]  /*0380*/  VIADD R2, R8, 0xf3000000 ;  /* 0xf300000008027836 */ /* 0x000fe20000000000 */
[----:B------:R0:W1:Y:S01]  /*0390*/  MUFU.RSQ R7, R8 ;  /* 0x0000000800077308 */ /* 0x0000620000001400 */
[----:B------:R-:W-:Y:S03]  /*03a0*/  BSSY.RECONVERGENT B0, `(.L_x_2) ;  /* 0x000000b000007945 */ /* 0x000fe60003800200 */
[----:B------:R-:W-:-:S13]  /*03b0*/  ISETP.GT.U32.AND P0, PT, R2, 0x727fffff, PT ;  /* 0x727fffff0200780c */ /* 0x000fda0003f04070 */
[----:B01----:R-:W-:Y:S05]  /*03c0*/  @!P0 BRA `(.L_x_3) ;  /* 0x0000000000108947 */ /* 0x003fea0003800000 */
[----:B------:R-:W-:-:S07]  /*03d0*/  MOV R10, 0x3f0 ;  /* 0x000003f0000a7802 */ /* 0x000fce0000000f00 */
[----:B-----5:R-:W-:Y:S05]  /*03e0*/  CALL.REL.NOINC `($__internal_0_$__cuda_sm20_sqrt_rn_f32_slowpath) ;  /* 0x00000000006c7944 */ /* 0x020fea0003c00000 */
[----:B------:R-:W-:Y:S01]  /*03f0*/  MOV R3, R6 ;  /* 0x0000000600037202 */ /* 0x000fe20000000f00 */
[----:B------:R-:W-:Y:S06]  /*0400*/  BRA `(.L_x_4) ;  /* 0x0000000000107947 */ /* 0x000fec0003800000 */
.L_x_3:
[----:B------:R-:W-:Y:S01]  /*0410*/  FMUL.FTZ R3, R8, R7 ;  /* 0x0000000708037220 */ /* 0x000fe20000410000 */
[----:B------:R-:W-:-:S03]  /*0420*/  FMUL.FTZ R6, R7, 0.5 ;  /* 0x3f00000007067820 */ /* 0x000fc60000410000 */
[----:B------:R-:W-:-:S04]  /*0430*/  FFMA R2, -R3, R3, R8 ;  /* 0x0000000303027223 */ /* 0x000fc80000000108 */
[----:B------:R-:W-:-:S07]  /*0440*/  FFMA R3, R2, R6, R3 ;  /* 0x0000000602037223 */ /* 0x000fce0000000003 */
.L_x_4:
[----:B------:R-:W-:Y:S05]  /*0450*/  BSYNC.RECONVERGENT B0 ;  /* 0x0000000000007941 */ /* 0x000fea0003800200 */
.L_x_2:
[----:B------:R-:W0:Y:S01]  /*0460*/  MUFU.RCP R2, R3 ;  /* 0x0000000300027308 */ /* 0x000e220000001000 */
[----:B------:R-:W-:Y:S07]  /*0470*/  BSSY.RECONVERGENT B0, `(.L_x_5) ;  /* 0x000000b000007945 */ /* 0x000fee0003800200 */
[----:B-----5:R-:W1:Y:S01]  /*0480*/  FCHK P0, R0, R3 ;  /* 0x0000000300007302 */ /* 0x020e620000000000 */
[----:B0-----:R-:W-:-:S04]  /*0490*/  FFMA R7, R2, -R3, 1 ;  /* 0x3f80000002077423 */ /* 0x001fc80000000803 */
[----:B------:R-:W-:-:S04]  /*04a0*/  FFMA R7, R2, R7, R2 ;  /* 0x0000000702077223 */ /* 0x000fc80000000002 */
[----:B------:R-:W-:-:S04]  /*04b0*/  FFMA R2, R0, R7, RZ ;  /* 0x0000000700027223 */ /* 0x000fc800000000ff */
[----:B------:R-:W-:-:S04]  /*04c0*/  FFMA R6, R2, -R3, R0 ;  /* 0x8000000302067223 */ /* 0x000fc80000000000 */
[----:B------:R-:W-:Y:S01]  /*04d0*/  FFMA R7, R7, R6, R2 ;  /* 0x0000000607077223 */ /* 0x000fe20000000002 */
[----:B-1----:R-:W-:Y:S06]  /*04e0*/  @!P0 BRA `(.L_x_6) ;  /* 0x00000000000c8947 */ /* 0x002fec0003800000 */
[----:B------:R-:W-:-:S07]  /*04f0*/  MOV R2, 0x510 ;  /* 0x0000051000027802 */ /* 0x000fce0000000f00 */
[----:B------:R-:W-:Y:S05]  /*0500*/  CALL.REL.NOINC `($__internal_1_$__cuda_sm3x_div_rn_noftz_f32_slowpath) ;  /* 0x0000000000847944 */ /* 0x000fea0003c00000 */
[----:B------:R-:W-:-:S07]  /*0510*/  IMAD.MOV.U32 R7, RZ, RZ, R0 ;  /* 0x000000ffff077224 */ /* 0x000fce00078e0000 */
.L_x_6:
[----:B------:R-:W-:Y:S05]  /*0520*/  BSYNC.RECONVERGENT B0 ;  /* 0x0000000000007941 */ /* 0x000fea0003800200 */
.L_x_5:
[----:B------:R-:W-:Y:S01]  /*0530*/  STG.E desc[UR4][R4.64], R7 ;  /* 0x0000000704007986 */ /* 0x000fe2000c101904 */
[----:B------:R-:W-:Y:S05]  /*0540*/  EXIT ;  /* 0x000000000000794d */ /* 0x000fea0003800000 */
.L_x_1:
[----:B------:R-:W0:Y:S01]  /*0550*/  LDC.64 R2, c[0x0][0x388] ;  /* 0x0000e200ff027b82 */ /* 0x000e220000000a00 */
[----:B------:R-:W-:Y:S02]  /*0560*/  IMAD.MOV.U32 R5, RZ, RZ, -0x40800000 ;  /* 0xbf800000ff057424 */ /* 0x000fe400078e00ff */
[----:B0-----:R-:W-:-:S05]  /*0570*/  IMAD.WIDE R2, R4, 0x4, R2 ;  /* 0x0000000404027825 */ /* 0x001fca00078e0202 */
[----:B------:R-:W-:Y:S01]  /*0580*/  STG.E desc[UR4][R2.64], R5 ;  /* 0x0000000502007986 */ /* 0x000fe2000c101904 */
[----:B------:R-:W-:Y:S05]  /*0590*/  EXIT ;  /* 0x000000000000794d */ /* 0x000fea0003800000 */
        .weak           $__internal_0_$__cuda_sm20_sqrt_rn_f32_slowpath
        .type           $__internal_0_$__cuda_sm20_sqrt_rn_f32_slowpath,@function
        .size           $__internal_0_$__cuda_sm20_sqrt_rn_f32_slowpath,($__internal_1_$__cuda_sm3x_div_rn_noftz_f32_slowpath - $__internal_0_$__cuda_sm20_sqrt_rn_f32_slowpath)
$__internal_0_$__cuda_sm20_sqrt_rn_f32_slowpath:
[----:B------:R-:W-:-:S13]  /*05a0*/  LOP3.LUT P0, RZ, R8, 0x7fffffff, RZ, 0xc0, !PT ;  /* 0x7fffffff08ff7812 */ /* 0x000fda000780c0ff */
[----:B------:R-:W-:Y:S01]  /*05b0*/  @!P0 IMAD.MOV.U32 R3, RZ, RZ, R8 ;  /* 0x000000ffff038224 */ /* 0x000fe200078e0008 */
[----:B------:R-:W-:Y:S06]  /*05c0*/  @!P0 BRA `(.L_x_7) ;  /* 0x0000000000448947 */ /* 0x000fec0003800000 */
[----:B------:R-:W-:Y:S02]  /*05d0*/  FSETP.GEU.FTZ.AND P0, PT, R8, RZ, PT ;  /* 0x000000ff0800720b */ /* 0x000fe40003f1e000 */
[----:B------:R-:W-:-:S11]  /*05e0*/  MOV R2, R8 ;  /* 0x0000000800027202 */ /* 0x000fd60000000f00 */
[----:B------:R-:W-:Y:S01]  /*05f0*/  @!P0 IMAD.MOV.U32 R3, RZ, RZ, 0x7fffffff ;  /* 0x7fffffffff038424 */ /* 0x000fe200078e00ff */
[----:B------:R-:W-:Y:S06]  /*0600*/  @!P0 BRA `(.L_x_7) ;  /* 0x0000000000348947 */ /* 0x000fec0003800000 */
[----:B------:R-:W-:-:S13]  /*0610*/  FSETP.GTU.FTZ.AND P0, PT, |R2|, +INF , PT ;  /* 0x7f8000000200780b */ /* 0x000fda0003f1c200 */
[----:B------:R-:W-:Y:S01]  /*0620*/  @P0 FADD.FTZ R3, R2, 1 ;  /* 0x3f80000002030421 */ /* 0x000fe20000010000 */
[----:B------:R-:W-:Y:S06]  /*0630*/  @P0 BRA `(.L_x_7) ;  /* 0x0000000000280947 */ /* 0x000fec0003800000 */
[----:B------:R-:W-:-:S13]  /*0640*/  FSETP.NEU.FTZ.AND P0, PT, |R2|, +INF , PT ;  /* 0x7f8000000200780b */ /* 0x000fda0003f1d200 */
[----:B------:R-:W-:-:S04]  /*0650*/  @P0 FFMA R6, R2, 1.84467440737095516160e+19, RZ ;  /* 0x5f80000002060823 */ /* 0x000fc800000000ff */
[----:B------:R-:W0:Y:S02]  /*0660*/  @P0 MUFU.RSQ R3, R6 ;  /* 0x0000000600030308 */ /* 0x000e240000001400 */
[----:B0-----:R-:W-:Y:S01]  /*0670*/  @P0 FMUL.FTZ R7, R6, R3 ;  /* 0x0000000306070220 */ /* 0x001fe20000410000 */
[----:B------:R-:W-:Y:S01]  /*0680*/  @P0 FMUL.FTZ R9, R3, 0.5 ;  /* 0x3f00000003090820 */ /* 0x000fe20000410000 */
[----:B------:R-:W-:Y:S02]  /*0690*/  @!P0 IMAD.MOV.U32 R3, RZ, RZ, R2 ;  /* 0x000000ffff038224 */ /* 0x000fe400078e0002 */
[----:B------:R-:W-:-:S04]  /*06a0*/  @P0 FADD.FTZ R8, -R7, -RZ ;  /* 0x800000ff07080221 */ /* 0x000fc80000010100 */
[----:B------:R-:W-:-:S04]  /*06b0*/  @P0 FFMA R8, R7, R8, R6 ;  /* 0x0000000807080223 */ /* 0x000fc80000000006 */
[----:B------:R-:W-:-:S04]  /*06c0*/  @P0 FFMA R8, R8, R9, R7 ;  /* 0x0000000908080223 */ /* 0x000fc80000000007 */
[----:B------:R-:W-:-:S07]  /*06d0*/  @P0 FMUL.FTZ R3, R8, 2.3283064365386962891e-10 ;  /* 0x2f80000008030820 */ /* 0x000fce0000410000 */
.L_x_7:
[----:B------:R-:W-:Y:S01]  /*06e0*/  IMAD.MOV.U32 R6, RZ, RZ, R3 ;  /* 0x000000ffff067224 */ /* 0x000fe200078e0003 */
[----:B------:R-:W-:Y:S01]  /*06f0*/  MOV R2, R10 ;  /* 0x0000000a00027202 */ /* 0x000fe20000000f00 */
[----:B------:R-:W-:-:S04]  /*0700*/  IMAD.MOV.U32 R3, RZ, RZ, 0x0 ;  /* 0x00000000ff037424 */ /* 0x000fc800078e00ff */
[----:B------:R-:W-:Y:S05]  /*0710*/  RET.REL.NODEC R2 `(vec_divCorrelation) ;  /* 0xfffffff802387950 */ /* 0x000fea0003c3ffff */
        .weak           $__internal_1_$__cuda_sm3x_div_rn_noftz_f32_slowpath
        .type           $__internal_1_$__cuda_sm3x_div_rn_noftz_f32_slowpath,@function
        .size           $__internal_1_$__cuda_sm3x_div_rn_noftz_f32_slowpath,(.L_x_1115 - $__internal_1_$__cuda_sm3x_div_rn_noftz_f32_slowpath)
$__internal_1_$__cuda_sm3x_div_rn_noftz_f32_slowpath:
[----:B------:R-:W-:Y:S01]  /*0720*/  SHF.R.U32.HI R7, RZ, 0x17, R3 ;  /* 0x00000017ff077819 */ /* 0x000fe20000011603 */
[----:B------:R-:W-:Y:S01]  /*0730*/  BSSY.RECONVERGENT B1, `(.L_x_8) ;  /* 0x0000063000017945 */ /* 0x000fe20003800200 */
[----:B------:R-:W-:Y:S02]  /*0740*/  SHF.R.U32.HI R6, RZ, 0x17, R0 ;  /* 0x00000017ff067819 */ /* 0x000fe40000011600 */
[----:B------:R-:W-:Y:S02]  /*0750*/  LOP3.LUT R13, R7, 0xff, RZ, 0xc0, !PT ;  /* 0x000000ff070d7812 */ /* 0x000fe400078ec0ff */
[----:B------:R-:W-:Y:S02]  /*0760*/  LOP3.LUT R6, R6, 0xff, RZ, 0xc0, !PT ;  /* 0x000000ff06067812 */ /* 0x000fe400078ec0ff */
[----:B------:R-:W-:Y:S01]  /*0770*/  MOV R7, R0 ;  /* 0x0000000000077202 */ /* 0x000fe20000000f00 */
[----:B------:R-:W-:Y:S02]  /*0780*/  VIADD R10, R13, 0xffffffff ;  /* 0xffffffff0d0a7836 */ /* 0x000fe40000000000 */
[----:B------:R-:W-:-:S03]  /*0790*/  VIADD R9, R6, 0xffffffff ;  /* 0xffffffff06097836 */ /* 0x000fc60000000000 */
[----:B------:R-:W-:-:S04]  /*07a0*/  ISETP.GT.U32.AND P0, PT, R10, 0xfd, PT ;  /* 0x000000fd0a00780c */ /* 0x000fc80003f04070 */
[----:B------:R-:W-:-:S13]  /*07b0*/  ISETP.GT.U32.OR P0, PT, R9, 0xfd, P0 ;  /* 0x000000fd0900780c */ /* 0x000fda0000704470 */
[----:B------:R-:W-:Y:S01]  /*07c0*/  @!P0 IMAD.MOV.U32 R8, RZ, RZ, RZ ;  /* 0x000000ffff088224 */ /* 0x000fe200078e00ff */
[----:B------:R-:W-:Y:S06]  /*07d0*/  @!P0 BRA `(.L_x_9) ;  /* 0x00000000005c8947 */ /* 0x000fec0003800000 */
[----:B------:R-:W-:Y:S02]  /*07e0*/  FSETP.GTU.FTZ.AND P1, PT, |R3|, +INF , PT ;  /* 0x7f8000000300780b */ /* 0x000fe40003f3c200 */
[----:B------:R-:W-:-:S04]  /*07f0*/  FSETP.GTU.FTZ.AND P0, PT, |R0|, +INF , PT ;  /* 0x7f8000000000780b */ /* 0x000fc80003f1c200 */
[----:B------:R-:W-:-:S13]  /*0800*/  PLOP3.LUT P0, PT, P0, P1, PT, 0xf8, 0x8f ;  /* 0x00000000008f781c */ /* 0x000fda0000703f70 */
[----:B------:R-:W-:Y:S05]  /*0810*/  @P0 BRA `(.L_x_10) ;  /* 0x00000004004c0947 */ /* 0x000fea0003800000 */
[----:B------:R-:W-:-:S13]  /*0820*/  LOP3.LUT P0, RZ, R3, 0x7fffffff, R7, 0xc8, !PT ;  /* 0x7fffffff03ff7812 */ /* 0x000fda000780c807 */
[----:B------:R-:W-:Y:S05]  /*0830*/  @!P0 BRA `(.L_x_11) ;  /* 0x00000004003c8947 */ /* 0x000fea0003800000 */
[C---:B------:R-:W-:Y:S02]  /*0840*/  FSETP.NEU.FTZ.AND P2, PT, |R0|.reuse, +INF , PT ;  /* 0x7f8000000000780b */ /* 0x040fe40003f5d200 */
[----:B------:R-:W-:Y:S02]  /*0850*/  FSETP.NEU.FTZ.AND P1, PT, |R3|, +INF , PT ;  /* 0x7f8000000300780b */ /* 0x000fe40003f3d200 */
[----:B------:R-:W-:-:S11]  /*0860*/  FSETP.NEU.FTZ.AND P0, PT, |R0|, +INF , PT ;  /* 0x7f8000000000780b */ /* 0x000fd60003f1d200 */
[----:B------:R-:W-:Y:S05]  /*0870*/  @!P1 BRA !P2, `(.L_x_11) ;  /* 0x00000004002c9947 */ /* 0x000fea0005000000 */
[----:B------:R-:W-:-:S04]  /*0880*/  LOP3.LUT P2, RZ, R7, 0x7fffffff, RZ, 0xc0, !PT ;  /* 0x7fffffff07ff7812 */ /* 0x000fc8000784c0ff */
[----:B------:R-:W-:-:S13]  /*0890*/  PLOP3.LUT P1, PT, P1, P2, PT, 0x2f, 0xf2 ;  /* 0x0000000000f2781c */ /* 0x000fda0000f24577 */
[----:B------:R-:W-:Y:S05]  /*08a0*/  @P1 BRA `(.L_x_12) ;  /* 0x0000000400181947 */ /* 0x000fea0003800000 */
[----:B------:R-:W-:-:S04]  /*08b0*/  LOP3.LUT P1, RZ, R3, 0x7fffffff, RZ, 0xc0, !PT ;  /* 0x7fffffff03ff7812 */ /* 0x000fc8000782c0ff */
[----:B------:R-:W-:-:S13]  /*08c0*/  PLOP3.LUT P0, PT, P0, P1, PT, 0x2f, 0xf2 ;  /* 0x0000000000f2781c */ /* 0x000fda0000702577 */
[----:B------:R-:W-:Y:S05]  /*08d0*/  @P0 BRA `(.L_x_13) ;  /* 0x0000000400000947 */ /* 0x000fea0003800000 */
[----:B------:R-:W-:Y:S02]  /*08e0*/  ISETP.GE.AND P0, PT, R9, RZ, PT ;  /* 0x000000ff0900720c */ /* 0x000fe40003f06270 */
[----:B------:R-:W-:-:S11]  /*08f0*/  ISETP.GE.AND P1, PT, R10, RZ, PT ;  /* 0x000000ff0a00720c */ /* 0x000fd60003f26270 */
[----:B------:R-:W-:Y:S02]  /*0900*/  @P0 IMAD.MOV.U32 R8, RZ, RZ, RZ ;  /* 0x000000ffff080224 */ /* 0x000fe400078e00ff */
[----:B------:R-:W-:Y:S01]  /*0910*/  @!P0 FFMA R7, R0, 1.84467440737095516160e+19, RZ ;  /* 0x5f80000000078823 */ /* 0x000fe200000000ff */
[----:B------:R-:W-:Y:S02]  /*0920*/  @!P0 IMAD.MOV.U32 R8, RZ, RZ, -0x40 ;  /* 0xffffffc0ff088424 */ /* 0x000fe400078e00ff */
[----:B------:R-:W-:-:S03]  /*0930*/  @!P1 FFMA R3, R3, 1.84467440737095516160e+19, RZ ;  /* 0x5f80000003039823 */ /* 0x000fc600000000ff */
[----:B------:R-:W-:-:S07]  /*0940*/  @!P1 IADD3 R8, PT, PT, R8, 0x40, RZ ;  /* 0x0000004008089810 */ /* 0x000fce0007ffe0ff */
.L_x_9:
[----:B------:R-:W-:Y:S01]  /*0950*/  LEA R0, R13, 0xc0800000, 0x17 ;  /* 0xc08000000d007811 */ /* 0x000fe200078eb8ff */
[----:B------:R-:W-:Y:S01]  /*0960*/  VIADD R6, R6, 0xffffff81 ;  /* 0xffffff8106067836 */ /* 0x000fe20000000000 */
[----:B------:R-:W-:Y:S03]  /*0970*/  BSSY.RECONVERGENT B2, `(.L_x_14) ;  /* 0x0000035000027945 */ /* 0x000fe60003800200 */
[----:B------:R-:W-:Y:S02]  /*0980*/  IMAD.IADD R3, R3, 0x1, -R0 ;  /* 0x0000000103037824 */ /* 0x000fe400078e0a00 */
[----:B------:R-:W-:Y:S02]  /*0990*/  IMAD R0, R6, -0x800000, R7 ;  /* 0xff80000006007824 */ /* 0x000fe400078e0207 */
[----:B------:R-:W0:Y:S01]  /*09a0*/  MUFU.RCP R9, R3 ;  /* 0x0000000300097308 */ /* 0x000e220000001000 */
[----:B------:R-:W-:-:S04]  /*09b0*/  FADD.FTZ R11, -R3, -RZ ;  /* 0x800000ff030b7221 */ /* 0x000fc80000010100 */
[----:B0-----:R-:W-:-:S04]  /*09c0*/  FFMA R10, R9, R11, 1 ;  /* 0x3f800000090a7423 */ /* 0x001fc8000000000b */
[----:B------:R-:W-:-:S04]  /*09d0*/  FFMA R12, R9, R10, R9 ;  /* 0x0000000a090c7223 */ /* 0x000fc80000000009 */
[----:B------:R-:W-:-:S04]  /*09e0*/  FFMA R7, R0, R12, RZ ;  /* 0x0000000c00077223 */ /* 0x000fc800000000ff */
[----:B------:R-:W-:-:S04]  /*09f0*/  FFMA R10, R11, R7, R0 ;  /* 0x000000070b0a7223 */ /* 0x000fc80000000000 */
[----:B------:R-:W-:Y:S01]  /*0a00*/  FFMA R9, R12, R10, R7 ;  /* 0x0000000a0c097223 */ /* 0x000fe20000000007 */
[----:B------:R-:W-:-:S03]  /*0a10*/  IADD3 R7, PT, PT, R6, 0x7f, -R13 ;  /* 0x0000007f06077810 */ /* 0x000fc60007ffe80d */
[----:B------:R-:W-:Y:S01]  /*0a20*/  FFMA R10, R11, R9, R0 ;  /* 0x000000090b0a7223 */ /* 0x000fe20000000000 */
[----:B------:R-:W-:-:S03]  /*0a30*/  IADD3 R7, PT, PT, R7, R8, RZ ;  /* 0x0000000807077210 */ /* 0x000fc60007ffe0ff */
[----:B------:R-:W-:-:S05]  /*0a40*/  FFMA R0, R12, R10, R9 ;  /* 0x0000000a0c007223 */ /* 0x000fca0000000009 */
[----:B------:R-:W-:-:S04]  /*0a50*/  SHF.R.U32.HI R3, RZ, 0x17, R0 ;  /* 0x00000017ff037819 */ /* 0x000fc80000011600 */
[----:B------:R-:W-:-:S05]  /*0a60*/  LOP3.LUT R3, R3, 0xff, RZ, 0xc0, !PT ;  /* 0x000000ff03037812 */ /* 0x000fca00078ec0ff */
[----:B------:R-:W-:-:S04]  /*0a70*/  IMAD.IADD R11, R3, 0x1, R7 ;  /* 0x00000001030b7824 */ /* 0x000fc800078e0207 */
[----:B------:R-:W-:-:S05]  /*0a80*/  VIADD R3, R11, 0xffffffff ;  /* 0xffffffff0b037836 */ /* 0x000fca0000000000 */
[----:B------:R-:W-:-:S13]  /*0a90*/  ISETP.GE.U32.AND P0, PT, R3, 0xfe, PT ;  /* 0x000000fe0300780c */ /* 0x000fda0003f06070 */
[----:B------:R-:W-:Y:S05]  /*0aa0*/  @!P0 BRA `(.L_x_15) ;  /* 0x0000000000808947 */ /* 0x000fea0003800000 */
[----:B------:R-:W-:-:S13]  /*0ab0*/  ISETP.GT.AND P0, PT, R11, 0xfe, PT ;  /* 0x000000fe0b00780c */ /* 0x000fda0003f04270 */
[----:B------:R-:W-:Y:S05]  /*0ac0*/  @P0 BRA `(.L_x_16) ;  /* 0x00000000006c0947 */ /* 0x000fea0003800000 */
[----:B------:R-:W-:-:S13]  /*0ad0*/  ISETP.GE.AND P0, PT, R11, 0x1, PT ;  /* 0x000000010b00780c */ /* 0x000fda0003f06270 */
[----:B------:R-:W-:Y:S05]  /*0ae0*/  @P0 BRA `(.L_x_17) ;  /* 0x0000000000740947 */ /* 0x000fea0003800000 */
[----:B------:R-:W-:Y:S02]  /*0af0*/  ISETP.GE.AND P0, PT, R11, -0x18, PT ;  /* 0xffffffe80b00780c */ /* 0x000fe40003f06270 */
[----:B------:R-:W-:-:S11]  /*0b00*/  LOP3.LUT R0, R0, 0x80000000, RZ, 0xc0, !PT ;  /* 0x8000000000007812 */ /* 0x000fd600078ec0ff */
[----:B------:R-:W-:Y:S05]  /*0b10*/  @!P0 BRA `(.L_x_17) ;  /* 0x0000000000688947 */ /* 0x000fea0003800000 */
[CCC-:B------:R-:W-:Y:S01]  /*0b20*/  FFMA.RZ R3, R12.reuse, R10.reuse, R9.reuse ;  /* 0x0000000a0c037223 */ /* 0x1c0fe2000000c009 */
[C---:B------:R-:W-:Y:S01]  /*0b30*/  IADD3 R8, PT, PT, R11.reuse, 0x20, RZ ;  /* 0x000000200b087810 */ /* 0x040fe20007ffe0ff */
[CCC-:B------:R-:W-:Y:S01]  /*0b40*/  FFMA.RM R6, R12.reuse, R10.reuse, R9.reuse ;  /* 0x0000000a0c067223 */ /* 0x1c0fe20000004009 */
[----:B------:R-:W-:Y:S02]  /*0b50*/  ISETP.NE.AND P2, PT, R11, RZ, PT ;  /* 0x000000ff0b00720c */ /* 0x000fe40003f45270 */
[----:B------:R-:W-:Y:S01]  /*0b60*/  LOP3.LUT R7, R3, 0x7fffff, RZ, 0xc0, !PT ;  /* 0x007fffff03077812 */ /* 0x000fe200078ec0ff */
[----:B------:R-:W-:Y:S01]  /*0b70*/  FFMA.RP R3, R12, R10, R9 ;  /* 0x0000000a0c037223 */ /* 0x000fe20000008009 */
[----:B------:R-:W-:Y:S01]  /*0b80*/  IMAD.MOV R9, RZ, RZ, -R11 ;  /* 0x000000ffff097224 */ /* 0x000fe200078e0a0b */
[----:B------:R-:W-:Y:S02]  /*0b90*/  ISETP.NE.AND P1, PT, R11, RZ, PT ;  /* 0x000000ff0b00720c */ /* 0x000fe40003f25270 */
[----:B------:R-:W-:-:S02]  /*0ba0*/  LOP3.LUT R7, R7, 0x800000, RZ, 0xfc, !PT ;  /* 0x0080000007077812 */ /* 0x000fc400078efcff */
[----:B------:R-:W-:Y:S02]  /*0bb0*/  FSETP.NEU.FTZ.AND P0, PT, R3, R6, PT ;  /* 0x000000060300720b */ /* 0x000fe40003f1d000 */
[----:B------:R-:W-:Y:S02]  /*0bc0*/  SHF.L.U32 R8, R7, R8, RZ ;  /* 0x0000000807087219 */ /* 0x000fe400000006ff */
[----:B------:R-:W-:Y:S02]  /*0bd0*/  SEL R6, R9, RZ, P2 ;  /* 0x000000ff09067207 */ /* 0x000fe40001000000 */
[----:B------:R-:W-:Y:S02]  /*0be0*/  ISETP.NE.AND P1, PT, R8, RZ, P1 ;  /* 0x000000ff0800720c */ /* 0x000fe40000f25270 */
[----:B------:R-:W-:Y:S02]  /*0bf0*/  SHF.R.U32.HI R6, RZ, R6, R7 ;  /* 0x00000006ff067219 */ /* 0x000fe40000011607 */
[----:B------:R-:W-:-:S02]  /*0c00*/  PLOP3.LUT P0, PT, P0, P1, PT, 0xf8, 0x8f ;  /* 0x00000000008f781c */ /* 0x000fc40000703f70 */
[----:B------:R-:W-:Y:S02]  /*0c10*/  SHF.R.U32.HI R8, RZ, 0x1, R6 ;  /* 0x00000001ff087819 */ /* 0x000fe40000011606 */
[----:B------:R-:W-:-:S04]  /*0c20*/  SEL R3, RZ, 0x1, !P0 ;  /* 0x00000001ff037807 */ /* 0x000fc80004000000 */
[----:B------:R-:W-:-:S04]  /*0c30*/  LOP3.LUT R3, R3, 0x1, R8, 0xf8, !PT ;  /* 0x0000000103037812 */ /* 0x000fc800078ef808 */
[----:B------:R-:W-:-:S05]  /*0c40*/  LOP3.LUT R3, R3, R6, RZ, 0xc0, !PT ;  /* 0x0000000603037212 */ /* 0x000fca00078ec0ff */
[----:B------:R-:W-:-:S05]  /*0c50*/  IMAD.IADD R3, R8, 0x1, R3 ;  /* 0x0000000108037824 */ /* 0x000fca00078e0203 */
[----:B------:R-:W-:Y:S01]  /*0c60*/  LOP3.LUT R0, R3, R0, RZ, 0xfc, !PT ;  /* 0x0000000003007212 */ /* 0x000fe200078efcff */
[----:B------:R-:W-:Y:S06]  /*0c70*/  BRA `(.L_x_17) ;  /* 0x0000000000107947 */ /* 0x000fec0003800000 */
.L_x_16:
[----:B------:R-:W-:-:S04]  /*0c80*/  LOP3.LUT R0, R0, 0x80000000, RZ, 0xc0, !PT ;  /* 0x8000000000007812 */ /* 0x000fc800078ec0ff */
[----:B------:R-:W-:Y:S01]  /*0c90*/  LOP3.LUT R0, R0, 0x7f800000, RZ, 0xfc, !PT ;  /* 0x7f80000000007812 */ /* 0x000fe200078efcff */
[----:B------:R-:W-:Y:S06]  /*0ca0*/  BRA `(.L_x_17) ;  /* 0x0000000000047947 */ /* 0x000fec0003800000 */
.L_x_15:
[----:B------:R-:W-:-:S07]  /*0cb0*/  LEA R0, R7, R0, 0x17 ;  /* 0x0000000007007211 */ /* 0x000fce00078eb8ff */
.L_x_17:
[----:B------:R-:W-:Y:S05]  /*0cc0*/  BSYNC.RECONVERGENT B2 ;  /* 0x0000000000027941 */ /* 0x000fea0003800200 */
.L_x_14:
[----:B------:R-:W-:Y:S05]  /*0cd0*/  BRA `(.L_x_18) ;  /* 0x0000000000207947 */ /* 0x000fea0003800000 */
.L_x_13:
[----:B------:R-:W-:-:S04]  /*0ce0*/  LOP3.LUT R0, R3, 0x80000000, R7, 0x48, !PT ;  /* 0x8000000003007812 */ /* 0x000fc800078e4807 */
[----:B------:R-:W-:Y:S01]  /*0cf0*/  LOP3.LUT R0, R0, 0x7f800000, RZ, 0xfc, !PT ;  /* 0x7f80000000007812 */ /* 0x000fe200078efcff */
[----:B------:R-:W-:Y:S06]  /*0d00*/  BRA `(.L_x_18) ;  /* 0x0000000000147947 */ /* 0x000fec0003800000 */
.L_x_12:
[----:B------:R-:W-:Y:S01]  /*0d10*/  LOP3.LUT R0, R3, 0x80000000, R7, 0x48, !PT ;  /* 0x8000000003007812 */ /* 0x000fe200078e4807 */
[----:B------:R-:W-:Y:S06]  /*0d20*/  BRA `(.L_x_18) ;  /* 0x00000000000c7947 */ /* 0x000fec0003800000 */
.L_x_11:
[----:B------:R-:W0:Y:S01]  /*0d30*/  MUFU.RSQ R0, -QNAN ;  /* 0xffc0000000007908 */ /* 0x000e220000001400 */
[----:B------:R-:W-:Y:S05]  /*0d40*/  BRA `(.L_x_18) ;  /* 0x0000000000047947 */ /* 0x000fea0003800000 */
.L_x_10:
[----:B------:R-:W-:-:S07]  /*0d50*/  FADD.FTZ R0, R0, R3 ;  /* 0x0000000300007221 */ /* 0x000fce0000010000 */
.L_x_18:
[----:B------:R-:W-:Y:S05]  /*0d60*/  BSYNC.RECONVERGENT B1 ;  /* 0x0000000000017941 */ /* 0x000fea0003800200 */
.L_x_8:
[----:B------:R-:W-:-:S04]  /*0d70*/  IMAD.MOV.U32 R3, RZ, RZ, 0x0 ;  /* 0x00000000ff037424 */ /* 0x000fc800078e00ff */
[----:B0-----:R-:W-:Y:S05]  /*0d80*/  RET.REL.NODEC R2 `(vec_divCorrelation) ;  /* 0xfffffff0029c7950 */ /* 0x001fea0003c3ffff */
.L_x_19:
        /* <DEDUP_REMOVED lines=15> */
.L_x_1115:


//--------------------- .text.vec_computeCRLB     --------------------------
	.section	.text.vec_computeCRLB,"ax",@progbits
	.align	128
        .global         vec_computeCRLB
        .type           vec_computeCRLB,@function
        .size           vec_computeCRLB,(.L_x_1116 - vec_computeCRLB)
        .other          vec_computeCRLB,@"STO_CUDA_ENTRY STV_DEFAULT"
vec_computeCRLB:
.text.vec_computeCRLB:
[----:B------:R-:W-:Y:S01]  /*0000*/  LDC R1, c[0x0][0x37c] ;  /* 0x0000df00ff017b82 */ /* 0x000fe20000000800 */
[----:B------:R-:W0:Y:S01]  /*0010*/  S2R R0, SR_TID.Y ;  /* 0x0000000000007919 */ /* 0x000e220000002200 */
[----:B------:R-:W1:Y:S06]  /*0020*/  LDCU UR5, c[0x0][0x360] ;  /* 0x00006c00ff0577ac */ /* 0x000e6c0008000800 */
[----:B------:R-:W0:Y:S01]  /*0030*/  S2UR UR6, SR_CTAID.Y ;  /* 0x00000000000679c3 */ /* 0x000e220000002600 */
[----:B------:R-:W1:Y:S07]  /*0040*/  S2R R3, SR_TID.X ;  /* 0x0000000000037919 */ /* 0x000e6e0000002100 */
[----:B------:R-:W0:Y:S08]  /*0050*/  LDC R5, c[0x0][0x364] ;  /* 0x0000d900ff057b82 */ /* 0x000e300000000800 */
[----:B------:R-:W2:Y:S08]  /*0060*/  S2UR UR4, SR_CTAID.X ;  /* 0x00000000000479c3 */ /* 0x000eb00000002500 */
[----:B------:R-:W2:Y:S08]  /*0070*/  LDC R7, c[0x0][0x370] ;  /* 0x0000dc00ff077b82 */ /* 0x000eb00000000800 */
[----:B------:R-:W3:Y:S01]  /*0080*/  LDC R9, c[0x0][0x380] ;  /* 0x0000e000ff097b82 */ /* 0x000ee20000000800 */
[----:B0-----:R-:W-:-:S04]  /*0090*/  IMAD R0, R5, UR6, R0 ;  /* 0x0000000605007c24 */ /* 0x001fc8000f8e0200 */
[----:B--2---:R-:W-:-:S04]  /*00a0*/  IMAD R0, R0, R7, UR4 ;  /* 0x0000000400007e24 */ /* 0x004fc8000f8e0207 */
[----:B-1----:R-:W-:-:S05]  /*00b0*/  IMAD R4, R0, UR5, R3 ;  /* 0x0000000500047c24 */ /* 0x002fca000f8e0203 */
[----:B---3--:R-:W-:-:S13]  /*00c0*/  ISETP.GE.AND P0, PT, R4, R9, PT ;  /* 0x000000090400720c */ /* 0x008fda0003f06270 */
[----:B------:R-:W-:Y:S05]  /*00d0*/  @P0 EXIT ;  /* 0x000000000000094d */ /* 0x000fea0003800000 */
[----:B------:R-:W0:Y:S01]  /*00e0*/  LDC R8, c[0x0][0x384] ;  /* 0x0000e100ff087b82 */ /* 0x000e220000000800 */
[----:B------:R-:W-:Y:S01]  /*00f0*/  IABS R10, R9 ;  /* 0x00000009000a7213 */ /* 0x000fe20000000000 */
[----:B------:R-:W1:Y:S06]  /*0100*/  LDCU.64 UR4, c[0x0][0x358] ;  /* 0x00006b00ff0477ac */ /* 0x000e6c0008000a00 */
[----:B------:R-:W2:Y:S01]  /*0110*/  LDC.64 R16, c[0x0][0x398] ;  /* 0x0000e600ff107b82 */ /* 0x000ea20000000a00 */
[----:B0-----:R-:W-:-:S05]  /*0120*/  IMAD R0, R8, R8, RZ ;  /* 0x0000000808007224 */ /* 0x001fca00078e02ff */
[-C--:B------:R-:W-:Y:S02]  /*0130*/  IABS R7, R0.reuse ;  /* 0x0000000000077213 */ /* 0x080fe40000000000 */
[----:B------:R-:W-:Y:S02]  /*0140*/  IABS R12, R0 ;  /* 0x00000000000c7213 */ /* 0x000fe40000000000 */
[----:B------:R-:W0:Y:S08]  /*0150*/  I2F.RP R5, R7 ;  /* 0x0000000700057306 */ /* 0x000e300000209400 */
[----:B0-----:R-:W0:Y:S02]  /*0160*/  MUFU.RCP R5, R5 ;  /* 0x0000000500057308 */ /* 0x001e240000001000 */
[----:B0-----:R-:W-:-:S06]  /*0170*/  VIADD R2, R5, 0xffffffe ;  /* 0x0ffffffe05027836 */ /* 0x001fcc0000000000 */
[----:B------:R0:W3:Y:S02]  /*0180*/  F2I.FTZ.U32.TRUNC.NTZ R3, R2 ;  /* 0x0000000200037305 */ /* 0x0000e4000021f000 */
[----:B0-----:R-:W-:Y:S02]  /*0190*/  IMAD.MOV.U32 R2, RZ, RZ, RZ ;  /* 0x000000ffff027224 */ /* 0x001fe400078e00ff */
[----:B---3--:R-:W-:-:S04]  /*01a0*/  IMAD.MOV R6, RZ, RZ, -R3 ;  /* 0x000000ffff067224 */ /* 0x008fc800078e0a03 */
[----:B------:R-:W-:Y:S02]  /*01b0*/  IMAD R11, R6, R7, RZ ;  /* 0x00000007060b7224 */ /* 0x000fe400078e02ff */
[----:B------:R-:W-:Y:S01]  /*01c0*/  IMAD.MOV.U32 R6, RZ, RZ, R10 ;  /* 0x000000ffff067224 */ /* 0x000fe200078e000a */
[----:B------:R-:W-:Y:S01]  /*01d0*/  IADD3 R10, PT, PT, RZ, -R12, RZ ;  /* 0x8000000cff0a7210 */ /* 0x000fe20007ffe0ff */
[----:B------:R-:W-:Y:S01]  /*01e0*/  IMAD.HI.U32 R3, R3, R11, R2 ;  /* 0x0000000b03037227 */ /* 0x000fe200078e0002 */
[----:B------:R-:W-:Y:S01]  /*01f0*/  IABS R11, R8 ;  /* 0x00000008000b7213 */ /* 0x000fe20000000000 */
[----:B------:R-:W0:Y:S04]  /*0200*/  LDC.64 R12, c[0x0][0x390] ;  /* 0x0000e400ff0c7b82 */ /* 0x000e280000000a00 */
[----:B------:R-:W-:-:S04]  /*0210*/  IMAD.HI.U32 R5, R3, R6, RZ ;  /* 0x0000000603057227 */ /* 0x000fc800078e00ff */
[----:B------:R-:W-:Y:S01]  /*0220*/  IMAD R2, R5, R10, R6 ;  /* 0x0000000a05027224 */ /* 0x000fe200078e0206 */
[----:B------:R-:W-:-:S04]  /*0230*/  IABS R10, R4 ;  /* 0x00000004000a7213 */ /* 0x000fc80000000000 */
[----:B------:R-:W-:-:S13]  /*0240*/  ISETP.GT.U32.AND P1, PT, R7, R2, PT ;  /* 0x000000020700720c */ /* 0x000fda0003f24070 */
[----:B------:R-:W-:Y:S02]  /*0250*/  @!P1 IMAD.IADD R2, R2, 0x1, -R7 ;  /* 0x0000000102029824 */ /* 0x000fe400078e0a07 */
[----:B------:R-:W-:Y:S01]  /*0260*/  @!P1 VIADD R5, R5, 0x1 ;  /* 0x0000000105059836 */ /* 0x000fe20000000000 */
[----:B------:R-:W-:Y:S02]  /*0270*/  ISETP.NE.AND P1, PT, R0, RZ, PT ;  /* 0x000000ff0000720c */ /* 0x000fe40003f25270 */
[----:B------:R-:W-:Y:S02]  /*0280*/  ISETP.GE.U32.AND P0, PT, R2, R7, PT ;  /* 0x000000070200720c */ /* 0x000fe40003f06070 */
[----:B------:R-:W-:-:S04]  /*0290*/  LOP3.LUT R2, R0, R9, RZ, 0x3c, !PT ;  /* 0x0000000900027212 */ /* 0x000fc800078e3cff */
[----:B------:R-:W-:-:S07]  /*02a0*/  ISETP.GE.AND P2, PT, R2, RZ, PT ;  /* 0x000000ff0200720c */ /* 0x000fce0003f46270 */
[----:B------:R-:W-:-:S06]  /*02b0*/  @P0 VIADD R5, R5, 0x1 ;  /* 0x0000000105050836 */ /* 0x000fcc0000000000 */
[----:B------:R-:W-:Y:S01]  /*02c0*/  @!P2 IMAD.MOV R5, RZ, RZ, -R5 ;  /* 0x000000ffff05a224 */ /* 0x000fe200078e0a05 */
[----:B------:R-:W-:-:S04]  /*02d0*/  @!P1 LOP3.LUT R5, RZ, R0, RZ, 0x33, !PT ;  /* 0x00000000ff059212 */ /* 0x000fc800078e33ff */
[----:B------:R-:W-:-:S04]  /*02e0*/  IABS R9, R5 ;  /* 0x0000000500097213 */ /* 0x000fc80000000000 */
[----:B------:R-:W3:Y:S08]  /*02f0*/  I2F.RP R6, R9 ;  /* 0x0000000900067306 */ /* 0x000ef00000209400 */
[----:B---3--:R-:W3:Y:S02]  /*0300*/  MUFU.RCP R6, R6 ;  /* 0x0000000600067308 */ /* 0x008ee40000001000 */
[----:B---3--:R-:W-:-:S06]  /*0310*/  IADD3 R2, PT, PT, R6, 0xffffffe, RZ ;  /* 0x0ffffffe06027810 */ /* 0x008fcc0007ffe0ff */
[----:B------:R3:W4:Y:S02]  /*0320*/  F2I.FTZ.U32.TRUNC.NTZ R3, R2 ;  /* 0x0000000200037305 */ /* 0x000724000021f000 */
[----:B---3--:R-:W-:Y:S02]  /*0330*/  IMAD.MOV.U32 R2, RZ, RZ, RZ ;  /* 0x000000ffff027224 */ /* 0x008fe400078e00ff */
[----:B----4-:R-:W-:-:S04]  /*0340*/  IMAD.MOV R0, RZ, RZ, -R3 ;  /* 0x000000ffff007224 */ /* 0x010fc800078e0a03 */
[----:B------:R-:W-:Y:S02]  /*0350*/  IMAD R7, R0, R9, RZ ;  /* 0x0000000900077224 */ /* 0x000fe400078e02ff */
[----:B------:R-:W-:Y:S01]  /*0360*/  IMAD.MOV.U32 R0, RZ, RZ, R11 ;  /* 0x000000ffff007224 */ /* 0x000fe200078e000b */
[----:B------:R-:W-:Y:S01]  /*0370*/  IABS R11, R5 ;  /* 0x00000005000b7213 */ /* 0x000fe20000000000 */
[----:B------:R-:W-:Y:S02]  /*0380*/  IMAD.HI.U32 R3, R3, R7, R2 ;  /* 0x0000000703037227 */ /* 0x000fe400078e0002 */
[----:B------:R-:W3:Y:S02]  /*0390*/  I2F.RP R6, R0 ;  /* 0x0000000000067306 */ /* 0x000ee40000209400 */
[----:B------:R-:W-:Y:S01]  /*03a0*/  IMAD.MOV.U32 R2, RZ, RZ, R10 ;  /* 0x000000ffff027224 */ /* 0x000fe200078e000a */
[----:B------:R-:W-:-:S03]  /*03b0*/  IADD3 R10, PT, PT, RZ, -R11, RZ ;  /* 0x8000000bff0a7210 */ /* 0x000fc60007ffe0ff */
[----:B------:R-:W-:-:S04]  /*03c0*/  IMAD.HI.U32 R7, R3, R2, RZ ;  /* 0x0000000203077227 */ /* 0x000fc800078e00ff */
[----:B------:R-:W-:Y:S01]  /*03d0*/  IMAD R2, R7, R10, R2 ;  /* 0x0000000a07027224 */ /* 0x000fe200078e0202 */
[----:B---3--:R-:W3:Y:S04]  /*03e0*/  MUFU.RCP R6, R6 ;  /* 0x0000000600067308 */ /* 0x008ee80000001000 */
[----:B------:R-:W-:-:S13]  /*03f0*/  ISETP.GT.U32.AND P1, PT, R9, R2, PT ;  /* 0x000000020900720c */ /* 0x000fda0003f24070 */
[----:B------:R-:W-:Y:S02]  /*0400*/  @!P1 IMAD.IADD R2, R2, 0x1, -R9 ;  /* 0x0000000102029824 */ /* 0x000fe400078e0a09 */
[----:B------:R-:W-:Y:S01]  /*0410*/  @!P1 VIADD R7, R7, 0x1 ;  /* 0x0000000107079836 */ /* 0x000fe20000000000 */
[----:B------:R-:W-:Y:S01]  /*0420*/  ISETP.NE.AND P1, PT, R5, RZ, PT ;  /* 0x000000ff0500720c */ /* 0x000fe20003f25270 */
[----:B---3--:R-:W-:Y:S01]  /*0430*/  VIADD R3, R6, 0xffffffe ;  /* 0x0ffffffe06037836 */ /* 0x008fe20000000000 */
[----:B------:R-:W-:Y:S02]  /*0440*/  ISETP.GE.U32.AND P0, PT, R2, R9, PT ;  /* 0x000000090200720c */ /* 0x000fe40003f06070 */
[----:B------:R-:W-:-:S03]  /*0450*/  LOP3.LUT R2, R4, R5, RZ, 0x3c, !PT ;  /* 0x0000000504027212 */ /* 0x000fc600078e3cff */
[----:B------:R-:W3:Y:S01]  /*0460*/  F2I.FTZ.U32.TRUNC.NTZ R3, R3 ;  /* 0x0000000300037305 */ /* 0x000ee2000021f000 */
[----:B------:R-:W-:Y:S01]  /*0470*/  ISETP.GE.AND P2, PT, R2, RZ, PT ;  /* 0x000000ff0200720c */ /* 0x000fe20003f46270 */
[----:B------:R-:W-:-:S06]  /*0480*/  IMAD.MOV.U32 R2, RZ, RZ, RZ ;  /* 0x000000ffff027224 */ /* 0x000fcc00078e00ff */
[----:B------:R-:W-:-:S06]  /*0490*/  @P0 IADD3 R7, PT, PT, R7, 0x1, RZ ;  /* 0x0000000107070810 */ /* 0x000fcc0007ffe0ff */
[----:B------:R-:W-:Y:S01]  /*04a0*/  @!P2 IMAD.MOV R7, RZ, RZ, -R7 ;  /* 0x000000ffff07a224 */ /* 0x000fe200078e0a07 */
[----:B------:R-:W-:Y:S01]  /*04b0*/  @!P1 LOP3.LUT R7, RZ, R5, RZ, 0x33, !PT ;  /* 0x00000005ff079212 */ /* 0x000fe200078e33ff */
[----:B---3--:R-:W-:-:S03]  /*04c0*/  IMAD.MOV R9, RZ, RZ, -R3 ;  /* 0x000000ffff097224 */ /* 0x008fc600078e0a03 */
[----:B------:R-:W-:Y:S01]  /*04d0*/  IABS R6, R7 ;  /* 0x0000000700067213 */ /* 0x000fe20000000000 */
[----:B------:R-:W-:-:S04]  /*04e0*/  IMAD R9, R9, R0, RZ ;  /* 0x0000000009097224 */ /* 0x000fc800078e02ff */
[----:B------:R-:W-:Y:S01]  /*04f0*/  IMAD.HI.U32 R2, R3, R9, R2 ;  /* 0x0000000903027227 */ /* 0x000fe200078e0002 */
[----:B------:R-:W-:-:S05]  /*0500*/  MOV R3, R6 ;  /* 0x0000000600037202 */ /* 0x000fca0000000f00 */
[----:B------:R-:W-:-:S04]  /*0510*/  IMAD.HI.U32 R2, R2, R3, RZ ;  /* 0x0000000302027227 */ /* 0x000fc800078e00ff */
[----:B------:R-:W-:-:S04]  /*0520*/  IMAD.MOV R6, RZ, RZ, -R2 ;  /* 0x000000ffff067224 */ /* 0x000fc800078e0a02 */
[----:B------:R-:W-:Y:S02]  /*0530*/  IMAD R3, R0, R6, R3 ;  /* 0x0000000600037224 */ /* 0x000fe400078e0203 */
[----:B------:R-:W-:-:S03]  /*0540*/  IMAD.MOV R6, RZ, RZ, -R7 ;  /* 0x000000ffff067224 */ /* 0x000fc600078e0a07 */
[----:B------:R-:W-:Y:S01]  /*0550*/  ISETP.GT.U32.AND P1, PT, R0, R3, PT ;  /* 0x000000030000720c */ /* 0x000fe20003f24070 */
[----:B------:R-:W-:-:S12]  /*0560*/  IMAD R6, R5, R6, R4 ;  /* 0x0000000605067224 */ /* 0x000fd800078e0204 */
[----:B------:R-:W-:Y:S02]  /*0570*/  @!P1 IMAD.IADD R3, R3, 0x1, -R0 ;  /* 0x0000000103039824 */ /* 0x000fe400078e0a00 */
[----:B------:R-:W-:Y:S01]  /*0580*/  @!P1 VIADD R2, R2, 0x1 ;  /* 0x0000000102029836 */ /* 0x000fe20000000000 */
[----:B------:R-:W-:Y:S02]  /*0590*/  ISETP.NE.AND P1, PT, R8, RZ, PT ;  /* 0x000000ff0800720c */ /* 0x000fe40003f25270 */
[----:B------:R-:W-:Y:S02]  /*05a0*/  ISETP.GE.U32.AND P0, PT, R3, R0, PT ;  /* 0x000000000300720c */ /* 0x000fe40003f06070 */
[----:B------:R-:W-:-:S04]  /*05b0*/  LOP3.LUT R0, R7, R8, RZ, 0x3c, !PT ;  /* 0x0000000807007212 */ /* 0x000fc800078e3cff */
[----:B------:R-:W-:-:S07]  /*05c0*/  ISETP.GE.AND P2, PT, R0, RZ, PT ;  /* 0x000000ff0000720c */ /* 0x000fce0003f46270 */
[----:B------:R-:W-:-:S05]  /*05d0*/  @P0 IADD3 R2, PT, PT, R2, 0x1, RZ ;  /* 0x0000000102020810 */ /* 0x000fca0007ffe0ff */
[----:B------:R-:W-:-:S04]  /*05e0*/  IMAD.MOV.U32 R0, RZ, RZ, R2 ;  /* 0x000000ffff007224 */ /* 0x000fc800078e0002 */
[----:B------:R-:W-:Y:S01]  /*05f0*/  @!P2 IMAD.MOV R0, RZ, RZ, -R0 ;  /* 0x000000ffff00a224 */ /* 0x000fe200078e0a00 */
[----:B------:R-:W-:-:S05]  /*0600*/  @!P1 LOP3.LUT R0, RZ, R8, RZ, 0x33, !PT ;  /* 0x00000008ff009212 */ /* 0x000fca00078e33ff */
[----:B------:R-:W-:-:S04]  /*0610*/  IMAD R2, R5, R0, R5 ;  /* 0x0000000005027224 */ /* 0x000fc800078e0205 */
[C---:B------:R-:W-:Y:S01]  /*0620*/  IMAD R3, R2.reuse, 0x2, R6 ;  /* 0x0000000202037824 */ /* 0x040fe200078e0206 */
[----:B------:R-:W-:-:S03]  /*0630*/  LEA R9, R2, -R5, 0x1 ;  /* 0x8000000502097211 */ /* 0x000fc600078e08ff */
[----:B0-----:R-:W-:-:S04]  /*0640*/  IMAD.WIDE R2, R3, 0x8, R12 ;  /* 0x0000000803027825 */ /* 0x001fc800078e020c */
[----:B------:R-:W-:Y:S02]  /*0650*/  IMAD.IADD R9, R6, 0x1, R9 ;  /* 0x0000000106097824 */ /* 0x000fe400078e0209 */
[----:B-1----:R-:W3:Y:S02]  /*0660*/  LDG.E.64 R2, desc[UR4][R2.64] ;  /* 0x0000000402027981 */ /* 0x002ee4000c1e1b00 */
[----:B------:R-:W-:-:S05]  /*0670*/  IMAD.WIDE R12, R9, 0x8, R12 ;  /* 0x00000008090c7825 */ /* 0x000fca00078e020c */
[----:B------:R-:W3:Y:S01]  /*0680*/  LDG.E.64 R10, desc[UR4][R12.64] ;  /* 0x000000040c0a7981 */ /* 0x000ee2000c1e1b00 */
[----:B--2---:R-:W-:-:S06]  /*0690*/  DADD R16, R16, R16 ;  /* 0x0000000010107229 */ /* 0x004fcc0000000010 */
[----:B------:R-:W0:Y:S01]  /*06a0*/  MUFU.RCP64H R15, R17 ;  /* 0x00000011000f7308 */ /* 0x000e220000001800 */
[----:B------:R-:W-:-:S06]  /*06b0*/  IMAD.MOV.U32 R14, RZ, RZ, 0x1 ;  /* 0x00000001ff0e7424 */ /* 0x000fcc00078e00ff */
[----:B0-----:R-:W-:-:S08]  /*06c0*/  DFMA R18, -R16, R14, 1 ;  /* 0x3ff000001012742b */ /* 0x001fd0000000010e */
[----:B------:R-:W-:-:S08]  /*06d0*/  DFMA R18, R18, R18, R18 ;  /* 0x000000121212722b */ /* 0x000fd00000000012 */
[----:B------:R-:W-:-:S08]  /*06e0*/  DFMA R18, R14, R18, R14 ;  /* 0x000000120e12722b */ /* 0x000fd0000000000e */
[----:B------:R-:W-:-:S08]  /*06f0*/  DFMA R14, -R16, R18, 1 ;  /* 0x3ff00000100e742b */ /* 0x000fd00000000112 */
[----:B------:R-:W-:Y:S01]  /*0700*/  DFMA R14, R18, R14, R18 ;  /* 0x0000000e120e722b */ /* 0x000fe20000000012 */
[----:B------:R-:W-:Y:S01]  /*0710*/  IADD3 R0, PT, PT, -R0, RZ, RZ ;  /* 0x000000ff00007210 */ /* 0x000fe20007ffe1ff */
[----:B------:R-:W-:Y:S04]  /*0720*/  BSSY.RECONVERGENT B0, `(.L_x_20) ;  /* 0x0000010000007945 */ /* 0x000fe80003800200 */
[----:B------:R-:W-:Y:S01]  /*0730*/  IMAD R8, R8, R0, R7 ;  /* 0x0000000008087224 */ /* 0x000fe200078e0207 */
[----:B---3--:R-:W-:-:S08]  /*0740*/  DADD R10, R2, -R10 ;  /* 0x00000000020a7229 */ /* 0x008fd0000000080a */
[----:B------:R-:W-:-:S08]  /*0750*/  DMUL R2, R10, R14 ;  /* 0x0000000e0a027228 */ /* 0x000fd00000000000 */
[----:B------:R-:W-:-:S08]  /*0760*/  DFMA R12, -R16, R2, R10 ;  /* 0x00000002100c722b */ /* 0x000fd0000000010a */
[----:B------:R-:W-:Y:S01]  /*0770*/  DFMA R2, R14, R12, R2 ;  /* 0x0000000c0e02722b */ /* 0x000fe20000000002 */
[----:B------:R-:W-:-:S09]  /*0780*/  FSETP.GEU.AND P1, PT, |R11|, 6.5827683646048100446e-37, PT ;  /* 0x036000000b00780b */ /* 0x000fd20003f2e200 */
[----:B------:R-:W-:-:S05]  /*0790*/  FFMA R9, RZ, R17, R3 ;  /* 0x00000011ff097223 */ /* 0x000fca0000000003 */
[----:B------:R-:W-:-:S13]  /*07a0*/  FSETP.GT.AND P0, PT, |R9|, 1.469367938527859385e-39, PT ;  /* 0x001000000900780b */ /* 0x000fda0003f04200 */
[----:B------:R-:W-:Y:S05]  /*07b0*/  @P0 BRA P1, `(.L_x_21) ;  /* 0x0000000000180947 */ /* 0x000fea0000800000 */
[----:B------:R-:W-:Y:S01]  /*07c0*/  IMAD.MOV.U32 R12, RZ, RZ, R16 ;  /* 0x000000ffff0c7224 */ /* 0x000fe200078e0010 */
[----:B------:R-:W-:Y:S01]  /*07d0*/  MOV R0, 0x800 ;  /* 0x0000080000007802 */ /* 0x000fe20000000f00 */
[----:B------:R-:W-:-:S07]  /*07e0*/  IMAD.MOV.U32 R13, RZ, RZ, R17 ;  /* 0x000000ffff0d7224 */ /* 0x000fce00078e0011 */
[----:B------:R-:W-:Y:S05]  /*07f0*/  CALL.REL.NOINC `($__internal_2_$__cuda_sm20_div_rn_f64_full) ;  /* 0x0000000400347944 */ /* 0x000fea0003c00000 */
[----:B------:R-:W-:Y:S01]  /*0800*/  IMAD.MOV.U32 R2, RZ, RZ, R20 ;  /* 0x000000ffff027224 */ /* 0x000fe200078e0014 */
[----:B------:R-:W-:-:S07]  /*0810*/  MOV R3, R21 ;  /* 0x0000001500037202 */ /* 0x000fce0000000f00 */
.L_x_21:
[----:B------:R-:W-:Y:S05]  /*0820*/  BSYNC.RECONVERGENT B0 ;  /* 0x0000000000007941 */ /* 0x000fea0003800200 */
.L_x_20:
[----:B------:R-:W0:Y:S01]  /*0830*/  LDC.64 R10, c[0x0][0x390] ;  /* 0x0000e400ff0a7b82 */ /* 0x000e220000000a00 */
[----:B------:R-:W-:-:S04]  /*0840*/  IMAD R8, R5, R8, R5 ;  /* 0x0000000805087224 */ /* 0x000fc800078e0205 */
[C---:B------:R-:W-:Y:S02]  /*0850*/  IMAD R5, R8.reuse, 0x2, -R5 ;  /* 0x0000000208057824 */ /* 0x040fe400078e0a05 */
[----:B------:R-:W-:Y:S02]  /*0860*/  IMAD R9, R8, 0x2, R6 ;  /* 0x0000000208097824 */ /* 0x000fe400078e0206 */
[----:B------:R-:W-:Y:S02]  /*0870*/  IMAD.IADD R5, R6, 0x1, R5 ;  /* 0x0000000106057824 */ /* 0x000fe400078e0205 */
[----:B0-----:R-:W-:-:S04]  /*0880*/  IMAD.WIDE R8, R9, 0x8, R10 ;  /* 0x0000000809087825 */ /* 0x001fc800078e020a */
[----:B------:R-:W-:Y:S02]  /*0890*/  IMAD.WIDE R10, R5, 0x8, R10 ;  /* 0x00000008050a7825 */ /* 0x000fe400078e020a */
[----:B------:R-:W2:Y:S04]  /*08a0*/  LDG.E.64 R8, desc[UR4][R8.64] ;  /* 0x0000000408087981 */ /* 0x000ea8000c1e1b00 */
[----:B------:R-:W2:Y:S01]  /*08b0*/  LDG.E.64 R10, desc[UR4][R10.64] ;  /* 0x000000040a0a7981 */ /* 0x000ea2000c1e1b00 */
[----:B------:R-:W0:Y:S01]  /*08c0*/  MUFU.RCP64H R13, R17 ;  /* 0x00000011000d7308 */ /* 0x000e220000001800 */
[----:B------:R-:W-:Y:S01]  /*08d0*/  HFMA2 R12, -RZ, RZ, 0, 5.9604644775390625e-08 ;  /* 0x00000001ff0c7431 */ /* 0x000fe200000001ff */
[----:B------:R-:W-:Y:S05]  /*08e0*/  BSSY.RECONVERGENT B0, `(.L_x_22) ;  /* 0x0000016000007945 */ /* 0x000fea0003800200 */
[----:B0-----:R-:W-:-:S08]  /*08f0*/  DFMA R14, -R16, R12, 1 ;  /* 0x3ff00000100e742b */ /* 0x001fd0000000010c */
[----:B------:R-:W-:-:S08]  /*0900*/  DFMA R14, R14, R14, R14 ;  /* 0x0000000e0e0e722b */ /* 0x000fd0000000000e */
[----:B------:R-:W-:-:S08]  /*0910*/  DFMA R12, R12, R14, R12 ;  /* 0x0000000e0c0c722b */ /* 0x000fd0000000000c */
[----:B------:R-:W-:-:S08]  /*0920*/  DFMA R18, -R16, R12, 1 ;  /* 0x3ff000001012742b */ /* 0x000fd0000000010c */
[----:B------:R-:W-:Y:S02]  /*0930*/  DFMA R18, R12, R18, R12 ;  /* 0x000000120c12722b */ /* 0x000fe4000000000c */
[----:B--2---:R-:W-:-:S08]  /*0940*/  DADD R14, R8, -R10 ;  /* 0x00000000080e7229 */ /* 0x004fd0000000080a */
[----:B------:R-:W-:Y:S02]  /*0950*/  DMUL R12, R18, R14 ;  /* 0x0000000e120c7228 */ /* 0x000fe40000000000 */
[----:B------:R-:W-:-:S06]  /*0960*/  FSETP.GEU.AND P1, PT, |R15|, 6.5827683646048100446e-37, PT ;  /* 0x036000000f00780b */ /* 0x000fcc0003f2e200 */
[----:B------:R-:W-:-:S08]  /*0970*/  DFMA R8, -R16, R12, R14 ;  /* 0x0000000c1008722b */ /* 0x000fd0000000010e */
[----:B------:R-:W-:-:S10]  /*0980*/  DFMA R8, R18, R8, R12 ;  /* 0x000000081208722b */ /* 0x000fd4000000000c */
[----:B------:R-:W-:-:S05]  /*0990*/  FFMA R0, RZ, R17, R9 ;  /* 0x00000011ff007223 */ /* 0x000fca0000000009 */
[----:B------:R-:W-:-:S13]  /*09a0*/  FSETP.GT.AND P0, PT, |R0|, 1.469367938527859385e-39, PT ;  /* 0x001000000000780b */ /* 0x000fda0003f04200 */
[----:B------:R-:W-:Y:S05]  /*09b0*/  @P0 BRA P1, `(.L_x_23) ;  /* 0x0000000000200947 */ /* 0x000fea0000800000 */
[----:B------:R-:W-:Y:S01]  /*09c0*/  IMAD.MOV.U32 R10, RZ, RZ, R14 ;  /* 0x000000ffff0a7224 */ /* 0x000fe200078e000e */
[----:B------:R-:W-:Y:S01]  /*09d0*/  MOV R13, R17 ;  /* 0x00000011000d7202 */ /* 0x000fe20000000f00 */
[----:B------:R-:W-:Y:S01]  /*09e0*/  IMAD.MOV.U32 R11, RZ, RZ, R15 ;  /* 0x000000ffff0b7224 */ /* 0x000fe200078e000f */
[----:B------:R-:W-:Y:S01]  /*09f0*/  MOV R0, 0xa20 ;  /* 0x00000a2000007802 */ /* 0x000fe20000000f00 */
[----:B------:R-:W-:-:S07]  /*0a00*/  IMAD.MOV.U32 R12, RZ, RZ, R16 ;  /* 0x000000ffff0c7224 */ /* 0x000fce00078e0010 */
[----:B------:R-:W-:Y:S05]  /*0a10*/  CALL.REL.NOINC `($__internal_2_$__cuda_sm20_div_rn_f64_full) ;  /* 0x0000000000ac7944 */ /* 0x000fea0003c00000 */
[----:B------:R-:W-:Y:S02]  /*0a20*/  IMAD.MOV.U32 R8, RZ, RZ, R20 ;  /* 0x000000ffff087224 */ /* 0x000fe400078e0014 */
[----:B------:R-:W-:-:S07]  /*0a30*/  IMAD.MOV.U32 R9, RZ, RZ, R21 ;  /* 0x000000ffff097224 */ /* 0x000fce00078e0015 */
.L_x_23:
[----:B------:R-:W-:Y:S05]  /*0a40*/  BSYNC.RECONVERGENT B0 ;  /* 0x0000000000007941 */ /* 0x000fea0003800200 */
.L_x_22:
[----:B------:R-:W0:Y:S02]  /*0a50*/  LDC.64 R10, c[0x0][0x390] ;  /* 0x0000e400ff0a7b82 */ /* 0x000e240000000a00 */
[----:B0-----:R-:W-:-:S06]  /*0a60*/  IMAD.WIDE R6, R6, 0x8, R10 ;  /* 0x0000000806067825 */ /* 0x001fcc00078e020a */
[----:B------:R-:W2:Y:S02]  /*0a70*/  LDG.E.64 R6, desc[UR4][R6.64] ;  /* 0x0000000406067981 */ /* 0x000ea4000c1e1b00 */
[----:B--2---:R-:W-:-:S14]  /*0a80*/  DSETP.GT.AND P0, PT, R6, RZ, PT ;  /* 0x000000ff0600722a */ /* 0x004fdc0003f04000 */
[----:B------:R-:W-:Y:S05]  /*0a90*/  @!P0 BRA `(.L_x_24) ;  /* 0x0000000000748947 */ /* 0x000fea0003800000 */
[----:B------:R-:W0:Y:S01]  /*0aa0*/  MUFU.RCP64H R11, R7 ;  /* 0x00000007000b7308 */ /* 0x000e220000001800 */
[----:B------:R-:W-:Y:S01]  /*0ab0*/  IMAD.MOV.U32 R10, RZ, RZ, 0x1 ;  /* 0x00000001ff0a7424 */ /* 0x000fe200078e00ff */
[----:B------:R-:W-:Y:S01]  /*0ac0*/  DMUL R14, R8, R2 ;  /* 0x00000002080e7228 */ /* 0x000fe20000000000 */
[----:B------:R-:W-:Y:S09]  /*0ad0*/  BSSY.RECONVERGENT B0, `(.L_x_25) ;  /* 0x0000015000007945 */ /* 0x000ff20003800200 */
[----:B------:R-:W-:Y:S01]  /*0ae0*/  FSETP.GEU.AND P1, PT, |R15|, 6.5827683646048100446e-37, PT ;  /* 0x036000000f00780b */ /* 0x000fe20003f2e200 */
[----:B0-----:R-:W-:-:S08]  /*0af0*/  DFMA R12, -R6, R10, 1 ;  /* 0x3ff00000060c742b */ /* 0x001fd0000000010a */
[----:B------:R-:W-:-:S08]  /*0b00*/  DFMA R12, R12, R12, R12 ;  /* 0x0000000c0c0c722b */ /* 0x000fd0000000000c */
[----:B------:R-:W-:-:S08]  /*0b10*/  DFMA R12, R10, R12, R10 ;  /* 0x0000000c0a0c722b */ /* 0x000fd0000000000a */
[----:B------:R-:W-:-:S08]  /*0b20*/  DFMA R10, -R6, R12, 1 ;  /* 0x3ff00000060a742b */ /* 0x000fd0000000010c */
[----:B------:R-:W-:-:S08]  /*0b30*/  DFMA R10, R12, R10, R12 ;  /* 0x0000000a0c0a722b */ /* 0x000fd0000000000c */
[----:B------:R-:W-:-:S08]  /*0b40*/  DMUL R2, R14, R10 ;  /* 0x0000000a0e027228 */ /* 0x000fd00000000000 */
[----:B------:R-:W-:-:S08]  /*0b50*/  DFMA R8, -R6, R2, R14 ;  /* 0x000000020608722b */ /* 0x000fd0000000010e */
[----:B------:R-:W-:-:S10]  /*0b60*/  DFMA R2, R10, R8, R2 ;  /* 0x000000080a02722b */ /* 0x000fd40000000002 */
[----:B------:R-:W-:-:S05]  /*0b70*/  FFMA R0, RZ, R7, R3 ;  /* 0x00000007ff007223 */ /* 0x000fca0000000003 */
[----:B------:R-:W-:-:S13]  /*0b80*/  FSETP.GT.AND P0, PT, |R0|, 1.469367938527859385e-39, PT ;  /* 0x001000000000780b */ /* 0x000fda0003f04200 */
[----:B------:R-:W-:Y:S05]  /*0b90*/  @P0 BRA P1, `(.L_x_26) ;  /* 0x0000000000200947 */ /* 0x000fea0000800000 */
[----:B------:R-:W-:Y:S01]  /*0ba0*/  MOV R10, R14 ;  /* 0x0000000e000a7202 */ /* 0x000fe20000000f00 */
[----:B------:R-:W-:Y:S01]  /*0bb0*/  IMAD.MOV.U32 R11, RZ, RZ, R15 ;  /* 0x000000ffff0b7224 */ /* 0x000fe200078e000f */
[----:B------:R-:W-:Y:S01]  /*0bc0*/  MOV R0, 0xc00 ;  /* 0x00000c0000007802 */ /* 0x000fe20000000f00 */
[----:B------:R-:W-:Y:S02]  /*0bd0*/  IMAD.MOV.U32 R12, RZ, RZ, R6 ;  /* 0x000000ffff0c7224 */ /* 0x000fe400078e0006 */
[----:B------:R-:W-:-:S07]  /*0be0*/  IMAD.MOV.U32 R13, RZ, RZ, R7 ;  /* 0x000000ffff0d7224 */ /* 0x000fce00078e0007 */
[----:B------:R-:W-:Y:S05]  /*0bf0*/  CALL.REL.NOINC `($__internal_2_$__cuda_sm20_div_rn_f64_full) ;  /* 0x0000000000347944 */ /* 0x000fea0003c00000 */
[----:B------:R-:W-:Y:S01]  /*0c00*/  MOV R2, R20 ;  /* 0x0000001400027202 */ /* 0x000fe20000000f00 */
[----:B------:R-:W-:-:S07]  /*0c10*/  IMAD.MOV.U32 R3, RZ, RZ, R21 ;  /* 0x000000ffff037224 */ /* 0x000fce00078e0015 */
.L_x_26:
[----:B------:R-:W-:Y:S05]  /*0c20*/  BSYNC.RECONVERGENT B0 ;  /* 0x0000000000007941 */ /* 0x000fea0003800200 */
.L_x_25:
[----:B------:R-:W0:Y:S02]  /*0c30*/  LDC.64 R6, c[0x0][0x388] ;  /* 0x0000e200ff067b82 */ /* 0x000e240000000a00 */
[----:B0-----:R-:W-:-:S05]  /*0c40*/  IMAD.WIDE R4, R4, 0x8, R6 ;  /* 0x0000000804047825 */ /* 0x001fca00078e0206 */
[----:B------:R-:W-:Y:S01]  /*0c50*/  STG.E.64 desc[UR4][R4.64], R2 ;  /* 0x0000000204007986 */ /* 0x000fe2000c101b04 */
[----:B------:R-:W-:Y:S05]  /*0c60*/  EXIT ;  /* 0x000000000000794d */ /* 0x000fea0003800000 */
.L_x_24:
[----:B------:R-:W0:Y:S01]  /*0c70*/  LDC.64 R6, c[0x0][0x388] ;  /* 0x0000e200ff067b82 */ /* 0x000e220000000a00 */
[----:B------:R-:W-:Y:S02]  /*0c80*/  IMAD.MOV.U32 R2, RZ, RZ, 0x0 ;  /* 0x00000000ff027424 */ /* 0x000fe400078e00ff */
[----:B------:R-:W-:Y:S02]  /*0c90*/  IMAD.MOV.U32 R3, RZ, RZ, 0x4197d784 ;  /* 0x4197d784ff037424 */ /* 0x000fe400078e00ff */
[----:B0-----:R-:W-:-:S05]  /*0ca0*/  IMAD.WIDE R6, R4, 0x8, R6 ;  /* 0x0000000804067825 */ /* 0x001fca00078e0206 */
[----:B------:R-:W-:Y:S01]  /*0cb0*/  STG.E.64 desc[UR4][R6.64], R2 ;  /* 0x0000000206007986 */ /* 0x000fe2000c101b04 */
[----:B------:R-:W-:Y:S05]  /*0cc0*/  EXIT ;  /* 0x000000000000794d */ /* 0x000fea0003800000 */
        .weak           $__internal_2_$__cuda_sm20_div_rn_f64_full
        .type           $__internal_2_$__cuda_sm20_div_rn_f64_full,@function
        .size           $__internal_2_$__cuda_sm20_div_rn_f64_full,(.L_x_1116 - $__internal_2_$__cuda_sm20_div_rn_f64_full)
$__internal_2_$__cuda_sm20_div_rn_f64_full:
[C---:B------:R-:W-:Y:S01]  /*0cd0*/  FSETP.GEU.AND P0, PT, |R13|.reuse, 1.469367938527859385e-39, PT ;  /* 0x001000000d00780b */ /* 0x040fe20003f0e200 */
[----:B------:R-:W-:Y:S01]  /*0ce0*/  IMAD.MOV.U32 R18, RZ, RZ, 0x1 ;  /* 0x00000001ff127424 */ /* 0x000fe200078e00ff */
[----:B------:R-:W-:Y:S01]  /*0cf0*/  LOP3.LUT R14, R13, 0x800fffff, RZ, 0xc0, !PT ;  /* 0x800fffff0d0e7812 */ /* 0x000fe200078ec0ff */
[----:B------:R-:W-:Y:S01]  /*0d00*/  IMAD.MOV.U32 R9, RZ, RZ, 0x1ca00000 ;  /* 0x1ca00000ff097424 */ /* 0x000fe200078e00ff */
[C---:B------:R-:W-:Y:S01]  /*0d10*/  FSETP.GEU.AND P2, PT, |R11|.reuse, 1.469367938527859385e-39, PT ;  /* 0x001000000b00780b */ /* 0x040fe20003f4e200 */
[----:B------:R-:W-:Y:S01]  /*0d20*/  BSSY.RECONVERGENT B1, `(.L_x_27) ;  /* 0x0000052000017945 */ /* 0x000fe20003800200 */
[----:B------:R-:W-:Y:S02]  /*0d30*/  LOP3.LUT R15, R14, 0x3ff00000, RZ, 0xfc, !PT ;  /* 0x3ff000000e0f7812 */ /* 0x000fe400078efcff */
[----:B------:R-:W-:Y:S02]  /*0d40*/  MOV R14, R12 ;  /* 0x0000000c000e7202 */ /* 0x000fe40000000f00 */
[----:B------:R-:W-:-:S02]  /*0d50*/  LOP3.LUT R7, R11, 0x7ff00000, RZ, 0xc0, !PT ;  /* 0x7ff000000b077812 */ /* 0x000fc400078ec0ff */
[----:B------:R-:W-:Y:S01]  /*0d60*/  LOP3.LUT R26, R13, 0x7ff00000, RZ, 0xc0, !PT ;  /* 0x7ff000000d1a7812 */ /* 0x000fe200078ec0ff */
[----:B------:R-:W-:Y:S02]  /*0d70*/  @!P0 DMUL R14, R12, 8.98846567431157953865e+307 ;  /* 0x7fe000000c0e8828 */ /* 0x000fe40000000000 */
[----:B------:R-:W-:Y:S01]  /*0d80*/  IMAD.MOV.U32 R27, RZ, RZ, R7 ;  /* 0x000000ffff1b7224 */ /* 0x000fe200078e0007 */
[----:B------:R-:W-:Y:S02]  /*0d90*/  ISETP.GE.U32.AND P1, PT, R7, R26, PT ;  /* 0x0000001a0700720c */ /* 0x000fe40003f26070 */
[----:B------:R-:W-:Y:S01]  /*0da0*/  @!P2 LOP3.LUT R22, R13, 0x7ff00000, RZ, 0xc0, !PT ;  /* 0x7ff000000d16a812 */ /* 0x000fe200078ec0ff */
[----:B------:R-:W0:Y:S03]  /*0db0*/  MUFU.RCP64H R19, R15 ;  /* 0x0000000f00137308 */ /* 0x000e260000001800 */
[----:B------:R-:W-:-:S02]  /*0dc0*/  @!P2 ISETP.GE.U32.AND P3, PT, R7, R22, PT ;  /* 0x000000160700a20c */ /* 0x000fc40003f66070 */
[----:B------:R-:W-:Y:S02]  /*0dd0*/  @!P0 LOP3.LUT R26, R15, 0x7ff00000, RZ, 0xc0, !PT ;  /* 0x7ff000000f1a8812 */ /* 0x000fe400078ec0ff */
[----:B------:R-:W-:-:S04]  /*0de0*/  @!P2 SEL R23, R9, 0x63400000, !P3 ;  /* 0x634000000917a807 */ /* 0x000fc80005800000 */
[----:B------:R-:W-:-:S04]  /*0df0*/  @!P2 LOP3.LUT R24, R23, 0x80000000, R11, 0xf8, !PT ;  /* 0x800000001718a812 */ /* 0x000fc800078ef80b */
[----:B------:R-:W-:Y:S01]  /*0e00*/  @!P2 LOP3.LUT R25, R24, 0x100000, RZ, 0xfc, !PT ;  /* 0x001000001819a812 */ /* 0x000fe200078efcff */
[----:B0-----:R-:W-:Y:S01]  /*0e10*/  DFMA R20, R18, -R14, 1 ;  /* 0x3ff000001214742b */ /* 0x001fe2000000080e */
[----:B------:R-:W-:-:S07]  /*0e20*/  @!P2 MOV R24, RZ ;  /* 0x000000ff0018a202 */ /* 0x000fce0000000f00 */
[----:B------:R-:W-:-:S08]  /*0e30*/  DFMA R20, R20, R20, R20 ;  /* 0x000000141414722b */ /* 0x000fd00000000014 */
[----:B------:R-:W-:Y:S01]  /*0e40*/  DFMA R20, R18, R20, R18 ;  /* 0x000000141214722b */ /* 0x000fe20000000012 */
[----:B------:R-:W-:Y:S01]  /*0e50*/  SEL R19, R9, 0x63400000, !P1 ;  /* 0x6340000009137807 */ /* 0x000fe20004800000 */
[----:B------:R-:W-:-:S03]  /*0e60*/  IMAD.MOV.U32 R18, RZ, RZ, R10 ;  /* 0x000000ffff127224 */ /* 0x000fc600078e000a */
[----:B------:R-:W-:-:S03]  /*0e70*/  LOP3.LUT R19, R19, 0x800fffff, R11, 0xf8, !PT ;  /* 0x800fffff13137812 */ /* 0x000fc600078ef80b */
[----:B------:R-:W-:-:S03]  /*0e80*/  DFMA R22, R20, -R14, 1 ;  /* 0x3ff000001416742b */ /* 0x000fc6000000080e */
[----:B------:R-:W-:-:S05]  /*0e90*/  @!P2 DFMA R18, R18, 2, -R24 ;  /* 0x400000001212a82b */ /* 0x000fca0000000818 */
[----:B------:R-:W-:-:S05]  /*0ea0*/  DFMA R22, R20, R22, R20 ;  /* 0x000000161416722b */ /* 0x000fca0000000014 */
[----:B------:R-:W-:-:S03]  /*0eb0*/  @!P2 LOP3.LUT R27, R19, 0x7ff00000, RZ, 0xc0, !PT ;  /* 0x7ff00000131ba812 */ /* 0x000fc600078ec0ff */
[----:B------:R-:W-:Y:S02]  /*0ec0*/  DMUL R20, R22, R18 ;  /* 0x0000001216147228 */ /* 0x000fe40000000000 */
[----:B------:R-:W-:-:S05]  /*0ed0*/  VIADD R28, R27, 0xffffffff ;  /* 0xffffffff1b1c7836 */ /* 0x000fca0000000000 */
[----:B------:R-:W-:Y:S01]  /*0ee0*/  ISETP.GT.U32.AND P0, PT, R28, 0x7feffffe, PT ;  /* 0x7feffffe1c00780c */ /* 0x000fe20003f04070 */
[----:B------:R-:W-:Y:S01]  /*0ef0*/  VIADD R28, R26, 0xffffffff ;  /* 0xffffffff1a1c7836 */ /* 0x000fe20000000000 */
[----:B------:R-:W-:-:S04]  /*0f00*/  DFMA R24, R20, -R14, R18 ;  /* 0x8000000e1418722b */ /* 0x000fc80000000012 */
[----:B------:R-:W-:-:S04]  /*0f10*/  ISETP.GT.U32.OR P0, PT, R28, 0x7feffffe, P0 ;  /* 0x7feffffe1c00780c */ /* 0x000fc80000704470 */
[----:B------:R-:W-:-:S09]  /*0f20*/  DFMA R24, R22, R24, R20 ;  /* 0x000000181618722b */ /* 0x000fd20000000014 */
[----:B------:R-:W-:Y:S05]  /*0f30*/  @P0 BRA `(.L_x_28) ;  /* 0x00000000006c0947 */ /* 0x000fea0003800000 */
[----:B------:R-:W-:-:S04]  /*0f40*/  LOP3.LUT R20, R13, 0x7ff00000, RZ, 0xc0, !PT ;  /* 0x7ff000000d147812 */ /* 0x000fc800078ec0ff */
[CC--:B------:R-:W-:Y:S02]  /*0f50*/  VIADDMNMX R10, R7.reuse, -R20.reuse, 0xb9600000, !PT ;  /* 0xb9600000070a7446 */ /* 0x0c0fe40007800914 */
[----:B------:R-:W-:Y:S02]  /*0f60*/  ISETP.GE.U32.AND P0, PT, R7, R20, PT ;  /* 0x000000140700720c */ /* 0x000fe40003f06070 */
[----:B------:R-:W-:Y:S02]  /*0f70*/  VIMNMX R7, PT, PT, R10, 0x46a00000, PT ;  /* 0x46a000000a077848 */ /* 0x000fe40003fe0100 */
[----:B------:R-:W-:-:S04]  /*0f80*/  SEL R10, R9, 0x63400000, !P0 ;  /* 0x63400000090a7807 */ /* 0x000fc80004000000 */
[----:B------:R-:W-:Y:S01]  /*0f90*/  IADD3 R7, PT, PT, -R10, R7, RZ ;  /* 0x000000070a077210 */ /* 0x000fe20007ffe1ff */
[----:B------:R-:W-:-:S04]  /*0fa0*/  IMAD.MOV.U32 R10, RZ, RZ, RZ ;  /* 0x000000ffff0a7224 */ /* 0x000fc800078e00ff */
[----:B------:R-:W-:-:S06]  /*0fb0*/  VIADD R11, R7, 0x7fe00000 ;  /* 0x7fe00000070b7836 */ /* 0x000fcc0000000000 */
[----:B------:R-:W-:-:S10]  /*0fc0*/  DMUL R20, R24, R10 ;  /* 0x0000000a18147228 */ /* 0x000fd40000000000 */
[----:B------:R-:W-:-:S13]  /*0fd0*/  FSETP.GTU.AND P0, PT, |R21|, 1.469367938527859385e-39, PT ;  /* 0x001000001500780b */ /* 0x000fda0003f0c200 */
[----:B------:R-:W-:Y:S05]  /*0fe0*/  @P0 BRA `(.L_x_29) ;  /* 0x0000000000940947 */ /* 0x000fea0003800000 */
[----:B------:R-:W-:Y:S01]  /*0ff0*/  DFMA R14, R24, -R14, R18 ;  /* 0x8000000e180e722b */ /* 0x000fe20000000012 */
[----:B------:R-:W-:-:S09]  /*1000*/  IMAD.MOV.U32 R12, RZ, RZ, RZ ;  /* 0x000000ffff0c7224 */ /* 0x000fd200078e00ff */
[C---:B------:R-:W-:Y:S02]  /*1010*/  FSETP.NEU.AND P0, PT, R15.reuse, RZ, PT ;  /* 0x000000ff0f00720b */ /* 0x040fe40003f0d000 */
[----:B------:R-:W-:-:S04]  /*1020*/  LOP3.LUT R9, R15, 0x80000000, R13, 0x48, !PT ;  /* 0x800000000f097812 */ /* 0x000fc800078e480d */
[----:B------:R-:W-:-:S07]  /*1030*/  LOP3.LUT R13, R9, R11, RZ, 0xfc, !PT ;  /* 0x0000000b090d7212 */ /* 0x000fce00078efcff */
[----:B------:R-:W-:Y:S05]  /*1040*/  @!P0 BRA `(.L_x_29) ;  /* 0x00000000007c8947 */ /* 0x000fea0003800000 */
[C---:B------:R-:W-:Y:S01]  /*1050*/  IADD3 R11, PT, PT, -R7.reuse, RZ, RZ ;  /* 0x000000ff070b7210 */ /* 0x040fe20007ffe1ff */
[----:B------:R-:W-:Y:S01]  /*1060*/  IMAD.MOV.U32 R10, RZ, RZ, RZ ;  /* 0x000000ffff0a7224 */ /* 0x000fe200078e00ff */
[----:B------:R-:W-:Y:S01]  /*1070*/  DMUL.RP R12, R24, R12 ;  /* 0x0000000c180c7228 */ /* 0x000fe20000008000 */
[----:B------:R-:W-:-:S04]  /*1080*/  IADD3 R7, PT, PT, -R7, -0x43300000, RZ ;  /* 0xbcd0000007077810 */ /* 0x000fc80007ffe1ff */
[----:B------:R-:W-:-:S05]  /*1090*/  DFMA R10, R20, -R10, R24 ;  /* 0x8000000a140a722b */ /* 0x000fca0000000018 */
[----:B------:R-:W-:-:S05]  /*10a0*/  LOP3.LUT R9, R13, R9, RZ, 0x3c, !PT ;  /* 0x000000090d097212 */ /* 0x000fca00078e3cff */
[----:B------:R-:W-:-:S04]  /*10b0*/  FSETP.NEU.AND P0, PT, |R11|, R7, PT ;  /* 0x000000070b00720b */ /* 0x000fc80003f0d200 */
[----:B------:R-:W-:Y:S02]  /*10c0*/  FSEL R20, R12, R20, !P0 ;  /* 0x000000140c147208 */ /* 0x000fe40004000000 */
[----:B------:R-:W-:Y:S01]  /*10d0*/  FSEL R21, R9, R21, !P0 ;  /* 0x0000001509157208 */ /* 0x000fe20004000000 */
[----:B------:R-:W-:Y:S06]  /*10e0*/  BRA `(.L_x_29) ;  /* 0x0000000000547947 */ /* 0x000fec0003800000 */
.L_x_28:
[----:B------:R-:W-:-:S14]  /*10f0*/  DSETP.NAN.AND P0, PT, R10, R10, PT ;  /* 0x0000000a0a00722a */ /* 0x000fdc0003f08000 */
[----:B------:R-:W-:Y:S05]  /*1100*/  @P0 BRA `(.L_x_30) ;  /* 0x0000000000440947 */ /* 0x000fea0003800000 */
[----:B------:R-:W-:-:S14]  /*1110*/  DSETP.NAN.AND P0, PT, R12, R12, PT ;  /* 0x0000000c0c00722a */ /* 0x000fdc0003f08000 */
[----:B------:R-:W-:Y:S05]  /*1120*/  @P0 BRA `(.L_x_31) ;  /* 0x0000000000300947 */ /* 0x000fea0003800000 */
[----:B------:R-:W-:Y:S01]  /*1130*/  ISETP.NE.AND P0, PT, R27, R26, PT ;  /* 0x0000001a1b00720c */ /* 0x000fe20003f05270 */
[----:B------:R-:W-:Y:S02]  /*1140*/  IMAD.MOV.U32 R20, RZ, RZ, 0x0 ;  /* 0x00000000ff147424 */ /* 0x000fe400078e00ff */
[----:B------:R-:W-:-:S10]  /*1150*/  IMAD.MOV.U32 R21, RZ, RZ, -0x80000 ;  /* 0xfff80000ff157424 */ /* 0x000fd400078e00ff */
[----:B------:R-:W-:Y:S05]  /*1160*/  @!P0 BRA `(.L_x_29) ;  /* 0x0000000000348947 */ /* 0x000fea0003800000 */
[----:B------:R-:W-:Y:S02]  /*1170*/  ISETP.NE.AND P0, PT, R27, 0x7ff00000, PT ;  /* 0x7ff000001b00780c */ /* 0x000fe40003f05270 */
[----:B------:R-:W-:Y:S02]  /*1180*/  LOP3.LUT R21, R11, 0x80000000, R13, 0x48, !PT ;  /* 0x800000000b157812 */ /* 0x000fe400078e480d */
[----:B------:R-:W-:-:S13]  /*1190*/  ISETP.EQ.OR P0, PT, R26, RZ, !P0 ;  /* 0x000000ff1a00720c */ /* 0x000fda0004702670 */
[----:B------:R-:W-:Y:S02]  /*11a0*/  @P0 LOP3.LUT R7, R21, 0x7ff00000, RZ, 0xfc, !PT ;  /* 0x7ff0000015070812 */ /* 0x000fe400078efcff */
[----:B------:R-:W-:Y:S01]  /*11b0*/  @!P0 MOV R20, RZ ;  /* 0x000000ff00148202 */ /* 0x000fe20000000f00 */
[----:B------:R-:W-:Y:S02]  /*11c0*/  @P0 IMAD.MOV.U32 R20, RZ, RZ, RZ ;  /* 0x000000ffff140224 */ /* 0x000fe400078e00ff */
[----:B------:R-:W-:Y:S01]  /*11d0*/  @P0 IMAD.MOV.U32 R21, RZ, RZ, R7 ;  /* 0x000000ffff150224 */ /* 0x000fe200078e0007 */
[----:B------:R-:W-:Y:S06]  /*11e0*/  BRA `(.L_x_29) ;  /* 0x0000000000147947 */ /* 0x000fec0003800000 */
.L_x_31:
[----:B------:R-:W-:Y:S01]  /*11f0*/  LOP3.LUT R21, R13, 0x80000, RZ, 0xfc, !PT ;  /* 0x000800000d157812 */ /* 0x000fe200078efcff */
[----:B------:R-:W-:Y:S01]  /*1200*/  IMAD.MOV.U32 R20, RZ, RZ, R12 ;  /* 0x000000ffff147224 */ /* 0x000fe200078e000c */
[----:B------:R-:W-:Y:S06]  /*1210*/  BRA `(.L_x_29) ;  /* 0x0000000000087947 */ /* 0x000fec0003800000 */
.L_x_30:
[----:B------:R-:W-:Y:S02]  /*1220*/  LOP3.LUT R21, R11, 0x80000, RZ, 0xfc, !PT ;  /* 0x000800000b157812 */ /* 0x000fe400078efcff */
[----:B------:R-:W-:-:S07]  /*1230*/  MOV R20, R10 ;  /* 0x0000000a00147202 */ /* 0x000fce0000000f00 */
.L_x_29:
[----:B------:R-:W-:Y:S05]  /*1240*/  BSYNC.RECONVERGENT B1 ;  /* 0x0000000000017941 */ /* 0x000fea0003800200 */
.L_x_27:
[----:B------:R-:W-:Y:S02]  /*1250*/  IMAD.MOV.U32 R10, RZ, RZ, R0 ;  /* 0x000000ffff0a7224 */ /* 0x000fe400078e0000 */
[----:B------:R-:W-:-:S04]  /*1260*/  IMAD.MOV.U32 R11, RZ, RZ, 0x0 ;  /* 0x00000000ff0b7424 */ /* 0x000fc800078e00ff */
[----:B------:R-:W-:Y:S05]  /*1270*/  RET.REL.NODEC R10 `(vec_computeCRLB) ;  /* 0xffffffec0a607950 */ /* 0x000fea0003c3ffff */
.L_x_32:
        /* <DEDUP_REMOVED lines=16> */
.L_x_1116:


//--------------------- .text.vec_divScalarFloat  --------------------------
	.section	.text.vec_divScalarFloat,"ax",@progbits
	.align	128
        .global         vec_divScalarFloat
        .type           vec_divScalarFloat,@function
        .size           vec_divScalarFloat,(.L_x_1117 - vec_divScalarFloat)
        .other          vec_divScalarFloat,@"STO_CUDA_ENTRY STV_DEFAULT"
vec_divScalarFloat:
.text.vec_divScalarFloat:
        /* <DEDUP_REMOVED lines=14> */
[----:B------:R-:W0:Y:S01]  /*00e0*/  LDC.64 R4, c[0x0][0x390] ;  /* 0x0000e400ff047b82 */ /* 0x000e220000000a00 */
[----:B------:R-:W1:Y:S07]  /*00f0*/  LDCU.64 UR4, c[0x0][0x358] ;  /* 0x00006b00ff0477ac */ /* 0x000e6e0008000a00 */
[----:B------:R-:W2:Y:S01]  /*0100*/  LDC R9, c[0x0][0x398] ;  /* 0x0000e600ff097b82 */ /* 0x000ea20000000800 */
[----:B0-----:R-:W-:-:S05]  /*0110*/  IMAD.WIDE R4, R2, 0x4, R4 ;  /* 0x0000000402047825 */ /* 0x001fca00078e0204 */
[----:B-1----:R-:W3:Y:S01]  /*0120*/  LDG.E R0, desc[UR4][R4.64] ;  /* 0x0000000404007981 */ /* 0x002ee2000c1e1900 */
[----:B------:R-:W-:Y:S01]  /*0130*/  BSSY.RECONVERGENT B0, `(.L_x_33) ;  /* 0x000000c000007945 */ /* 0x000fe20003800200 */
[----:B--2---:R-:W0:Y:S02]  /*0140*/  MUFU.RCP R3, R9 ;  /* 0x0000000900037308 */ /* 0x004e240000001000 */
[----:B0-----:R-:W-:-:S04]  /*0150*/  FFMA R6, R3, -R9, 1 ;  /* 0x3f80000003067423 */ /* 0x001fc80000000809 */
[----:B------:R-:W-:Y:S02]  /*0160*/  FFMA R3, R3, R6, R3 ;  /* 0x0000000603037223 */ /* 0x000fe40000000003 */
[----:B---3--:R-:W0:Y:S02]  /*0170*/  FCHK P0, R0, R9 ;  /* 0x0000000900007302 */ /* 0x008e240000000000 */
[----:B------:R-:W-:-:S04]  /*0180*/  FFMA R6, R0, R3, RZ ;  /* 0x0000000300067223 */ /* 0x000fc800000000ff */
[----:B------:R-:W-:-:S04]  /*0190*/  FFMA R7, R6, -R9, R0 ;  /* 0x8000000906077223 */ /* 0x000fc80000000000 */
[----:B------:R-:W-:Y:S01]  /*01a0*/  FFMA R7, R3, R7, R6 ;  /* 0x0000000703077223 */ /* 0x000fe20000000006 */
[----:B0-----:R-:W-:Y:S06]  /*01b0*/  @!P0 BRA `(.L_x_34) ;  /* 0x00000000000c8947 */ /* 0x001fec0003800000 */
[----:B------:R-:W-:-:S07]  /*01c0*/  MOV R4, 0x1e0 ;  /* 0x000001e000047802 */ /* 0x000fce0000000f00 */
[----:B------:R-:W-:Y:S05]  /*01d0*/  CALL.REL.NOINC `($__internal_3_$__cuda_sm3x_div_rn_noftz_f32_slowpath) ;  /* 0x0000000000187944 */ /* 0x000fea0003c00000 */
[----:B------:R-:W-:-:S07]  /*01e0*/  IMAD.MOV.U32 R7, RZ, RZ, R0 ;  /* 0x000000ffff077224 */ /* 0x000fce00078e0000 */
.L_x_34:
[----:B------:R-:W-:Y:S05]  /*01f0*/  BSYNC.RECONVERGENT B0 ;  /* 0x0000000000007941 */ /* 0x000fea0003800200 */
.L_x_33:
[----:B------:R-:W0:Y:S02]  /*0200*/  LDC.64 R4, c[0x0][0x388] ;  /* 0x0000e200ff047b82 */ /* 0x000e240000000a00 */
[----:B0-----:R-:W-:-:S05]  /*0210*/  IMAD.WIDE R2, R2, 0x4, R4 ;  /* 0x0000000402027825 */ /* 0x001fca00078e0204 */
[----:B------:R-:W-:Y:S01]  /*0220*/  STG.E desc[UR4][R2.64], R7 ;  /* 0x0000000702007986 */ /* 0x000fe2000c101904 */
[----:B------:R-:W-:Y:S05]  /*0230*/  EXIT ;  /* 0x000000000000794d */ /* 0x000fea0003800000 */
        .weak           $__internal_3_$__cuda_sm3x_div_rn_noftz_f32_slowpath
        .type           $__internal_3_$__cuda_sm3x_div_rn_noftz_f32_slowpath,@function
        .size           $__internal_3_$__cuda_sm3x_div_rn_noftz_f32_slowpath,(.L_x_1117 - $__internal_3_$__cuda_sm3x_div_rn_noftz_f32_slowpath)
$__internal_3_$__cuda_sm3x_div_rn_noftz_f32_slowpath:
[----:B------:R-:W0:Y:S01]  /*0240*/  LDC R3, c[0x0][0x398] ;  /* 0x0000e600ff037b82 */ /* 0x000e220000000800 */
[--C-:B------:R-:W-:Y:S01]  /*0250*/  SHF.R.U32.HI R5, RZ, 0x17, R0.reuse ;  /* 0x00000017ff057819 */ /* 0x100fe20000011600 */
[----:B------:R-:W1:Y:S01]  /*0260*/  LDCU UR6, c[0x0][0x398] ;  /* 0x00007300ff0677ac */ /* 0x000e620008000800 */
[----:B------:R-:W-:Y:S01]  /*0270*/  BSSY.RECONVERGENT B1, `(.L_x_35) ;  /* 0x0000064000017945 */ /* 0x000fe20003800200 */
[----:B------:R-:W-:Y:S01]  /*0280*/  IMAD.MOV.U32 R7, RZ, RZ, R0 ;  /* 0x000000ffff077224 */ /* 0x000fe200078e0000 */
[----:B------:R-:W-:-:S05]  /*0290*/  LOP3.LUT R5, R5, 0xff, RZ, 0xc0, !PT ;  /* 0x000000ff05057812 */ /* 0x000fca00078ec0ff */
[----:B------:R-:W-:Y:S02]  /*02a0*/  VIADD R10, R5, 0xffffffff ;  /* 0xffffffff050a7836 */ /* 0x000fe40000000000 */
[----:B-1----:R-:W-:Y:S01]  /*02b0*/  IMAD.U32 R8, RZ, RZ, UR6 ;  /* 0x00000006ff087e24 */ /* 0x002fe2000f8e00ff */
[----:B0-----:R-:W-:-:S04]  /*02c0*/  SHF.R.U32.HI R6, RZ, 0x17, R3 ;  /* 0x00000017ff067819 */ /* 0x001fc80000011603 */
[----:B------:R-:W-:-:S05]  /*02d0*/  LOP3.LUT R6, R6, 0xff, RZ, 0xc0, !PT ;  /* 0x000000ff06067812 */ /* 0x000fca00078ec0ff */
[----:B------:R-:W-:-:S05]  /*02e0*/  VIADD R11, R6, 0xffffffff ;  /* 0xffffffff060b7836 */ /* 0x000fca0000000000 */
        /* <DEDUP_REMOVED lines=25> */
[----:B------:R-:W-:Y:S02]  /*0480*/  @!P1 FFMA R8, R3, 1.84467440737095516160e+19, RZ ;  /* 0x5f80000003089823 */ /* 0x000fe400000000ff */
[----:B------:R-:W-:-:S07]  /*0490*/  @!P1 VIADD R9, R9, 0x40 ;  /* 0x0000004009099836 */ /* 0x000fce0000000000 */
.L_x_36:
[----:B------:R-:W-:Y:S01]  /*04a0*/  LEA R3, R6, 0xc0800000, 0x17 ;  /* 0xc080000006037811 */ /* 0x000fe200078eb8ff */
[----:B------:R-:W-:Y:S01]  /*04b0*/  VIADD R5, R5, 0xffffff81 ;  /* 0xffffff8105057836 */ /* 0x000fe20000000000 */
[----:B------:R-:W-:Y:S03]  /*04c0*/  BSSY.RECONVERGENT B2, `(.L_x_41) ;  /* 0x0000035000027945 */ /* 0x000fe60003800200 */
[----:B------:R-:W-:Y:S01]  /*04d0*/  IMAD.IADD R3, R8, 0x1, -R3 ;  /* 0x0000000108037824 */ /* 0x000fe200078e0a03 */
[C---:B------:R-:W-:Y:S01]  /*04e0*/  IADD3 R6, PT, PT, R5.reuse, 0x7f, -R6 ;  /* 0x0000007f05067810 */ /* 0x040fe20007ffe806 */
[----:B------:R-:W-:Y:S02]  /*04f0*/  IMAD R0, R5, -0x800000, R7 ;  /* 0xff80000005007824 */ /* 0x000fe400078e0207 */
[----:B------:R-:W0:Y:S01]  /*0500*/  MUFU.RCP R8, R3 ;  /* 0x0000000300087308 */ /* 0x000e220000001000 */
[----:B------:R-:W-:Y:S01]  /*0510*/  FADD.FTZ R11, -R3, -RZ ;  /* 0x800000ff030b7221 */ /* 0x000fe20000010100 */
[----:B------:R-:W-:-:S03]  /*0520*/  IMAD.IADD R6, R6, 0x1, R9 ;  /* 0x0000000106067824 */ /* 0x000fc600078e0209 */
[----:B0-----:R-:W-:-:S04]  /*0530*/  FFMA R13, R8, R11, 1 ;  /* 0x3f800000080d7423 */ /* 0x001fc8000000000b */
[----:B------:R-:W-:-:S04]  /*0540*/  FFMA R10, R8, R13, R8 ;  /* 0x0000000d080a7223 */ /* 0x000fc80000000008 */
[----:B------:R-:W-:-:S04]  /*0550*/  FFMA R7, R0, R10, RZ ;  /* 0x0000000a00077223 */ /* 0x000fc800000000ff */
[----:B------:R-:W-:-:S04]  /*0560*/  FFMA R8, R11, R7, R0 ;  /* 0x000000070b087223 */ /* 0x000fc80000000000 */
[----:B------:R-:W-:-:S04]  /*0570*/  FFMA R7, R10, R8, R7 ;  /* 0x000000080a077223 */ /* 0x000fc80000000007 */
[----:B------:R-:W-:-:S04]  /*0580*/  FFMA R8, R11, R7, R0 ;  /* 0x000000070b087223 */ /* 0x000fc80000000000 */
        /* <DEDUP_REMOVED lines=15> */
[CCC-:B------:R-:W-:Y:S01]  /*0680*/  FFMA.RM R6, R10.reuse, R8.reuse, R7.reuse ;  /* 0x000000080a067223 */ /* 0x1c0fe20000004007 */
[C---:B------:R-:W-:Y:S02]  /*0690*/  ISETP.NE.AND P2, PT, R9.reuse, RZ, PT ;  /* 0x000000ff0900720c */ /* 0x040fe40003f45270 */
[----:B------:R-:W-:Y:S02]  /*06a0*/  ISETP.NE.AND P1, PT, R9, RZ, PT ;  /* 0x000000ff0900720c */ /* 0x000fe40003f25270 */
[----:B------:R-:W-:Y:S01]  /*06b0*/  LOP3.LUT R5, R3, 0x7fffff, RZ, 0xc0, !PT ;  /* 0x007fffff03057812 */ /* 0x000fe200078ec0ff */
[----:B------:R-:W-:Y:S01]  /*06c0*/  FFMA.RP R3, R10, R8, R7 ;  /* 0x000000080a037223 */ /* 0x000fe20000008007 */
[----:B------:R-:W-:Y:S02]  /*06d0*/  VIADD R8, R9, 0x20 ;  /* 0x0000002009087836 */ /* 0x000fe40000000000 */
[----:B------:R-:W-:Y:S01]  /*06e0*/  LOP3.LUT R5, R5, 0x800000, RZ, 0xfc, !PT ;  /* 0x0080000005057812 */ /* 0x000fe200078efcff */
[----:B------:R-:W-:Y:S01]  /*06f0*/  IMAD.MOV R7, RZ, RZ, -R9 ;  /* 0x000000ffff077224 */ /* 0x000fe200078e0a09 */
[----:B------:R-:W-:-:S02]  /*0700*/  FSETP.NEU.FTZ.AND P0, PT, R3, R6, PT ;  /* 0x000000060300720b */ /* 0x000fc40003f1d000 */
[----:B------:R-:W-:Y:S02]  /*0710*/  SHF.L.U32 R8, R5, R8, RZ ;  /* 0x0000000805087219 */ /* 0x000fe400000006ff */
[----:B------:R-:W-:Y:S02]  /*0720*/  SEL R6, R7, RZ, P2 ;  /* 0x000000ff07067207 */ /* 0x000fe40001000000 */
[----:B------:R-:W-:Y:S02]  /*0730*/  ISETP.NE.AND P1, PT, R8, RZ, P1 ;  /* 0x000000ff0800720c */ /* 0x000fe40000f25270 */
[----:B------:R-:W-:Y:S02]  /*0740*/  SHF.R.U32.HI R6, RZ, R6, R5 ;  /* 0x00000006ff067219 */ /* 0x000fe40000011605 */
[----:B------:R-:W-:Y:S02]  /*0750*/  PLOP3.LUT P0, PT, P0, P1, PT, 0xf8, 0x8f ;  /* 0x00000000008f781c */ /* 0x000fe40000703f70 */
[----:B------:R-:W-:-:S02]  /*0760*/  SHF.R.U32.HI R8, RZ, 0x1, R6 ;  /* 0x00000001ff087819 */ /* 0x000fc40000011606 */
[----:B------:R-:W-:-:S04]  /*0770*/  SEL R3, RZ, 0x1, !P0 ;  /* 0x00000001ff037807 */ /* 0x000fc80004000000 */
[----:B------:R-:W-:-:S04]  /*0780*/  LOP3.LUT R3, R3, 0x1, R8, 0xf8, !PT ;  /* 0x0000000103037812 */ /* 0x000fc800078ef808 */
[----:B------:R-:W-:-:S05]  /*0790*/  LOP3.LUT R3, R3, R6, RZ, 0xc0, !PT ;  /* 0x0000000603037212 */ /* 0x000fca00078ec0ff */
[----:B------:R-:W-:-:S05]  /*07a0*/  IMAD.IADD R3, R8, 0x1, R3 ;  /* 0x0000000108037824 */ /* 0x000fca00078e0203 */
[----:B------:R-:W-:Y:S01]  /*07b0*/  LOP3.LUT R0, R3, R0, RZ, 0xfc, !PT ;  /* 0x0000000003007212 */ /* 0x000fe200078efcff */
[----:B------:R-:W-:Y:S06]  /*07c0*/  BRA `(.L_x_44) ;  /* 0x0000000000107947 */ /* 0x000fec0003800000 */
.L_x_43:
[----:B------:R-:W-:-:S04]  /*07d0*/  LOP3.LUT R0, R0, 0x80000000, RZ, 0xc0, !PT ;  /* 0x8000000000007812 */ /* 0x000fc800078ec0ff */
[----:B------:R-:W-:Y:S01]  /*07e0*/  LOP3.LUT R0, R0, 0x7f800000, RZ, 0xfc, !PT ;  /* 0x7f80000000007812 */ /* 0x000fe200078efcff */
[----:B------:R-:W-:Y:S06]  /*07f0*/  BRA `(.L_x_44) ;  /* 0x0000000000047947 */ /* 0x000fec0003800000 */
.L_x_42:
[----:B------:R-:W-:-:S07]  /*0800*/  IMAD R0, R6, 0x800000, R0 ;  /* 0x0080000006007824 */ /* 0x000fce00078e0200 */
.L_x_44:
[----:B------:R-:W-:Y:S05]  /*0810*/  BSYNC.RECONVERGENT B2 ;  /* 0x0000000000027941 */ /* 0x000fea0003800200 */
.L_x_41:
[----:B------:R-:W-:Y:S05]  /*0820*/  BRA `(.L_x_45) ;  /* 0x0000000000207947 */ /* 0x000fea0003800000 */
.L_x_40:
[----:B------:R-:W-:-:S04]  /*0830*/  LOP3.LUT R0, R8, 0x80000000, R7, 0x48, !PT ;  /* 0x8000000008007812 */ /* 0x000fc800078e4807 */
[----:B------:R-:W-:Y:S01]  /*0840*/  LOP3.LUT R0, R0, 0x7f800000, RZ, 0xfc, !PT ;  /* 0x7f80000000007812 */ /* 0x000fe200078efcff */
[----:B------:R-:W-:Y:S06]  /*0850*/  BRA `(.L_x_45) ;  /* 0x0000000000147947 */ /* 0x000fec0003800000 */
.L_x_39:
[----:B------:R-:W-:Y:S01]  /*0860*/  LOP3.LUT R0, R8, 0x80000000, R7, 0x48, !PT ;  /* 0x8000000008007812 */ /* 0x000fe200078e4807 */
[----:B------:R-:W-:Y:S06]  /*0870*/  BRA `(.L_x_45) ;  /* 0x00000000000c7947 */ /* 0x000fec0003800000 */
.L_x_38:
[----:B------:R-:W0:Y:S01]  /*0880*/  MUFU.RSQ R0, -QNAN ;  /* 0xffc0000000007908 */ /* 0x000e220000001400 */
[----:B------:R-:W-:Y:S05]  /*0890*/  BRA `(.L_x_45) ;  /* 0x0000000000047947 */ /* 0x000fea0003800000 */
.L_x_37:
[----:B------:R-:W-:-:S07]  /*08a0*/  FADD.FTZ R0, R0, R3 ;  /* 0x0000000300007221 */ /* 0x000fce0000010000 */
.L_x_45:
[----:B------:R-:W-:Y:S05]  /*08b0*/  BSYNC.RECONVERGENT B1 ;  /* 0x0000000000017941 */ /* 0x000fea0003800200 */
.L_x_35:
[----:B------:R-:W-:-:S04]  /*08c0*/  IMAD.MOV.U32 R5, RZ, RZ, 0x0 ;  /* 0x00000000ff057424 */ /* 0x000fc800078e00ff */
[----:B0-----:R-:W-:Y:S05]  /*08d0*/  RET.REL.NODEC R4 `(vec_divScalarFloat) ;  /* 0xfffffff404c87950 */ /* 0x001fea0003c3ffff */
.L_x_46:
        /* <DEDUP_REMOVED lines=10> */
.L_x_1117:


//--------------------- .text.vec_makeResultCorrelation --------------------------
	.section	.text.vec_makeResultCorrelation,"ax",@progbits
	.align	128
        .global         vec_makeResultCorrelation
        .type           vec_makeResultCorrelation,@function
        .size           vec_makeResultCorrelation,(.L_x_1119 - vec_makeResultCorrelation)
        .other          vec_makeResultCorrelation,@"STO_CUDA_ENTRY STV_DEFAULT"
vec_makeResultCorrelation:
.text.vec_makeResultCorrelation:
        /* <DEDUP_REMOVED lines=17> */
[----:B------:R-:W2:Y:S01]  /*0110*/  LDCU UR6, c[0x0][0x388] ;  /* 0x00007100ff0677ac */ /* 0x000ea20008000800 */
[----:B0-----:R-:W-:-:S04]  /*0120*/  IABS R6, R7 ;  /* 0x0000000700067213 */ /* 0x001fc80000000000 */
[----:B------:R-:W0:Y:S08]  /*0130*/  I2F.RP R4, R6 ;  /* 0x0000000600047306 */ /* 0x000e300000209400 */
[----:B0-----:R-:W0:Y:S02]  /*0140*/  MUFU.RCP R4, R4 ;  /* 0x0000000400047308 */ /* 0x001e240000001000 */
[----:B0-----:R-:W-:-:S06]  /*0150*/  VIADD R2, R4, 0xffffffe ;  /* 0x0ffffffe04027836 */ /* 0x001fcc0000000000 */
[----:B------:R0:W3:Y:S02]  /*0160*/  F2I.FTZ.U32.TRUNC.NTZ R3, R2 ;  /* 0x0000000200037305 */ /* 0x0000e4000021f000 */
[----:B0-----:R-:W-:Y:S02]  /*0170*/  IMAD.MOV.U32 R2, RZ, RZ, RZ ;  /* 0x000000ffff027224 */ /* 0x001fe400078e00ff */
[----:B---3--:R-:W-:-:S04]  /*0180*/  IMAD.MOV R5, RZ, RZ, -R3 ;  /* 0x000000ffff057224 */ /* 0x008fc800078e0a03 */
[----:B------:R-:W-:-:S04]  /*0190*/  IMAD R5, R5, R6, RZ ;  /* 0x0000000605057224 */ /* 0x000fc800078e02ff */
[----:B------:R-:W-:Y:S01]  /*01a0*/  IMAD.HI.U32 R3, R3, R5, R2 ;  /* 0x0000000503037227 */ /* 0x000fe200078e0002 */
[----:B------:R-:W-:-:S04]  /*01b0*/  LOP3.LUT R2, R0, R7, RZ, 0x3c, !PT ;  /* 0x0000000700027212 */ /* 0x000fc800078e3cff */
[----:B------:R-:W-:Y:S01]  /*01c0*/  ISETP.GE.AND P2, PT, R2, RZ, PT ;  /* 0x000000ff0200720c */ /* 0x000fe20003f46270 */
[----:B------:R-:W-:-:S04]  /*01d0*/  IMAD.HI.U32 R5, R3, R8, RZ ;  /* 0x0000000803057227 */ /* 0x000fc800078e00ff */
[----:B------:R-:W-:-:S04]  /*01e0*/  IMAD.MOV R3, RZ, RZ, -R5 ;  /* 0x000000ffff037224 */ /* 0x000fc800078e0a05 */
[----:B------:R-:W-:-:S05]  /*01f0*/  IMAD R3, R6, R3, R8 ;  /* 0x0000000306037224 */ /* 0x000fca00078e0208 */
[----:B------:R-:W-:-:S13]  /*0200*/  ISETP.GT.U32.AND P1, PT, R6, R3, PT ;  /* 0x000000030600720c */ /* 0x000fda0003f24070 */
[----:B------:R-:W-:Y:S02]  /*0210*/  @!P1 IMAD.IADD R3, R3, 0x1, -R6 ;  /* 0x0000000103039824 */ /* 0x000fe400078e0a06 */
[----:B------:R-:W-:Y:S01]  /*0220*/  @!P1 VIADD R5, R5, 0x1 ;  /* 0x0000000105059836 */ /* 0x000fe20000000000 */
[----:B------:R-:W-:Y:S02]  /*0230*/  ISETP.NE.AND P1, PT, R7, RZ, PT ;  /* 0x000000ff0700720c */ /* 0x000fe40003f25270 */
[----:B------:R-:W-:Y:S02]  /*0240*/  ISETP.GE.U32.AND P0, PT, R3, R6, PT ;  /* 0x000000060300720c */ /* 0x000fe40003f06070 */
[----:B------:R-:W0:Y:S11]  /*0250*/  LDC.64 R2, c[0x0][0x3a0] ;  /* 0x0000e800ff027b82 */ /* 0x000e360000000a00 */
[----:B------:R-:W-:-:S04]  /*0260*/  @P0 VIADD R5, R5, 0x1 ;  /* 0x0000000105050836 */ /* 0x000fc80000000000 */
[----:B------:R-:W-:-:S04]  /*0270*/  IMAD.MOV.U32 R6, RZ, RZ, R5 ;  /* 0x000000ffff067224 */ /* 0x000fc800078e0005 */
[----:B------:R-:W-:Y:S01]  /*0280*/  @!P2 IMAD.MOV R6, RZ, RZ, -R6 ;  /* 0x000000ffff06a224 */ /* 0x000fe200078e0a06 */
[----:B------:R-:W-:-:S05]  /*0290*/  @!P1 LOP3.LUT R6, RZ, R7, RZ, 0x33, !PT ;  /* 0x00000007ff069212 */ /* 0x000fca00078e33ff */
[----:B------:R-:W-:-:S04]  /*02a0*/  IMAD.MOV R5, RZ, RZ, -R6 ;  /* 0x000000ffff057224 */ /* 0x000fc800078e0a06 */
[----:B------:R-:W-:-:S04]  /*02b0*/  IMAD R5, R7, R5, R0 ;  /* 0x0000000507057224 */ /* 0x000fc800078e0200 */
[----:B0-----:R-:W-:Y:S02]  /*02c0*/  IMAD.WIDE R2, R5, 0x4, R2 ;  /* 0x0000000405027825 */ /* 0x001fe400078e0202 */
[----:B------:R-:W0:Y:S04]  /*02d0*/  LDC.64 R4, c[0x0][0x398] ;  /* 0x0000e600ff047b82 */ /* 0x000e280000000a00 */
[----:B-1----:R-:W3:Y:S01]  /*02e0*/  LDG.E R3, desc[UR4][R2.64] ;  /* 0x0000000402037981 */ /* 0x002ee2000c1e1900 */
[----:B--2---:R-:W-:-:S04]  /*02f0*/  I2FP.F32.S32 R16, UR6 ;  /* 0x0000000600107c45 */ /* 0x004fc80008201400 */
[----:B------:R-:W1:Y:S02]  /*0300*/  F2F.F64.F32 R8, R16 ;  /* 0x0000001000087310 */ /* 0x000e640000201800 */
[----:B-1----:R-:W-:-:S06]  /*0310*/  DMUL R8, R8, 0.5 ;  /* 0x3fe0000008087828 */ /* 0x002fcc0000000000 */
[----:B------:R-:W1:Y:S04]  /*0320*/  MUFU.RSQ64H R11, R9 ;  /* 0x00000009000b7308 */ /* 0x000e680000001c00 */
[----:B------:R-:W-:Y:S02]  /*0330*/  VIADD R10, R9, 0xfcb00000 ;  /* 0xfcb00000090a7836 */ /* 0x000fe40000000000 */
[----:B---3--:R-:W-:-:S04]  /*0340*/  IMAD R7, R6, UR6, R3 ;  /* 0x0000000606077c24 */ /* 0x008fc8000f8e0203 */
[----:B0-----:R-:W-:-:S05]  /*0350*/  IMAD.WIDE R4, R7, 0x4, R4 ;  /* 0x0000000407047825 */ /* 0x001fca00078e0204 */
[----:B------:R-:W2:Y:S01]  /*0360*/  LDG.E R18, desc[UR4][R4.64] ;  /* 0x0000000404127981 */ /* 0x000ea2000c1e1900 */
[----:B-1----:R-:W-:Y:S01]  /*0370*/  DMUL R2, R10, R10 ;  /* 0x0000000a0a027228 */ /* 0x002fe20000000000 */
[----:B------:R-:W-:Y:S01]  /*0380*/  IMAD.MOV.U32 R6, RZ, RZ, 0x0 ;  /* 0x00000000ff067424 */ /* 0x000fe200078e00ff */
[----:B------:R-:W-:Y:S01]  /*0390*/  ISETP.GE.U32.AND P0, PT, R10, 0x7ca00000, PT ;  /* 0x7ca000000a00780c */ /* 0x000fe20003f06070 */
[----:B------:R-:W-:-:S05]  /*03a0*/  IMAD.MOV.U32 R7, RZ, RZ, 0x3fd80000 ;  /* 0x3fd80000ff077424 */ /* 0x000fca00078e00ff */
[----:B------:R-:W-:-:S08]  /*03b0*/  DFMA R2, R8, -R2, 1 ;  /* 0x3ff000000802742b */ /* 0x000fd00000000802 */
[----:B------:R-:W-:Y:S02]  /*03c0*/  DFMA R6, R2, R6, 0.5 ;  /* 0x3fe000000206742b */ /* 0x000fe40000000006 */
[----:B------:R-:W-:-:S08]  /*03d0*/  DMUL R2, R10, R2 ;  /* 0x000000020a027228 */ /* 0x000fd00000000000 */
[----:B------:R-:W-:-:S08]  /*03e0*/  DFMA R12, R6, R2, R10 ;  /* 0x00000002060c722b */ /* 0x000fd0000000000a */
[----:B------:R-:W-:Y:S02]  /*03f0*/  DMUL R14, R8, R12 ;  /* 0x0000000c080e7228 */ /* 0x000fe40000000000 */
[----:B------:R-:W-:-:S06]  /*0400*/  VIADD R19, R13, 0xfff00000 ;  /* 0xfff000000d137836 */ /* 0x000fcc0000000000 */
[----:B------:R-:W-:Y:S01]  /*0410*/  DFMA R16, R14, -R14, R8 ;  /* 0x8000000e0e10722b */ /* 0x000fe20000000008 */
[----:B--2---:R0:W1:Y:S02]  /*0420*/  F2F.F64.F32 R6, R18 ;  /* 0x0000001200067310 */ /* 0x0040640000201800 */
[----:B0-----:R-:W-:-:S06]  /*0430*/  IMAD.MOV.U32 R18, RZ, RZ, R12 ;  /* 0x000000ffff127224 */ /* 0x001fcc00078e000c */
[----:B------:R-:W-:Y:S01]  /*0440*/  DFMA R4, R16, R18, R14 ;  /* 0x000000121004722b */ /* 0x000fe2000000000e */
[----:B-1----:R-:W-:Y:S10]  /*0450*/  @!P0 BRA `(.L_x_47) ;  /* 0x0000000000088947 */ /* 0x002ff40003800000 */
[----:B------:R-:W-:-:S07]  /*0460*/  MOV R2, 0x480 ;  /* 0x0000048000027802 */ /* 0x000fce0000000f00 */
[----:B------:R-:W-:Y:S05]  /*0470*/  CALL.REL.NOINC `($__internal_5_$__cuda_sm20_dsqrt_rn_f64_mediumpath_v1) ;  /* 0x0000000400d07944 */ /* 0x000fea0003c00000 */
.L_x_47:
[----:B------:R-:W0:Y:S01]  /*0480*/  MUFU.RCP64H R3, R5 ;  /* 0x0000000500037308 */ /* 0x000e220000001800 */
[----:B------:R-:W-:Y:S01]  /*0490*/  IMAD.MOV.U32 R2, RZ, RZ, 0x1 ;  /* 0x00000001ff027424 */ /* 0x000fe200078e00ff */
[----:B------:R-:W-:Y:S01]  /*04a0*/  FSETP.GEU.AND P1, PT, |R7|, 6.5827683646048100446e-37, PT ;  /* 0x036000000700780b */ /* 0x000fe20003f2e200 */
[----:B------:R-:W-:Y:S04]  /*04b0*/  BSSY.RECONVERGENT B0, `(.L_x_48) ;  /* 0x000000e000007945 */ /* 0x000fe80003800200 */
[----:B0-----:R-:W-:-:S08]  /*04c0*/  DFMA R8, R2, -R4, 1 ;  /* 0x3ff000000208742b */ /* 0x001fd00000000804 */
[----:B------:R-:W-:-:S08]  /*04d0*/  DFMA R8, R8, R8, R8 ;  /* 0x000000080808722b */ /* 0x000fd00000000008 */
[----:B------:R-:W-:-:S08]  /*04e0*/  DFMA R8, R2, R8, R2 ;  /* 0x000000080208722b */ /* 0x000fd00000000002 */
[----:B------:R-:W-:-:S08]  /*04f0*/  DFMA R2, R8, -R4, 1 ;  /* 0x3ff000000802742b */ /* 0x000fd00000000804 */
[----:B------:R-:W-:-:S08]  /*0500*/  DFMA R2, R8, R2, R8 ;  /* 0x000000020802722b */ /* 0x000fd00000000008 */
[----:B------:R-:W-:-:S08]  /*0510*/  DMUL R8, R6, R2 ;  /* 0x0000000206087228 */ /* 0x000fd00000000000 */
[----:B------:R-:W-:-:S08]  /*0520*/  DFMA R10, R8, -R4, R6 ;  /* 0x80000004080a722b */ /* 0x000fd00000000006 */
[----:B------:R-:W-:-:S10]  /*0530*/  DFMA R2, R2, R10, R8 ;  /* 0x0000000a0202722b */ /* 0x000fd40000000008 */
[----:B------:R-:W-:-:S05]  /*0540*/  FFMA R8, RZ, R5, R3 ;  /* 0x00000005ff087223 */ /* 0x000fca0000000003 */
[----:B------:R-:W-:-:S13]  /*0550*/  FSETP.GT.AND P0, PT, |R8|, 1.469367938527859385e-39, PT ;  /* 0x001000000800780b */ /* 0x000fda0003f04200 */
[----:B------:R-:W-:Y:S05]  /*0560*/  @P0 BRA P1, `(.L_x_49) ;  /* 0x0000000000080947 */ /* 0x000fea0000800000 */
[----:B------:R-:W-:-:S07]  /*0570*/  MOV R10, 0x590 ;  /* 0x00000590000a7802 */ /* 0x000fce0000000f00 */
[----:B------:R-:W-:Y:S05]  /*0580*/  CALL.REL.NOINC `($__internal_4_$__cuda_sm20_div_rn_f64_full) ;  /* 0x0000000000187944 */ /* 0x000fea0003c00000 */
.L_x_49:
[----:B------:R-:W-:Y:S05]  /*0590*/  BSYNC.RECONVERGENT B0 ;  /* 0x0000000000007941 */ /* 0x000fea0003800200 */
.L_x_48:
[----:B------:R-:W0:Y:S01]  /*05a0*/  LDC.64 R4, c[0x0][0x390] ;  /* 0x0000e400ff047b82 */ /* 0x000e220000000a00 */
[----:B------:R-:W1:Y:S01]  /*05b0*/  F2F.F32.F64 R3, R2 ;  /* 0x0000000200037310 */ /* 0x000e620000301000 */
[----:B0-----:R-:W-:-:S05]  /*05c0*/  IMAD.WIDE R4, R0, 0x4, R4 ;  /* 0x0000000400047825 */ /* 0x001fca00078e0204 */
[----:B-1----:R-:W-:Y:S01]  /*05d0*/  STG.E desc[UR4][R4.64], R3 ;  /* 0x0000000304007986 */ /* 0x002fe2000c101904 */
[----:B------:R-:W-:Y:S05]  /*05e0*/  EXIT ;  /* 0x000000000000794d */ /* 0x000fea0003800000 */
        .weak           $__internal_4_$__cuda_sm20_div_rn_f64_full
        .type           $__internal_4_$__cuda_sm20_div_rn_f64_full,@function
        .size           $__internal_4_$__cuda_sm20_div_rn_f64_full,($__internal_5_$__cuda_sm20_dsqrt_rn_f64_mediumpath_v1 - $__internal_4_$__cuda_sm20_div_rn_f64_full)
$__internal_4_$__cuda_sm20_div_rn_f64_full:
[C---:B------:R-:W-:Y:S01]  /*05f0*/  FSETP.GEU.AND P0, PT, |R5|.reuse, 1.469367938527859385e-39, PT ;  /* 0x001000000500780b */ /* 0x040fe20003f0e200 */
[----:B------:R-:W-:Y:S01]  /*0600*/  BSSY.RECONVERGENT B1, `(.L_x_50) ;  /* 0x0000057000017945 */ /* 0x000fe20003800200 */
[----:B------:R-:W-:Y:S02]  /*0610*/  LOP3.LUT R2, R5, 0x800fffff, RZ, 0xc0, !PT ;  /* 0x800fffff05027812 */ /* 0x000fe400078ec0ff */
[C---:B------:R-:W-:Y:S02]  /*0620*/  FSETP.GEU.AND P2, PT, |R7|.reuse, 1.469367938527859385e-39, PT ;  /* 0x001000000700780b */ /* 0x040fe40003f4e200 */
[----:B------:R-:W-:Y:S01]  /*0630*/  LOP3.LUT R3, R2, 0x3ff00000, RZ, 0xfc, !PT ;  /* 0x3ff0000002037812 */ /* 0x000fe200078efcff */
[----:B------:R-:W-:Y:S01]  /*0640*/  IMAD.MOV.U32 R2, RZ, RZ, R4 ;  /* 0x000000ffff027224 */ /* 0x000fe200078e0004 */
[----:B------:R-:W-:Y:S02]  /*0650*/  MOV R16, 0x1 ;  /* 0x0000000100107802 */ /* 0x000fe40000000f00 */
[----:B------:R-:W-:-:S02]  /*0660*/  LOP3.LUT R11, R7, 0x7ff00000, RZ, 0xc0, !PT ;  /* 0x7ff00000070b7812 */ /* 0x000fc400078ec0ff */
[----:B------:R-:W-:Y:S01]  /*0670*/  LOP3.LUT R14, R5, 0x7ff00000, RZ, 0xc0, !PT ;  /* 0x7ff00000050e7812 */ /* 0x000fe200078ec0ff */
[----:B------:R-:W-:-:S03]  /*0680*/  @!P0 DMUL R2, R4, 8.98846567431157953865e+307 ;  /* 0x7fe0000004028828 */ /* 0x000fc60000000000 */
[----:B------:R-:W-:Y:S01]  /*0690*/  ISETP.GE.U32.AND P1, PT, R11, R14, PT ;  /* 0x0000000e0b00720c */ /* 0x000fe20003f26070 */
[----:B------:R-:W-:Y:S01]  /*06a0*/  @!P2 IMAD.MOV.U32 R18, RZ, RZ, RZ ;  /* 0x000000ffff12a224 */ /* 0x000fe200078e00ff */
[----:B------:R-:W-:Y:S01]  /*06b0*/  @!P2 LOP3.LUT R12, R5, 0x7ff00000, RZ, 0xc0, !PT ;  /* 0x7ff00000050ca812 */ /* 0x000fe200078ec0ff */
[----:B------:R-:W0:Y:S03]  /*06c0*/  MUFU.RCP64H R17, R3 ;  /* 0x0000000300117308 */ /* 0x000e260000001800 */
[----:B------:R-:W-:Y:S01]  /*06d0*/  @!P2 ISETP.GE.U32.AND P3, PT, R11, R12, PT ;  /* 0x0000000c0b00a20c */ /* 0x000fe20003f66070 */
[----:B------:R-:W-:-:S05]  /*06e0*/  IMAD.MOV.U32 R12, RZ, RZ, 0x1ca00000 ;  /* 0x1ca00000ff0c7424 */ /* 0x000fca00078e00ff */
[----:B------:R-:W-:-:S04]  /*06f0*/  @!P2 SEL R13, R12, 0x63400000, !P3 ;  /* 0x634000000c0da807 */ /* 0x000fc80005800000 */
[----:B------:R-:W-:Y:S01]  /*0700*/  @!P2 LOP3.LUT R13, R13, 0x80000000, R7, 0xf8, !PT ;  /* 0x800000000d0da812 */ /* 0x000fe200078ef807 */
[----:B0-----:R-:W-:-:S03]  /*0710*/  DFMA R8, R16, -R2, 1 ;  /* 0x3ff000001008742b */ /* 0x001fc60000000802 */
[----:B------:R-:W-:-:S05]  /*0720*/  @!P2 LOP3.LUT R19, R13, 0x100000, RZ, 0xfc, !PT ;  /* 0x001000000d13a812 */ /* 0x000fca00078efcff */
[----:B------:R-:W-:-:S08]  /*0730*/  DFMA R8, R8, R8, R8 ;  /* 0x000000080808722b */ /* 0x000fd00000000008 */
[----:B------:R-:W-:Y:S01]  /*0740*/  DFMA R16, R16, R8, R16 ;  /* 0x000000081010722b */ /* 0x000fe20000000010 */
[----:B------:R-:W-:Y:S01]  /*0750*/  SEL R9, R12, 0x63400000, !P1 ;  /* 0x634000000c097807 */ /* 0x000fe20004800000 */
[----:B------:R-:W-:-:S03]  /*0760*/  IMAD.MOV.U32 R8, RZ, RZ, R6 ;  /* 0x000000ffff087224 */ /* 0x000fc600078e0006 */
[----:B------:R-:W-:-:S03]  /*0770*/  LOP3.LUT R9, R9, 0x800fffff, R7, 0xf8, !PT ;  /* 0x800fffff09097812 */ /* 0x000fc600078ef807 */
[----:B------:R-:W-:-:S03]  /*0780*/  DFMA R20, R16, -R2, 1 ;  /* 0x3ff000001014742b */ /* 0x000fc60000000802 */
[----:B------:R-:W-:-:S05]  /*0790*/  @!P2 DFMA R8, R8, 2, -R18 ;  /* 0x400000000808a82b */ /* 0x000fca0000000812 */
[----:B------:R-:W-:Y:S01]  /*07a0*/  DFMA R16, R16, R20, R16 ;  /* 0x000000141010722b */ /* 0x000fe20000000010 */
[----:B------:R-:W-:Y:S02]  /*07b0*/  IMAD.MOV.U32 R21, RZ, RZ, R11 ;  /* 0x000000ffff157224 */ /* 0x000fe400078e000b */
[----:B------:R-:W-:Y:S01]  /*07c0*/  IMAD.MOV.U32 R20, RZ, RZ, R14 ;  /* 0x000000ffff147224 */ /* 0x000fe200078e000e */
[----:B------:R-:W-:Y:S02]  /*07d0*/  @!P0 LOP3.LUT R20, R3, 0x7ff00000, RZ, 0xc0, !PT ;  /* 0x7ff0000003148812 */ /* 0x000fe400078ec0ff */
[----:B------:R-:W-:Y:S02]  /*07e0*/  @!P2 LOP3.LUT R21, R9, 0x7ff00000, RZ, 0xc0, !PT ;  /* 0x7ff000000915a812 */ /* 0x000fe400078ec0ff */
[----:B------:R-:W-:Y:S01]  /*07f0*/  DMUL R18, R16, R8 ;  /* 0x0000000810127228 */ /* 0x000fe20000000000 */
[----:B------:R-:W-:Y:S02]  /*0800*/  VIADD R22, R20, 0xffffffff ;  /* 0xffffffff14167836 */ /* 0x000fe40000000000 */
[----:B------:R-:W-:-:S05]  /*0810*/  VIADD R13, R21, 0xffffffff ;  /* 0xffffffff150d7836 */ /* 0x000fca0000000000 */
[----:B------:R-:W-:Y:S01]  /*0820*/  DFMA R14, R18, -R2, R8 ;  /* 0x80000002120e722b */ /* 0x000fe20000000008 */
[----:B------:R-:W-:-:S04]  /*0830*/  ISETP.GT.U32.AND P0, PT, R13, 0x7feffffe, PT ;  /* 0x7feffffe0d00780c */ /* 0x000fc80003f04070 */
[----:B------:R-:W-:-:S03]  /*0840*/  ISETP.GT.U32.OR P0, PT, R22, 0x7feffffe, P0 ;  /* 0x7feffffe1600780c */ /* 0x000fc60000704470 */
[----:B------:R-:W-:-:S10]  /*0850*/  DFMA R14, R16, R14, R18 ;  /* 0x0000000e100e722b */ /* 0x000fd40000000012 */
[----:B------:R-:W-:Y:S05]  /*0860*/  @P0 BRA `(.L_x_51) ;  /* 0x00000000006c0947 */ /* 0x000fea0003800000 */
[----:B------:R-:W-:-:S04]  /*0870*/  LOP3.LUT R16, R5, 0x7ff00000, RZ, 0xc0, !PT ;  /* 0x7ff0000005107812 */ /* 0x000fc800078ec0ff */
[CC--:B------:R-:W-:Y:S02]  /*0880*/  VIADDMNMX R6, R11.reuse, -R16.reuse, 0xb9600000, !PT ;  /* 0xb96000000b067446 */ /* 0x0c0fe40007800910 */
[----:B------:R-:W-:Y:S02]  /*0890*/  ISETP.GE.U32.AND P0, PT, R11, R16, PT ;  /* 0x000000100b00720c */ /* 0x000fe40003f06070 */
[----:B------:R-:W-:Y:S02]  /*08a0*/  VIMNMX R6, PT, PT, R6, 0x46a00000, PT ;  /* 0x46a0000006067848 */ /* 0x000fe40003fe0100 */
[----:B------:R-:W-:-:S05]  /*08b0*/  SEL R11, R12, 0x63400000, !P0 ;  /* 0x634000000c0b7807 */ /* 0x000fca0004000000 */
[----:B------:R-:W-:Y:S02]  /*08c0*/  IMAD.IADD R11, R6, 0x1, -R11 ;  /* 0x00000001060b7824 */ /* 0x000fe400078e0a0b */
[----:B------:R-:W-:Y:S02]  /*08d0*/  IMAD.MOV.U32 R6, RZ, RZ, RZ ;  /* 0x000000ffff067224 */ /* 0x000fe400078e00ff */
        /* <DEDUP_REMOVED lines=10> */
[----:B------:R-:W-:Y:S01]  /*0980*/  IADD3 R3, PT, PT, -R11, RZ, RZ ;  /* 0x000000ff0b037210 */ /* 0x000fe20007ffe1ff */
[----:B------:R-:W-:Y:S01]  /*0990*/  IMAD.MOV.U32 R2, RZ, RZ, RZ ;  /* 0x000000ffff027224 */ /* 0x000fe200078e00ff */
[----:B------:R-:W-:-:S05]  /*09a0*/  DMUL.RP R6, R14, R6 ;  /* 0x000000060e067228 */ /* 0x000fca0000008000 */
[----:B------:R-:W-:-:S05]  /*09b0*/  DFMA R2, R12, -R2, R14 ;  /* 0x800000020c02722b */ /* 0x000fca000000000e */
[----:B------:R-:W-:Y:S02]  /*09c0*/  LOP3.LUT R5, R7, R5, RZ, 0x3c, !PT ;  /* 0x0000000507057212 */ /* 0x000fe400078e3cff */
[----:B------:R-:W-:-:S04]  /*09d0*/  IADD3 R2, PT, PT, -R11, -0x43300000, RZ ;  /* 0xbcd000000b027810 */ /* 0x000fc80007ffe1ff */
[----:B------:R-:W-:-:S04]  /*09e0*/  FSETP.NEU.AND P0, PT, |R3|, R2, PT ;  /* 0x000000020300720b */ /* 0x000fc80003f0d200 */
[----:B------:R-:W-:Y:S02]  /*09f0*/  FSEL R12, R6, R12, !P0 ;  /* 0x0000000c060c7208 */ /* 0x000fe40004000000 */
[----:B------:R-:W-:Y:S01]  /*0a00*/  FSEL R13, R5, R13, !P0 ;  /* 0x0000000d050d7208 */ /* 0x000fe20004000000 */
[----:B------:R-:W-:Y:S06]  /*0a10*/  BRA `(.L_x_52) ;  /* 0x0000000000547947 */ /* 0x000fec0003800000 */
.L_x_51:
        /* <DEDUP_REMOVED lines=11> */
[----:B------:R-:W-:Y:S01]  /*0ad0*/  @P0 LOP3.LUT R2, R13, 0x7ff00000, RZ, 0xfc, !PT ;  /* 0x7ff000000d020812 */ /* 0x000fe200078efcff */
[----:B------:R-:W-:Y:S02]  /*0ae0*/  @!P0 IMAD.MOV.U32 R12, RZ, RZ, RZ ;  /* 0x000000ffff0c8224 */ /* 0x000fe400078e00ff */
[----:B------:R-:W-:Y:S02]  /*0af0*/  @P0 IMAD.MOV.U32 R12, RZ, RZ, RZ ;  /* 0x000000ffff0c0224 */ /* 0x000fe400078e00ff */
[----:B------:R-:W-:Y:S01]  /*0b00*/  @P0 IMAD.MOV.U32 R13, RZ, RZ, R2 ;  /* 0x000000ffff0d0224 */ /* 0x000fe200078e0002 */
[----:B------:R-:W-:Y:S06]  /*0b10*/  BRA `(.L_x_52) ;  /* 0x0000000000147947 */ /* 0x000fec0003800000 */
.L_x_54:
[----:B------:R-:W-:Y:S01]  /*0b20*/  LOP3.LUT R13, R5, 0x80000, RZ, 0xfc, !PT ;  /* 0x00080000050d7812 */ /* 0x000fe200078efcff */
[----:B------:R-:W-:Y:S01]  /*0b30*/  IMAD.MOV.U32 R12, RZ, RZ, R4 ;  /* 0x000000ffff0c7224 */ /* 0x000fe200078e0004 */
[----:B------:R-:W-:Y:S06]  /*0b40*/  BRA `(.L_x_52) ;  /* 0x0000000000087947 */ /* 0x000fec0003800000 */
.L_x_53:
[----:B------:R-:W-:Y:S01]  /*0b50*/  LOP3.LUT R13, R7, 0x80000, RZ, 0xfc, !PT ;  /* 0x00080000070d7812 */ /* 0x000fe200078efcff */
[----:B------:R-:W-:-:S07]  /*0b60*/  IMAD.MOV.U32 R12, RZ, RZ, R6 ;  /* 0x000000ffff0c7224 */ /* 0x000fce00078e0006 */
.L_x_52:
[----:B------:R-:W-:Y:S05]  /*0b70*/  BSYNC.RECONVERGENT B1 ;  /* 0x0000000000017941 */ /* 0x000fea0003800200 */
.L_x_50:
[----:B------:R-:W-:Y:S02]  /*0b80*/  IMAD.MOV.U32 R11, RZ, RZ, 0x0 ;  /* 0x00000000ff0b7424 */ /* 0x000fe400078e00ff */
[----:B------:R-:W-:Y:S02]  /*0b90*/  IMAD.MOV.U32 R2, RZ, RZ, R12 ;  /* 0x000000ffff027224 */ /* 0x000fe400078e000c */
[----:B------:R-:W-:Y:S01]  /*0ba0*/  IMAD.MOV.U32 R3, RZ, RZ, R13 ;  /* 0x000000ffff037224 */ /* 0x000fe200078e000d */
[----:B------:R-:W-:Y:S06]  /*0bb0*/  RET.REL.NODEC R10 `(vec_makeResultCorrelation) ;  /* 0xfffffff40a107950 */ /* 0x000fec0003c3ffff */
        .weak           $__internal_5_$__cuda_sm20_dsqrt_rn_f64_mediumpath_v1
        .type           $__internal_5_$__cuda_sm20_dsqrt_rn_f64_mediumpath_v1,@function
        .size           $__internal_5_$__cuda_sm20_dsqrt_rn_f64_mediumpath_v1,(.L_x_1119 - $__internal_5_$__cuda_sm20_dsqrt_rn_f64_mediumpath_v1)
$__internal_5_$__cuda_sm20_dsqrt_rn_f64_mediumpath_v1:
[----:B------:R-:W-:Y:S02]  /*0bc0*/  ISETP.GE.U32.AND P0, PT, R10, -0x3400000, PT ;  /* 0xfcc000000a00780c */ /* 0x000fe40003f06070 */
[----:B------:R-:W-:-:S11]  /*0bd0*/  MOV R13, R19 ;  /* 0x00000013000d7202 */ /* 0x000fd60000000f00 */
[----:B------:R-:W-:Y:S05]  /*0be0*/  @!P0 BRA `(.L_x_55) ;  /* 0x0000000000208947 */ /* 0x000fea0003800000 */
[----:B------:R-:W-:-:S10]  /*0bf0*/  DFMA.RM R12, R16, R12, R14 ;  /* 0x0000000c100c722b */ /* 0x000fd4000000400e */
[----:B------:R-:W-:-:S05]  /*0c00*/  IADD3 R4, P0, PT, R12, 0x1, RZ ;  /* 0x000000010c047810 */ /* 0x000fca0007f1e0ff */
[----:B------:R-:W-:-:S06]  /*0c10*/  IMAD.X R5, RZ, RZ, R13, P0 ;  /* 0x000000ffff057224 */ /* 0x000fcc00000e060d */
[----:B------:R-:W-:-:S08]  /*0c20*/  DFMA.RP R8, -R12, R4, R8 ;  /* 0x000000040c08722b */ /* 0x000fd00000008108 */
[----:B------:R-:W-:-:S06]  /*0c30*/  DSETP.GT.AND P0, PT, R8, RZ, PT ;  /* 0x000000ff0800722a */ /* 0x000fcc0003f04000 */
[----:B------:R-:W-:Y:S02]  /*0c40*/  FSEL R4, R4, R12, P0 ;  /* 0x0000000c04047208 */ /* 0x000fe40000000000 */
[----:B------:R-:W-:Y:S01]  /*0c50*/  FSEL R5, R5, R13, P0 ;  /* 0x0000000d05057208 */ /* 0x000fe20000000000 */
[----:B------:R-:W-:Y:S06]  /*0c60*/  BRA `(.L_x_56) ;  /* 0x0000000000647947 */ /* 0x000fec0003800000 */
.L_x_55:
[----:B------:R-:W-:-:S14]  /*0c70*/  DSETP.NE.AND P0, PT, R8, RZ, PT ;  /* 0x000000ff0800722a */ /* 0x000fdc0003f05000 */
[----:B------:R-:W-:Y:S05]  /*0c80*/  @!P0 BRA `(.L_x_57) ;  /* 0x0000000000588947 */ /* 0x000fea0003800000 */
[----:B------:R-:W-:-:S13]  /*0c90*/  ISETP.GE.AND P0, PT, R9, RZ, PT ;  /* 0x000000ff0900720c */ /* 0x000fda0003f06270 */
[----:B------:R-:W-:Y:S02]  /*0ca0*/  @!P0 IMAD.MOV.U32 R4, RZ, RZ, 0x0 ;  /* 0x00000000ff048424 */ /* 0x000fe400078e00ff */
[----:B------:R-:W-:Y:S01]  /*0cb0*/  @!P0 IMAD.MOV.U32 R5, RZ, RZ, -0x80000 ;  /* 0xfff80000ff058424 */ /* 0x000fe200078e00ff */
[----:B------:R-:W-:Y:S06]  /*0cc0*/  @!P0 BRA `(.L_x_56) ;  /* 0x00000000004c8947 */ /* 0x000fec0003800000 */
[----:B------:R-:W-:-:S13]  /*0cd0*/  ISETP.GT.AND P0, PT, R9, 0x7fefffff, PT ;  /* 0x7fefffff0900780c */ /* 0x000fda0003f04270 */
[----:B------:R-:W-:Y:S05]  /*0ce0*/  @P0 BRA `(.L_x_57) ;  /* 0x0000000000400947 */ /* 0x000fea0003800000 */
[----:B------:R-:W-:Y:S01]  /*0cf0*/  DMUL R8, R8, 8.11296384146066816958e+31 ;  /* 0x4690000008087828 */ /* 0x000fe20000000000 */
[----:B------:R-:W-:Y:S02]  /*0d00*/  IMAD.MOV.U32 R4, RZ, RZ, RZ ;  /* 0x000000ffff047224 */ /* 0x000fe400078e00ff */
[----:B------:R-:W-:Y:S02]  /*0d10*/  IMAD.MOV.U32 R12, RZ, RZ, 0x0 ;  /* 0x00000000ff0c7424 */ /* 0x000fe400078e00ff */
[----:B------:R-:W-:Y:S01]  /*0d20*/  IMAD.MOV.U32 R13, RZ, RZ, 0x3fd80000 ;  /* 0x3fd80000ff0d7424 */ /* 0x000fe200078e00ff */
[----:B------:R-:W0:Y:S02]  /*0d30*/  MUFU.RSQ64H R5, R9 ;  /* 0x0000000900057308 */ /* 0x000e240000001c00 */
[----:B0-----:R-:W-:-:S08]  /*0d40*/  DMUL R10, R4, R4 ;  /* 0x00000004040a7228 */ /* 0x001fd00000000000 */
[----:B------:R-:W-:-:S08]  /*0d50*/  DFMA R10, R8, -R10, 1 ;  /* 0x3ff00000080a742b */ /* 0x000fd0000000080a */
[----:B------:R-:W-:Y:S02]  /*0d60*/  DFMA R12, R10, R12, 0.5 ;  /* 0x3fe000000a0c742b */ /* 0x000fe4000000000c */
[----:B------:R-:W-:-:S08]  /*0d70*/  DMUL R10, R4, R10 ;  /* 0x0000000a040a7228 */ /* 0x000fd00000000000 */
[----:B------:R-:W-:-:S08]  /*0d80*/  DFMA R10, R12, R10, R4 ;  /* 0x0000000a0c0a722b */ /* 0x000fd00000000004 */
[----:B------:R-:W-:Y:S02]  /*0d90*/  DMUL R4, R8, R10 ;  /* 0x0000000a08047228 */ /* 0x000fe40000000000 */
[----:B------:R-:W-:-:S06]  /*0da0*/  VIADD R11, R11, 0xfff00000 ;  /* 0xfff000000b0b7836 */ /* 0x000fcc0000000000 */
[----:B------:R-:W-:-:S08]  /*0db0*/  DFMA R12, R4, -R4, R8 ;  /* 0x80000004040c722b */ /* 0x000fd00000000008 */
[----:B------:R-:W-:-:S10]  /*0dc0*/  DFMA R4, R10, R12, R4 ;  /* 0x0000000c0a04722b */ /* 0x000fd40000000004 */
[----:B------:R-:W-:Y:S01]  /*0dd0*/  VIADD R5, R5, 0xfcb00000 ;  /* 0xfcb0000005057836 */ /* 0x000fe20000000000 */
[----:B------:R-:W-:Y:S06]  /*0de0*/  BRA `(.L_x_56) ;  /* 0x0000000000047947 */ /* 0x000fec0003800000 */
.L_x_57:
[----:B------:R-:W-:-:S11]  /*0df0*/  DADD R4, R8, R8 ;  /* 0x0000000008047229 */ /* 0x000fd60000000008 */
.L_x_56:
[----:B------:R-:W-:-:S04]  /*0e00*/  IMAD.MOV.U32 R3, RZ, RZ, 0x0 ;  /* 0x00000000ff037424 */ /* 0x000fc800078e00ff */
[----:B------:R-:W-:Y:S05]  /*0e10*/  RET.REL.NODEC R2 `(vec_makeResultCorrelation) ;  /* 0xfffffff002787950 */ /* 0x000fea0003c3ffff */
.L_x_58:
        /* <DEDUP_REMOVED lines=14> */
.L_x_1119:


//--------------------- .text.vec_complexeConjugateKernel --------------------------
	.section	.text.vec_complexeConjugateKernel,"ax",@progbits
	.align	128
        .global         vec_complexeConjugateKernel
        .type           vec_complexeConjugateKernel,@function
        .size           vec_complexeConjugateKernel,(.L_x_1121 - vec_complexeConjugateKernel)
        .other          vec_complexeConjugateKernel,@"STO_CUDA_ENTRY STV_DEFAULT"
vec_complexeConjugateKernel:
.text.vec_complexeConjugateKernel:
[----:B------:R-:W-:Y:S01]  /*0000*/  LDC R1, c[0x0][0x37c] ;  /* 0x0000df00ff017b82 */ /* 0x000fe20000000800 */
[----:B------:R-:W0:Y:S01]  /*0010*/  S2R R0, SR_TID.Y ;  /* 0x0000000000007919 */ /* 0x000e220000002200 */
[----:B------:R-:W1:Y:S06]  /*0020*/  LDCU UR6, c[0x0][0x360] ;  /* 0x00006c00ff0677ac */ /* 0x000e6c0008000800 */
[----:B------:R-:W0:Y:S01]  /*0030*/  S2UR UR7, SR_CTAID.Y ;  /* 0x00000000000779c3 */ /* 0x000e220000002600 */
[----:B------:R-:W1:Y:S01]  /*0040*/  S2R R3, SR_TID.X ;  /* 0x0000000000037919 */ /* 0x000e620000002100 */
[----:B------:R-:W2:Y:S06]  /*0050*/  LDCU UR4, c[0x0][0x380] ;  /* 0x00007000ff0477ac */ /* 0x000eac0008000800 */
[----:B------:R-:W0:Y:S08]  /*0060*/  LDC R5, c[0x0][0x364] ;  /* 0x0000d900ff057b82 */ /* 0x000e300000000800 */
[----:B------:R-:W3:Y:S01]  /*0070*/  S2UR UR5, SR_CTAID.X ;  /* 0x00000000000579c3 */ /* 0x000ee20000002500 */
[----:B--2---:R-:W-:-:S07]  /*0080*/  USHF.L.U32 UR4, UR4, 0x1, URZ ;  /* 0x0000000104047899 */ /* 0x004fce00080006ff */
[----:B------:R-:W3:Y:S01]  /*0090*/  LDC R7, c[0x0][0x370] ;  /* 0x0000dc00ff077b82 */ /* 0x000ee20000000800 */
[----:B0-----:R-:W-:-:S04]  /*00a0*/  IMAD R0, R5, UR7, R0 ;  /* 0x0000000705007c24 */ /* 0x001fc8000f8e0200 */
[----:B---3--:R-:W-:-:S04]  /*00b0*/  IMAD R0, R0, R7, UR5 ;  /* 0x0000000500007e24 */ /* 0x008fc8000f8e0207 */
[----:B-1----:R-:W-:-:S04]  /*00c0*/  IMAD R0, R0, UR6, R3 ;  /* 0x0000000600007c24 */ /* 0x002fc8000f8e0203 */
[----:B------:R-:W-:-:S05]  /*00d0*/  IMAD.SHL.U32 R4, R0, 0x2, RZ ;  /* 0x0000000200047824 */ /* 0x000fca00078e00ff */
[----:B------:R-:W-:-:S13]  /*00e0*/  ISETP.GE.AND P0, PT, R4, UR4, PT ;  /* 0x0000000404007c0c */ /* 0x000fda000bf06270 */
[----:B------:R-:W-:Y:S05]  /*00f0*/  @P0 EXIT ;  /* 0x000000000000094d */ /* 0x000fea0003800000 */
[----:B------:R-:W0:Y:S01]  /*0100*/  LDC R5, c[0x0][0x384] ;  /* 0x0000e100ff057b82 */ /* 0x000e220000000800 */
[----:B------:R-:W-:Y:S01]  /*0110*/  IABS R6, R4 ;  /* 0x0000000400067213 */ /* 0x000fe20000000000 */
[----:B------:R-:W1:Y:S01]  /*0120*/  LDCU.64 UR4, c[0x0][0x358] ;  /* 0x00006b00ff0477ac */ /* 0x000e620008000a00 */
[----:B------:R-:W-:Y:S01]  /*0130*/  ISETP.GE.AND P2, PT, R4, RZ, PT ;  /* 0x000000ff0400720c */ /* 0x000fe20003f46270 */
[----:B0-----:R-:W-:-:S05]  /*0140*/  IMAD.SHL.U32 R10, R5, 0x2, RZ ;  /* 0x00000002050a7824 */ /* 0x001fca00078e00ff */
[-C--:B------:R-:W-:Y:S02]  /*0150*/  IABS R8, R10.reuse ;  /* 0x0000000a00087213 */ /* 0x080fe40000000000 */
[----:B------:R-:W-:Y:S02]  /*0160*/  IABS R9, R10 ;  /* 0x0000000a00097213 */ /* 0x000fe40000000000 */
[----:B------:R-:W0:Y:S08]  /*0170*/  I2F.RP R0, R8 ;  /* 0x0000000800007306 */ /* 0x000e300000209400 */
[----:B0-----:R-:W0:Y:S02]  /*0180*/  MUFU.RCP R0, R0 ;  /* 0x0000000000007308 */ /* 0x001e240000001000 */
[----:B0-----:R-:W-:-:S02]  /*0190*/  VIADD R2, R0, 0xffffffe ;  /* 0x0ffffffe00027836 */ /* 0x001fc40000000000 */
[----:B------:R-:W-:-:S04]  /*01a0*/  IMAD.MOV R0, RZ, RZ, -R9 ;  /* 0x000000ffff007224 */ /* 0x000fc800078e0a09 */
[----:B------:R0:W2:Y:S02]  /*01b0*/  F2I.FTZ.U32.TRUNC.NTZ R3, R2 ;  /* 0x0000000200037305 */ /* 0x0000a4000021f000 */
[----:B0-----:R-:W-:Y:S01]  /*01c0*/  IMAD.MOV.U32 R2, RZ, RZ, RZ ;  /* 0x000000ffff027224 */ /* 0x001fe200078e00ff */
[----:B--2---:R-:W-:-:S05]  /*01d0*/  IADD3 R7, PT, PT, RZ, -R3, RZ ;  /* 0x80000003ff077210 */ /* 0x004fca0007ffe0ff */
[----:B------:R-:W-:-:S04]  /*01e0*/  IMAD R7, R7, R8, RZ ;  /* 0x0000000807077224 */ /* 0x000fc800078e02ff */
[----:B------:R-:W-:-:S06]  /*01f0*/  IMAD.HI.U32 R3, R3, R7, R2 ;  /* 0x0000000703037227 */ /* 0x000fcc00078e0002 */
[----:B------:R-:W-:-:S04]  /*0200*/  IMAD.HI.U32 R3, R3, R6, RZ ;  /* 0x0000000603037227 */ /* 0x000fc800078e00ff */
[----:B------:R-:W-:Y:S02]  /*0210*/  IMAD R3, R3, R0, R6 ;  /* 0x0000000003037224 */ /* 0x000fe400078e0206 */
[----:B------:R-:W0:Y:S03]  /*0220*/  LDC.64 R6, c[0x0][0x390] ;  /* 0x0000e400ff067b82 */ /* 0x000e260000000a00 */
[----:B------:R-:W-:-:S13]  /*0230*/  ISETP.GT.U32.AND P0, PT, R8, R3, PT ;  /* 0x000000030800720c */ /* 0x000fda0003f04070 */
[----:B------:R-:W-:Y:S02]  /*0240*/  @!P0 IADD3 R3, PT, PT, R3, -R8, RZ ;  /* 0x8000000803038210 */ /* 0x000fe40007ffe0ff */
[----:B------:R-:W-:Y:S02]  /*0250*/  ISETP.NE.AND P0, PT, R10, RZ, PT ;  /* 0x000000ff0a00720c */ /* 0x000fe40003f05270 */
[----:B------:R-:W-:-:S13]  /*0260*/  ISETP.GT.U32.AND P1, PT, R8, R3, PT ;  /* 0x000000030800720c */ /* 0x000fda0003f24070 */
[----:B------:R-:W-:-:S04]  /*0270*/  @!P1 IMAD.IADD R3, R3, 0x1, -R8 ;  /* 0x0000000103039824 */ /* 0x000fc800078e0a08 */
[----:B------:R-:W-:Y:S01]  /*0280*/  @!P2 IMAD.MOV R3, RZ, RZ, -R3 ;  /* 0x000000ffff03a224 */ /* 0x000fe200078e0a03 */
[----:B------:R-:W-:-:S05]  /*0290*/  @!P0 LOP3.LUT R3, RZ, R10, RZ, 0x33, !PT ;  /* 0x0000000aff038212 */ /* 0x000fca00078e33ff */
[----:B0-----:R-:W-:-:S05]  /*02a0*/  IMAD.WIDE R6, R3, 0x4, R6 ;  /* 0x0000000403067825 */ /* 0x001fca00078e0206 */
[----:B-1----:R0:W5:Y:S01]  /*02b0*/  LDG.E R0, desc[UR4][R6.64] ;  /* 0x0000000406007981 */ /* 0x002162000c1e1900 */
[----:B------:R-:W-:-:S04]  /*02c0*/  I2FP.F32.S32 R2, R5 ;  /* 0x0000000500027245 */ /* 0x000fc80000201400 */
[----:B------:R-:W-:Y:S01]  /*02d0*/  IADD3 R5, PT, PT, R2, -0xd000000, RZ ;  /* 0xf300000002057810 */ /* 0x000fe20007ffe0ff */
[----:B------:R0:W1:Y:S03]  /*02e0*/  MUFU.RSQ R3, R2 ;  /* 0x0000000200037308 */ /* 0x0000660000001400 */
[----:B------:R-:W-:-:S13]  /*02f0*/  ISETP.GT.U32.AND P0, PT, R5, 0x727fffff, PT ;  /* 0x727fffff0500780c */ /* 0x000fda0003f04070 */
[----:B0-----:R-:W-:Y:S05]  /*0300*/  @!P0 BRA `(.L_x_59) ;  /* 0x0000000000108947 */ /* 0x001fea0003800000 */
[----:B------:R-:W-:-:S07]  /*0310*/  MOV R9, 0x330 ;  /* 0x0000033000097802 */ /* 0x000fce0000000f00 */
[----:B-1---5:R-:W-:Y:S05]  /*0320*/  CALL.REL.NOINC `($__internal_6_$__cuda_sm20_sqrt_rn_f32_slowpath) ;  /* 0x0000000000b87944 */ /* 0x022fea0003c00000 */
[----:B------:R-:W-:Y:S01]  /*0330*/  IMAD.MOV.U32 R3, RZ, RZ, R5 ;  /* 0x000000ffff037224 */ /* 0x000fe200078e0005 */
[----:B------:R-:W-:Y:S06]  /*0340*/  BRA `(.L_x_60) ;  /* 0x0000000000107947 */ /* 0x000fec0003800000 */
.L_x_59:
[----:B-1----:R-:W-:Y:S01]  /*0350*/  FMUL.FTZ R5, R2, R3 ;  /* 0x0000000302057220 */ /* 0x002fe20000410000 */
[----:B------:R-:W-:-:S03]  /*0360*/  FMUL.FTZ R3, R3, 0.5 ;  /* 0x3f00000003037820 */ /* 0x000fc60000410000 */
[----:B------:R-:W-:-:S04]  /*0370*/  FFMA R2, -R5, R5, R2 ;  /* 0x0000000505027223 */ /* 0x000fc80000000102 */
[----:B------:R-:W-:-:S07]  /*0380*/  FFMA R3, R2, R3, R5 ;  /* 0x0000000302037223 */ /* 0x000fce0000000005 */
.L_x_60:
        /* <DEDUP_REMOVED lines=10> */
[----:B------:R-:W-:Y:S05]  /*0430*/  CALL.REL.NOINC `($__internal_7_$__cuda_sm3x_div_rn_noftz_f32_slowpath) ;  /* 0x0000000000d47944 */ /* 0x000fea0003c00000 */
[----:B------:R-:W-:-:S07]  /*0440*/  IMAD.MOV.U32 R2, RZ, RZ, R0 ;  /* 0x000000ffff027224 */ /* 0x000fce00078e0000 */
.L_x_62:
[----:B------:R-:W-:Y:S05]  /*0450*/  BSYNC.RECONVERGENT B0 ;  /* 0x0000000000007941 */ /* 0x000fea0003800200 */
.L_x_61:
[----:B------:R-:W2:Y:S01]  /*0460*/  LDG.E R6, desc[UR4][R6.64+0x4] ;  /* 0x0000040406067981 */ /* 0x000ea2000c1e1900 */
[----:B------:R-:W0:Y:S01]  /*0470*/  MUFU.RCP R0, R3 ;  /* 0x0000000300007308 */ /* 0x000e220000001000 */
[----:B------:R-:W-:Y:S01]  /*0480*/  BSSY.RECONVERGENT B0, `(.L_x_63) ;  /* 0x000000b000007945 */ /* 0x000fe20003800200 */
[----:B0-----:R-:W-:-:S04]  /*0490*/  FFMA R5, R0, -R3, 1 ;  /* 0x3f80000000057423 */ /* 0x001fc80000000803 */
[----:B------:R-:W-:Y:S02]  /*04a0*/  FFMA R0, R0, R5, R0 ;  /* 0x0000000500007223 */ /* 0x000fe40000000000 */
[----:B--2---:R-:W0:Y:S02]  /*04b0*/  FCHK P0, R6, R3 ;  /* 0x0000000306007302 */ /* 0x004e240000000000 */
[----:B------:R-:W-:-:S04]  /*04c0*/  FFMA R5, R0, R6, RZ ;  /* 0x0000000600057223 */ /* 0x000fc800000000ff */
[----:B------:R-:W-:-:S04]  /*04d0*/  FFMA R8, R5, -R3, R6 ;  /* 0x8000000305087223 */ /* 0x000fc80000000006 */
[----:B------:R-:W-:Y:S01]  /*04e0*/  FFMA R0, R0, R8, R5 ;  /* 0x0000000800007223 */ /* 0x000fe20000000005 */
[----:B0-----:R-:W-:Y:S06]  /*04f0*/  @!P0 BRA `(.L_x_64) ;  /* 0x00000000000c8947 */ /* 0x001fec0003800000 */
[----:B------:R-:W-:Y:S02]  /*0500*/  MOV R0, R6 ;  /* 0x0000000600007202 */ /* 0x000fe40000000f00 */
[----:B------:R-:W-:-:S07]  /*0510*/  MOV R8, 0x530 ;  /* 0x0000053000087802 */ /* 0x000fce0000000f00 */
[----:B------:R-:W-:Y:S05]  /*0520*/  CALL.REL.NOINC `($__internal_7_$__cuda_sm3x_div_rn_noftz_f32_slowpath) ;  /* 0x0000000000987944 */ /* 0x000fea0003c00000 */
.L_x_64:
[----:B------:R-:W-:Y:S05]  /*0530*/  BSYNC.RECONVERGENT B0 ;  /* 0x0000000000007941 */ /* 0x000fea0003800200 */
.L_x_63:
[----:B------:R-:W0:Y:S08]  /*0540*/  LDC.64 R6, c[0x0][0x398] ;  /* 0x0000e600ff067b82 */ /* 0x000e300000000a00 */
[----:B------:R-:W1:Y:S01]  /*0550*/  LDC.64 R8, c[0x0][0x388] ;  /* 0x0000e200ff087b82 */ /* 0x000e620000000a00 */
[----:B0-----:R-:W-:-:S05]  /*0560*/  IMAD.WIDE R6, R4, 0x4, R6 ;  /* 0x0000000404067825 */ /* 0x001fca00078e0206 */
[----:B------:R-:W2:Y:S04]  /*0570*/  LDG.E R3, desc[UR4][R6.64+0x4] ;  /* 0x0000040406037981 */ /* 0x000ea8000c1e1900 */
[----:B------:R-:W3:Y:S01]  /*0580*/  LDG.E R11, desc[UR4][R6.64] ;  /* 0x00000004060b7981 */ /* 0x000ee2000c1e1900 */
[----:B-1----:R-:W-:-:S04]  /*0590*/  IMAD.WIDE R4, R4, 0x4, R8 ;  /* 0x0000000404047825 */ /* 0x002fc800078e0208 */
[-C--:B--2---:R-:W-:Y:S01]  /*05a0*/  FMUL R10, R3, R2.reuse ;  /* 0x00000002030a7220 */ /* 0x084fe20000400000 */
[----:B---3--:R-:W-:-:S03]  /*05b0*/  FMUL R2, R11, R2 ;  /* 0x000000020b027220 */ /* 0x008fc60000400000 */
[-C--:B------:R-:W-:Y:S01]  /*05c0*/  FFMA R11, R11, R0.reuse, -R10 ;  /* 0x000000000b0b7223 */ /* 0x080fe2000000080a */
[----:B------:R-:W-:-:S04]  /*05d0*/  FFMA R3, R3, R0, R2 ;  /* 0x0000000003037223 */ /* 0x000fc80000000002 */
[----:B------:R-:W-:Y:S04]  /*05e0*/  STG.E desc[UR4][R4.64+0x4], R11 ;  /* 0x0000040b04007986 */ /* 0x000fe8000c101904 */
[----:B------:R-:W-:Y:S01]  /*05f0*/  STG.E desc[UR4][R4.64], R3 ;  /* 0x0000000304007986 */ /* 0x000fe2000c101904 */
[----:B------:R-:W-:Y:S05]  /*0600*/  EXIT ;  /* 0x000000000000794d */ /* 0x000fea0003800000 */
        .weak           $__internal_6_$__cuda_sm20_sqrt_rn_f32_slowpath
        .type           $__internal_6_$__cuda_sm20_sqrt_rn_f32_slowpath,@function
        .size           $__internal_6_$__cuda_sm20_sqrt_rn_f32_slowpath,($__internal_7_$__cuda_sm3x_div_rn_noftz_f32_slowpath - $__internal_6_$__cuda_sm20_sqrt_rn_f32_slowpath)
$__internal_6_$__cuda_sm20_sqrt_rn_f32_slowpath:
[----:B------:R-:W-:-:S13]  /*0610*/  LOP3.LUT P0, RZ, R2, 0x7fffffff, RZ, 0xc0, !PT ;  /* 0x7fffffff02ff7812 */ /* 0x000fda000780c0ff */
[----:B------:R-:W-:Y:S01]  /*0620*/  @!P0 IMAD.MOV.U32 R3, RZ, RZ, R2 ;  /* 0x000000ffff038224 */ /* 0x000fe200078e0002 */
[----:B------:R-:W-:Y:S06]  /*0630*/  @!P0 BRA `(.L_x_65) ;  /* 0x0000000000448947 */ /* 0x000fec0003800000 */
[----:B------:R-:W-:-:S13]  /*0640*/  FSETP.GEU.FTZ.AND P0, PT, R2, RZ, PT ;  /* 0x000000ff0200720b */ /* 0x000fda0003f1e000 */
[----:B------:R-:W-:Y:S01]  /*0650*/  @!P0 IMAD.MOV.U32 R3, RZ, RZ, 0x7fffffff ;  /* 0x7fffffffff038424 */ /* 0x000fe200078e00ff */
[----:B------:R-:W-:Y:S06]  /*0660*/  @!P0 BRA `(.L_x_65) ;  /* 0x0000000000388947 */ /* 0x000fec0003800000 */
[----:B------:R-:W-:-:S13]  /*0670*/  FSETP.GTU.FTZ.AND P0, PT, |R2|, +INF , PT ;  /* 0x7f8000000200780b */ /* 0x000fda0003f1c200 */
[----:B------:R-:W-:Y:S01]  /*0680*/  @P0 FADD.FTZ R3, R2, 1 ;  /* 0x3f80000002030421 */ /* 0x000fe20000010000 */
[----:B------:R-:W-:Y:S06]  /*0690*/  @P0 BRA `(.L_x_65) ;  /* 0x00000000002c0947 */ /* 0x000fec0003800000 */
[----:B------:R-:W-:-:S13]  /*06a0*/  FSETP.NEU.FTZ.AND P0, PT, |R2|, +INF , PT ;  /* 0x7f8000000200780b */ /* 0x000fda0003f1d200 */
[----:B------:R-:W-:Y:S01]  /*06b0*/  @!P0 MOV R3, R2 ;  /* 0x0000000200038202 */ /* 0x000fe20000000f00 */
[----:B------:R-:W-:Y:S06]  /*06c0*/  @!P0 BRA `(.L_x_65) ;  /* 0x0000000000208947 */ /* 0x000fec0003800000 */
[----:B------:R-:W-:-:S04]  /*06d0*/  FFMA R2, R2, 1.84467440737095516160e+19, RZ ;  /* 0x5f80000002027823 */ /* 0x000fc800000000ff */
[----:B------:R-:W0:Y:S02]  /*06e0*/  MUFU.RSQ R3, R2 ;  /* 0x0000000200037308 */ /* 0x000e240000001400 */
[----:B0-----:R-:W-:Y:S01]  /*06f0*/  FMUL.FTZ R5, R2, R3 ;  /* 0x0000000302057220 */ /* 0x001fe20000410000 */
[----:B------:R-:W-:-:S03]  /*0700*/  FMUL.FTZ R3, R3, 0.5 ;  /* 0x3f00000003037820 */ /* 0x000fc60000410000 */
[----:B------:R-:W-:-:S04]  /*0710*/  FADD.FTZ R8, -R5, -RZ ;  /* 0x800000ff05087221 */ /* 0x000fc80000010100 */
[----:B------:R-:W-:-:S04]  /*0720*/  FFMA R8, R5, R8, R2 ;  /* 0x0000000805087223 */ /* 0x000fc80000000002 */
[----:B------:R-:W-:-:S04]  /*0730*/  FFMA R3, R8, R3, R5 ;  /* 0x0000000308037223 */ /* 0x000fc80000000005 */
[----:B------:R-:W-:-:S07]  /*0740*/  FMUL.FTZ R3, R3, 2.3283064365386962891e-10 ;  /* 0x2f80000003037820 */ /* 0x000fce0000410000 */
.L_x_65:
[----:B------:R-:W-:Y:S02]  /*0750*/  IMAD.MOV.U32 R5, RZ, RZ, R3 ;  /* 0x000000ffff057224 */ /* 0x000fe400078e0003 */
[----:B------:R-:W-:Y:S02]  /*0760*/  HFMA2 R3, -RZ, RZ, 0, 0 ;  /* 0x00000000ff037431 */ /* 0x000fe400000001ff */
[----:B------:R-:W-:-:S04]  /*0770*/  IMAD.MOV.U32 R2, RZ, RZ, R9 ;  /* 0x000000ffff027224 */ /* 0x000fc800078e0009 */
[----:B------:R-:W-:Y:S05]  /*0780*/  RET.REL.NODEC R2 `(vec_complexeConjugateKernel) ;  /* 0xfffffff8021c7950 */ /* 0x000fea0003c3ffff */
        .weak           $__internal_7_$__cuda_sm3x_div_rn_noftz_f32_slowpath
        .type           $__internal_7_$__cuda_sm3x_div_rn_noftz_f32_slowpath,@function
        .size           $__internal_7_$__cuda_sm3x_div_rn_noftz_f32_slowpath,(.L_x_1121 - $__internal_7_$__cuda_sm3x_div_rn_noftz_f32_slowpath)
$__internal_7_$__cuda_sm3x_div_rn_noftz_f32_slowpath:
        /* <DEDUP_REMOVED lines=30> */
[----:B------:R-:W-:Y:S01]  /*0970*/  @P0 IMAD.MOV.U32 R5, RZ, RZ, RZ ;  /* 0x000000ffff050224 */ /* 0x000fe200078e00ff */
[----:B------:R-:W-:Y:S01]  /*0980*/  @!P0 MOV R5, 0xffffffc0 ;  /* 0xffffffc000058802 */ /* 0x000fe20000000f00 */
[----:B------:R-:W-:Y:S01]  /*0990*/  @!P0 FFMA R0, R0, 1.84467440737095516160e+19, RZ ;  /* 0x5f80000000008823 */ /* 0x000fe200000000ff */
[----:B------:R-:W-:-:S03]  /*09a0*/  @!P1 FFMA R9, R3, 1.84467440737095516160e+19, RZ ;  /* 0x5f80000003099823 */ /* 0x000fc600000000ff */
[----:B------:R-:W-:-:S07]  /*09b0*/  @!P1 VIADD R5, R5, 0x40 ;  /* 0x0000004005059836 */ /* 0x000fce0000000000 */
.L_x_67:
[----:B------:R-:W-:Y:S01]  /*09c0*/  LEA R10, R14, 0xc0800000, 0x17 ;  /* 0xc08000000e0a7811 */ /* 0x000fe200078eb8ff */
[----:B------:R-:W-:Y:S04]  /*09d0*/  BSSY.RECONVERGENT B2, `(.L_x_72) ;  /* 0x0000036000027945 */ /* 0x000fe80003800200 */
[----:B------:R-:W-:Y:S01]  /*09e0*/  IMAD.IADD R10, R9, 0x1, -R10 ;  /* 0x00000001090a7824 */ /* 0x000fe200078e0a0a */
[----:B------:R-:W-:-:S03]  /*09f0*/  IADD3 R9, PT, PT, R12, -0x7f, RZ ;  /* 0xffffff810c097810 */ /* 0x000fc60007ffe0ff */
[----:B------:R0:W1:Y:S01]  /*0a00*/  MUFU.RCP R11, R10 ;  /* 0x0000000a000b7308 */ /* 0x0000620000001000 */
[----:B------:R-:W-:Y:S01]  /*0a10*/  FADD.FTZ R13, -R10, -RZ ;  /* 0x800000ff0a0d7221 */ /* 0x000fe20000010100 */
[C---:B------:R-:W-:Y:S01]  /*0a20*/  IMAD R0, R9.reuse, -0x800000, R0 ;  /* 0xff80000009007824 */ /* 0x040fe200078e0200 */
[----:B0-----:R-:W-:-:S05]  /*0a30*/  IADD3 R10, PT, PT, R9, 0x7f, -R14 ;  /* 0x0000007f090a7810 */ /* 0x001fca0007ffe80e */
[----:B------:R-:W-:Y:S02]  /*0a40*/  IMAD.IADD R10, R10, 0x1, R5 ;  /* 0x000000010a0a7824 */ /* 0x000fe400078e0205 */
[----:B-1----:R-:W-:-:S04]  /*0a50*/  FFMA R12, R11, R13, 1 ;  /* 0x3f8000000b0c7423 */ /* 0x002fc8000000000d */
        /* <DEDUP_REMOVED lines=8> */
[----:B------:R-:W-:-:S05]  /*0ae0*/  IMAD.IADD R13, R9, 0x1, R10 ;  /* 0x00000001090d7824 */ /* 0x000fca00078e020a */
[----:B------:R-:W-:-:S04]  /*0af0*/  IADD3 R5, PT, PT, R13, -0x1, RZ ;  /* 0xffffffff0d057810 */ /* 0x000fc80007ffe0ff */
        /* <DEDUP_REMOVED lines=27> */
[----:B------:R-:W-:-:S04]  /*0cb0*/  LOP3.LUT R5, R5, R10, RZ, 0xc0, !PT ;  /* 0x0000000a05057212 */ /* 0x000fc800078ec0ff */
[----:B------:R-:W-:-:S04]  /*0cc0*/  IADD3 R5, PT, PT, R12, R5, RZ ;  /* 0x000000050c057210 */ /* 0x000fc80007ffe0ff */
[----:B------:R-:W-:Y:S01]  /*0cd0*/  LOP3.LUT R0, R5, R0, RZ, 0xfc, !PT ;  /* 0x0000000005007212 */ /* 0x000fe200078efcff */
[----:B------:R-:W-:Y:S06]  /*0ce0*/  BRA `(.L_x_75) ;  /* 0x0000000000107947 */ /* 0x000fec0003800000 */
.L_x_74:
[----:B------:R-:W-:-:S04]  /*0cf0*/  LOP3.LUT R0, R0, 0x80000000, RZ, 0xc0, !PT ;  /* 0x8000000000007812 */ /* 0x000fc800078ec0ff */
[----:B------:R-:W-:Y:S01]  /*0d00*/  LOP3.LUT R0, R0, 0x7f800000, RZ, 0xfc, !PT ;  /* 0x7f80000000007812 */ /* 0x000fe200078efcff */
[----:B------:R-:W-:Y:S06]  /*0d10*/  BRA `(.L_x_75) ;  /* 0x0000000000047947 */ /* 0x000fec0003800000 */
.L_x_73:
[----:B------:R-:W-:-:S07]  /*0d20*/  IMAD R0, R10, 0x800000, R0 ;  /* 0x008000000a007824 */ /* 0x000fce00078e0200 */
.L_x_75:
[----:B------:R-:W-:Y:S05]  /*0d30*/  BSYNC.RECONVERGENT B2 ;  /* 0x0000000000027941 */ /* 0x000fea0003800200 */
.L_x_72:
[----:B------:R-:W-:Y:S05]  /*0d40*/  BRA `(.L_x_76) ;  /* 0x0000000000207947 */ /* 0x000fea0003800000 */
.L_x_71:
[----:B------:R-:W-:-:S04]  /*0d50*/  LOP3.LUT R0, R9, 0x80000000, R0, 0x48, !PT ;  /* 0x8000000009007812 */ /* 0x000fc800078e4800 */
[----:B------:R-:W-:Y:S01]  /*0d60*/  LOP3.LUT R0, R0, 0x7f800000, RZ, 0xfc, !PT ;  /* 0x7f80000000007812 */ /* 0x000fe200078efcff */
[----:B------:R-:W-:Y:S06]  /*0d70*/  BRA `(.L_x_76) ;  /* 0x0000000000147947 */ /* 0x000fec0003800000 */
.L_x_70:
[----:B------:R-:W-:Y:S01]  /*0d80*/  LOP3.LUT R0, R9, 0x80000000, R0, 0x48, !PT ;  /* 0x8000000009007812 */ /* 0x000fe200078e4800 */
[----:B------:R-:W-:Y:S06]  /*0d90*/  BRA `(.L_x_76) ;  /* 0x00000000000c7947 */ /* 0x000fec0003800000 */
.L_x_69:
[----:B------:R-:W0:Y:S01]  /*0da0*/  MUFU.RSQ R0, -QNAN ;  /* 0xffc0000000007908 */ /* 0x000e220000001400 */
[----:B------:R-:W-:Y:S05]  /*0db0*/  BRA `(.L_x_76) ;  /* 0x0000000000047947 */ /* 0x000fea0003800000 */
.L_x_68:
[----:B------:R-:W-:-:S07]  /*0dc0*/  FADD.FTZ R0, R0, R3 ;  /* 0x0000000300007221 */ /* 0x000fce0000010000 */
.L_x_76:
[----:B------:R-:W-:Y:S05]  /*0dd0*/  BSYNC.RECONVERGENT B1 ;  /* 0x0000000000017941 */ /* 0x000fea0003800200 */
.L_x_66:
[----:B------:R-:W-:-:S04]  /*0de0*/  HFMA2 R9, -RZ, RZ, 0, 0 ;  /* 0x00000000ff097431 */ /* 0x000fc800000001ff */
[----:B0-----:R-:W-:Y:S05]  /*0df0*/  RET.REL.NODEC R8 `(vec_complexeConjugateKernel) ;  /* 0xfffffff008807950 */ /* 0x001fea0003c3ffff */
.L_x_77:
        /* <DEDUP_REMOVED lines=16> */
.L_x_1121:


//--------------------- .text.vec_float2double    --------------------------
	.section	.text.vec_float2double,"ax",@progbits
	.align	128
        .global         vec_float2double
        .type           vec_float2double,@function
        .size           vec_float2double,(.L_x_1187 - vec_float2double)
        .other          vec_float2double,@"STO_CUDA_ENTRY STV_DEFAULT"
vec_float2double:
.text.vec_float2double:
        /* <DEDUP_REMOVED lines=16> */
[----:B------:R-:W2:Y:S01]  /*0100*/  LDC.64 R6, c[0x0][0x388] ;  /* 0x0000e200ff067b82 */ /* 0x000ea20000000a00 */
[----:B0-----:R-:W-:-:S06]  /*0110*/  IMAD.WIDE R2, R9, 0x4, R2 ;  /* 0x0000000409027825 */ /* 0x001fcc00078e0202 */
[----:B-1----:R-:W3:Y:S01]  /*0120*/  LDG.E R2, desc[UR4][R2.64] ;  /* 0x0000000402027981 */ /* 0x002ee2000c1e1900 */
[----:B--2---:R-:W-:Y:S01]  /*0130*/  IMAD.WIDE R6, R9, 0x8, R6 ;  /* 0x0000000809067825 */ /* 0x004fe200078e0206 */
[----:B---3--:R-:W0:Y:S04]  /*0140*/  F2F.F64.F32 R4, R2 ;  /* 0x0000000200047310 */ /* 0x008e280000201800 */
[----:B0-----:R-:W-:Y:S01]  /*0150*/  STG.E.64 desc[UR4][R6.64], R4 ;  /* 0x0000000406007986 */ /* 0x001fe2000c101b04 */
[----:B------:R-:W-:Y:S05]  /*0160*/  EXIT ;  /* 0x000000000000794d */ /* 0x000fea0003800000 */
.L_x_78:
        /* <DEDUP_REMOVED lines=9> */
.L_x_1187:


//--------------------- .text.vec_double2float    --------------------------
	.section	.text.vec_double2float,"ax",@progbits
	.align	128
        .global         vec_double2float
        .type           vec_double2float,@function
        .size           vec_double2float,(.L_x_1188 - vec_double2float)
        .other          vec_double2float,@"STO_CUDA_ENTRY STV_DEFAULT"
vec_double2float:
.text.vec_double2float:
        /* <DEDUP_REMOVED lines=18> */
[----:B-1----:R-:W3:Y:S01]  /*0120*/  LDG.E.64 R2, desc[UR4][R2.64] ;  /* 0x0000000402027981 */ /* 0x002ee2000c1e1b00 */
[----:B--2---:R-:W-:Y:S01]  /*0130*/  IMAD.WIDE R4, R7, 0x4, R4 ;  /* 0x0000000407047825 */ /* 0x004fe200078e0204 */
[----:B---3--:R-:W0:Y:S04]  /*0140*/  F2F.F32.F64 R9, R2 ;  /* 0x0000000200097310 */ /* 0x008e280000301000 */
[----:B0-----:R-:W-:Y:S01]  /*0150*/  STG.E desc[UR4][R4.64], R9 ;  /* 0x0000000904007986 */ /* 0x001fe2000c101904 */
[----:B------:R-:W-:Y:S05]  /*0160*/  EXIT ;  /* 0x000000000000794d */ /* 0x000fea0003800000 */
.L_x_79:
        /* <DEDUP_REMOVED lines=9> */
.L_x_1188:


//--------------------- .text.vec_addPhotonsAndBackgroundMany_f --------------------------
	.section	.text.vec_addPhotonsAndBackgroundMany_f,"ax",@progbits
	.align	128
        .global         vec_addPhotonsAndBackgroundMany_f
        .type           vec_addPhotonsAndBackgroundMany_f,@function
        .size           vec_addPhotonsAndBackgroundMany_f,(.L_x_1189 - vec_addPhotonsAndBackgroundMany_f)
        .other          vec_addPhotonsAndBackgroundMany_f,@"STO_CUDA_ENTRY STV_DEFAULT"
vec_addPhotonsAndBackgroundMany_f:
.text.vec_addPhotonsAndBackgroundMany_f:
        /* <DEDUP_REMOVED lines=17> */
[----:B0-----:R-:W-:-:S04]  /*0110*/  IABS R8, R7 ;  /* 0x0000000700087213 */ /* 0x001fc80000000000 */
[----:B------:R-:W0:Y:S08]  /*0120*/  I2F.RP R4, R8 ;  /* 0x0000000800047306 */ /* 0x000e300000209400 */
[----:B0-----:R-:W0:Y:S02]  /*0130*/  MUFU.RCP R4, R4 ;  /* 0x0000000400047308 */ /* 0x001e240000001000 */
[----:B0-----:R-:W-:-:S02]  /*0140*/  IADD3 R2, PT, PT, R4, 0xffffffe, RZ ;  /* 0x0ffffffe04027810 */ /* 0x001fc40007ffe0ff */
[----:B------:R-:W-:-:S04]  /*0150*/  LOP3.LUT R4, R0, R7, RZ, 0x3c, !PT ;  /* 0x0000000700047212 */ /* 0x000fc800078e3cff */
[----:B------:R0:W2:Y:S01]  /*0160*/  F2I.FTZ.U32.TRUNC.NTZ R3, R2 ;  /* 0x0000000200037305 */ /* 0x0000a2000021f000 */
[----:B------:R-:W-:Y:S01]  /*0170*/  ISETP.GE.AND P1, PT, R4, RZ, PT ;  /* 0x000000ff0400720c */ /* 0x000fe20003f26270 */
[----:B0-----:R-:W-:Y:S02]  /*0180*/  HFMA2 R2, -RZ, RZ, 0, 0 ;  /* 0x00000000ff027431 */ /* 0x001fe400000001ff */
[----:B--2---:R-:W-:-:S04]  /*0190*/  IMAD.MOV R5, RZ, RZ, -R3 ;  /* 0x000000ffff057224 */ /* 0x004fc800078e0a03 */
[----:B------:R-:W-:-:S04]  /*01a0*/  IMAD R5, R5, R8, RZ ;  /* 0x0000000805057224 */ /* 0x000fc800078e02ff */
[----:B------:R-:W-:-:S04]  /*01b0*/  IMAD.HI.U32 R3, R3, R5, R2 ;  /* 0x0000000503037227 */ /* 0x000fc800078e0002 */
[----:B------:R-:W-:-:S04]  /*01c0*/  IMAD.MOV.U32 R5, RZ, RZ, R6 ;  /* 0x000000ffff057224 */ /* 0x000fc800078e0006 */
[----:B------:R-:W-:-:S05]  /*01d0*/  IMAD.HI.U32 R6, R3, R5, RZ ;  /* 0x0000000503067227 */ /* 0x000fca00078e00ff */
[----:B------:R-:W-:-:S05]  /*01e0*/  IADD3 R3, PT, PT, -R6, RZ, RZ ;  /* 0x000000ff06037210 */ /* 0x000fca0007ffe1ff */
[C---:B------:R-:W-:Y:S02]  /*01f0*/  IMAD R3, R8.reuse, R3, R5 ;  /* 0x0000000308037224 */ /* 0x040fe400078e0205 */
[----:B------:R-:W0:Y:S03]  /*0200*/  LDC.64 R4, c[0x0][0x398] ;  /* 0x0000e600ff047b82 */ /* 0x000e260000000a00 */
[----:B------:R-:W-:-:S13]  /*0210*/  ISETP.GT.U32.AND P2, PT, R8, R3, PT ;  /* 0x000000030800720c */ /* 0x000fda0003f44070 */
[----:B------:R-:W-:Y:S01]  /*0220*/  @!P2 IMAD.IADD R3, R3, 0x1, -R8 ;  /* 0x000000010303a824 */ /* 0x000fe200078e0a08 */
[----:B------:R-:W-:Y:S02]  /*0230*/  @!P2 IADD3 R6, PT, PT, R6, 0x1, RZ ;  /* 0x000000010606a810 */ /* 0x000fe40007ffe0ff */
[----:B------:R-:W-:Y:S02]  /*0240*/  ISETP.NE.AND P2, PT, R7, RZ, PT ;  /* 0x000000ff0700720c */ /* 0x000fe40003f45270 */
[----:B------:R-:W-:Y:S02]  /*0250*/  ISETP.GE.U32.AND P0, PT, R3, R8, PT ;  /* 0x000000080300720c */ /* 0x000fe40003f06070 */
[----:B------:R-:W2:Y:S11]  /*0260*/  LDC.64 R2, c[0x0][0x390] ;  /* 0x0000e400ff027b82 */ /* 0x000eb60000000a00 */
[----:B------:R-:W-:-:S05]  /*0270*/  @P0 VIADD R6, R6, 0x1 ;  /* 0x0000000106060836 */ /* 0x000fca0000000000 */
[----:B------:R-:W-:Y:S02]  /*0280*/  @!P1 IADD3 R6, PT, PT, -R6, RZ, RZ ;  /* 0x000000ff06069210 */ /* 0x000fe40007ffe1ff */
[----:B------:R-:W-:-:S04]  /*0290*/  @!P2 LOP3.LUT R6, RZ, R7, RZ, 0x33, !PT ;  /* 0x00000007ff06a212 */ /* 0x000fc800078e33ff */
[----:B------:R-:W-:Y:S01]  /*02a0*/  SHF.L.U32 R7, R6, 0x1, RZ ;  /* 0x0000000106077819 */ /* 0x000fe200000006ff */
[----:B--2---:R-:W-:-:S04]  /*02b0*/  IMAD.WIDE R2, R0, 0x4, R2 ;  /* 0x0000000400027825 */ /* 0x004fc800078e0202 */
[----:B0-----:R-:W-:Y:S02]  /*02c0*/  IMAD.WIDE R4, R7, 0x4, R4 ;  /* 0x0000000407047825 */ /* 0x001fe400078e0204 */
[----:B-1----:R-:W2:Y:S01]  /*02d0*/  LDG.E R2, desc[UR4][R2.64] ;  /* 0x0000000402027981 */ /* 0x002ea2000c1e1900 */
[----:B------:R-:W0:Y:S03]  /*02e0*/  LDC.64 R6, c[0x0][0x388] ;  /* 0x0000e200ff067b82 */ /* 0x000e260000000a00 */
[----:B------:R-:W2:Y:S04]  /*02f0*/  LDG.E R9, desc[UR4][R4.64] ;  /* 0x0000000404097981 */ /* 0x000ea8000c1e1900 */
[----:B------:R-:W2:Y:S01]  /*0300*/  LDG.E R11, desc[UR4][R4.64+0x4] ;  /* 0x00000404040b7981 */ /* 0x000ea2000c1e1900 */
[----:B0-----:R-:W-:-:S04]  /*0310*/  IMAD.WIDE R6, R0, 0x4, R6 ;  /* 0x0000000400067825 */ /* 0x001fc800078e0206 */
[----:B--2---:R-:W-:-:S05]  /*0320*/  FFMA R9, R2, R9, R11 ;  /* 0x0000000902097223 */ /* 0x004fca000000000b */
[----:B------:R-:W-:Y:S01]  /*0330*/  STG.E desc[UR4][R6.64], R9 ;  /* 0x0000000906007986 */ /* 0x000fe2000c101904 */
[----:B------:R-:W-:Y:S05]  /*0340*/  EXIT ;  /* 0x000000000000794d */ /* 0x000fea0003800000 */
.L_x_80:
        /* <DEDUP_REMOVED lines=11> */
.L_x_1189:


//--------------------- .text.vec_addPhotonsAndBackgroundMany_scmos --------------------------
	.section	.text.vec_addPhotonsAndBackgroundMany_scmos,"ax",@progbits
	.align	128
        .global         vec_addPhotonsAndBackgroundMany_scmos
        .type           vec_addPhotonsAndBackgroundMany_scmos,@function
        .size           vec_addPhotonsAndBackgroundMany_scmos,(.L_x_1190 - vec_addPhotonsAndBackgroundMany_scmos)
        .other          vec_addPhotonsAndBackgroundMany_scmos,@"STO_CUDA_ENTRY STV_DEFAULT"
vec_addPhotonsAndBackgroundMany_scmos:
.text.vec_addPhotonsAndBackgroundMany_scmos:
        /* <DEDUP_REMOVED lines=16> */
[----:B------:R-:W1:Y:S06]  /*0100*/  LDCU.64 UR4, c[0x0][0x358] ;  /* 0x00006b00ff0477ac */ /* 0x000e6c0008000a00 */
[----:B------:R-:W2:Y:S08]  /*0110*/  LDC.64 R10, c[0x0][0x3a0] ;  /* 0x0000e800ff0a7b82 */ /* 0x000eb00000000a00 */
[----:B------:R-:W3:Y:S01]  /*0120*/  LDC.64 R12, c[0x0][0x388] ;  /* 0x0000e200ff0c7b82 */ /* 0x000ee20000000a00 */
[----:B0-----:R-:W-:-:S04]  /*0130*/  IABS R8, R7 ;  /* 0x0000000700087213 */ /* 0x001fc80000000000 */
[----:B------:R-:W0:Y:S08]  /*0140*/  I2F.RP R4, R8 ;  /* 0x0000000800047306 */ /* 0x000e300000209400 */
[----:B0-----:R-:W0:Y:S02]  /*0150*/  MUFU.RCP R4, R4 ;  /* 0x0000000400047308 */ /* 0x001e240000001000 */
[----:B0-----:R-:W-:-:S02]  /*0160*/  IADD3 R2, PT, PT, R4, 0xffffffe, RZ ;  /* 0x0ffffffe04027810 */ /* 0x001fc40007ffe0ff */
[----:B------:R-:W-:-:S04]  /*0170*/  LOP3.LUT R4, R0, R7, RZ, 0x3c, !PT ;  /* 0x0000000700047212 */ /* 0x000fc800078e3cff */
[----:B------:R0:W4:Y:S01]  /*0180*/  F2I.FTZ.U32.TRUNC.NTZ R3, R2 ;  /* 0x0000000200037305 */ /* 0x000122000021f000 */
[----:B------:R-:W-:Y:S01]  /*0190*/  ISETP.GE.AND P1, PT, R4, RZ, PT ;  /* 0x000000ff0400720c */ /* 0x000fe20003f26270 */
[----:B0-----:R-:W-:Y:S02]  /*01a0*/  HFMA2 R2, -RZ, RZ, 0, 0 ;  /* 0x00000000ff027431 */ /* 0x001fe400000001ff */
[----:B----4-:R-:W-:-:S04]  /*01b0*/  IMAD.MOV R5, RZ, RZ, -R3 ;  /* 0x000000ffff057224 */ /* 0x010fc800078e0a03 */
        /* <DEDUP_REMOVED lines=12> */
[----:B------:R-:W4:Y:S11]  /*0280*/  LDC.64 R2, c[0x0][0x390] ;  /* 0x0000e400ff027b82 */ /* 0x000f360000000a00 */
[----:B------:R-:W-:-:S05]  /*0290*/  @P0 VIADD R6, R6, 0x1 ;  /* 0x0000000106060836 */ /* 0x000fca0000000000 */
[----:B------:R-:W-:Y:S02]  /*02a0*/  @!P1 IADD3 R6, PT, PT, -R6, RZ, RZ ;  /* 0x000000ff06069210 */ /* 0x000fe40007ffe1ff */
[----:B------:R-:W-:-:S04]  /*02b0*/  @!P2 LOP3.LUT R6, RZ, R7, RZ, 0x33, !PT ;  /* 0x00000007ff06a212 */ /* 0x000fc800078e33ff */
[----:B------:R-:W-:Y:S01]  /*02c0*/  SHF.L.U32 R7, R6, 0x1, RZ ;  /* 0x0000000106077819 */ /* 0x000fe200000006ff */
[----:B----4-:R-:W-:-:S04]  /*02d0*/  IMAD.WIDE R2, R0, 0x8, R2 ;  /* 0x0000000800027825 */ /* 0x010fc800078e0202 */
[----:B0-----:R-:W-:Y:S02]  /*02e0*/  IMAD.WIDE R4, R7, 0x8, R4 ;  /* 0x0000000807047825 */ /* 0x001fe400078e0204 */
[----:B-1----:R-:W4:Y:S02]  /*02f0*/  LDG.E.64 R2, desc[UR4][R2.64] ;  /* 0x0000000402027981 */ /* 0x002f24000c1e1b00 */
[C---:B--2---:R-:W-:Y:S02]  /*0300*/  IMAD.WIDE R10, R0.reuse, 0x8, R10 ;  /* 0x00000008000a7825 */ /* 0x044fe400078e020a */
[----:B------:R-:W4:Y:S04]  /*0310*/  LDG.E.64 R6, desc[UR4][R4.64] ;  /* 0x0000000404067981 */ /* 0x000f28000c1e1b00 */
[----:B------:R-:W4:Y:S04]  /*0320*/  LDG.E.64 R8, desc[UR4][R4.64+0x8] ;  /* 0x0000080404087981 */ /* 0x000f28000c1e1b00 */
[----:B------:R-:W2:Y:S01]  /*0330*/  LDG.E.64 R10, desc[UR4][R10.64] ;  /* 0x000000040a0a7981 */ /* 0x000ea2000c1e1b00 */
[----:B----4-:R-:W-:Y:S01]  /*0340*/  DFMA R6, R2, R6, R8 ;  /* 0x000000060206722b */ /* 0x010fe20000000008 */
[----:B---3--:R-:W-:-:S07]  /*0350*/  IMAD.WIDE R8, R0, 0x8, R12 ;  /* 0x0000000800087825 */ /* 0x008fce00078e020c */
[----:B--2---:R-:W-:-:S07]  /*0360*/  DADD R6, R6, R10 ;  /* 0x0000000006067229 */ /* 0x004fce000000000a */
[----:B------:R-:W-:Y:S01]  /*0370*/  STG.E.64 desc[UR4][R8.64], R6 ;  /* 0x0000000608007986 */ /* 0x000fe2000c101b04 */
[----:B------:R-:W-:Y:S05]  /*0380*/  EXIT ;  /* 0x000000000000794d */ /* 0x000fea0003800000 */
.L_x_81:
        /* <DEDUP_REMOVED lines=15> */
.L_x_1190:


//--------------------- .text.vec_addPhotonsAndBackgroundMany --------------------------
	.section	.text.vec_addPhotonsAndBackgroundMany,"ax",@progbits
	.align	128
        .global         vec_addPhotonsAndBackgroundMany
        .type           vec_addPhotonsAndBackgroundMany,@function
        .size           vec_addPhotonsAndBackgroundMany,(.L_x_1191 - vec_addPhotonsAndBackgroundMany)
        .other          vec_addPhotonsAndBackgroundMany,@"STO_CUDA_ENTRY STV_DEFAULT"
vec_addPhotonsAndBackgroundMany:
.text.vec_addPhotonsAndBackgroundMany:
        /* <DEDUP_REMOVED lines=17> */
[----:B------:R-:W2:Y:S01]  /*0110*/  LDC.64 R10, c[0x0][0x388] ;  /* 0x0000e200ff0a7b82 */ /* 0x000ea20000000a00 */
[----:B0-----:R-:W-:-:S04]  /*0120*/  IABS R8, R7 ;  /* 0x0000000700087213 */ /* 0x001fc80000000000 */
[----:B------:R-:W0:Y:S08]  /*0130*/  I2F.RP R4, R8 ;  /* 0x0000000800047306 */ /* 0x000e300000209400 */
[----:B0-----:R-:W0:Y:S02]  /*0140*/  MUFU.RCP R4, R4 ;  /* 0x0000000400047308 */ /* 0x001e240000001000 */
[----:B0-----:R-:W-:-:S02]  /*0150*/  IADD3 R2, PT, PT, R4, 0xffffffe, RZ ;  /* 0x0ffffffe04027810 */ /* 0x001fc40007ffe0ff */
[----:B------:R-:W-:-:S04]  /*0160*/  LOP3.LUT R4, R0, R7, RZ, 0x3c, !PT ;  /* 0x0000000700047212 */ /* 0x000fc800078e3cff */
[----:B------:R0:W3:Y:S01]  /*0170*/  F2I.FTZ.U32.TRUNC.NTZ R3, R2 ;  /* 0x0000000200037305 */ /* 0x0000e2000021f000 */
[----:B------:R-:W-:Y:S01]  /*0180*/  ISETP.GE.AND P1, PT, R4, RZ, PT ;  /* 0x000000ff0400720c */ /* 0x000fe20003f26270 */
[----:B0-----:R-:W-:Y:S02]  /*0190*/  HFMA2 R2, -RZ, RZ, 0, 0 ;  /* 0x00000000ff027431 */ /* 0x001fe400000001ff */
[----:B---3--:R-:W-:-:S04]  /*01a0*/  IMAD.MOV R5, RZ, RZ, -R3 ;  /* 0x000000ffff057224 */ /* 0x008fc800078e0a03 */
        /* <DEDUP_REMOVED lines=12> */
[----:B------:R-:W3:Y:S11]  /*0270*/  LDC.64 R2, c[0x0][0x390] ;  /* 0x0000e400ff027b82 */ /* 0x000ef60000000a00 */
[----:B------:R-:W-:-:S05]  /*0280*/  @P0 VIADD R6, R6, 0x1 ;  /* 0x0000000106060836 */ /* 0x000fca0000000000 */
[----:B------:R-:W-:Y:S02]  /*0290*/  @!P1 IADD3 R6, PT, PT, -R6, RZ, RZ ;  /* 0x000000ff06069210 */ /* 0x000fe40007ffe1ff */
[----:B------:R-:W-:-:S04]  /*02a0*/  @!P2 LOP3.LUT R6, RZ, R7, RZ, 0x33, !PT ;  /* 0x00000007ff06a212 */ /* 0x000fc800078e33ff */
[----:B------:R-:W-:Y:S01]  /*02b0*/  SHF.L.U32 R7, R6, 0x1, RZ ;  /* 0x0000000106077819 */ /* 0x000fe200000006ff */
[----:B---3--:R-:W-:-:S04]  /*02c0*/  IMAD.WIDE R2, R0, 0x8, R2 ;  /* 0x0000000800027825 */ /* 0x008fc800078e0202 */
[----:B0-----:R-:W-:Y:S02]  /*02d0*/  IMAD.WIDE R4, R7, 0x8, R4 ;  /* 0x0000000807047825 */ /* 0x001fe400078e0204 */
[----:B-1----:R-:W3:Y:S04]  /*02e0*/  LDG.E.64 R2, desc[UR4][R2.64] ;  /* 0x0000000402027981 */ /* 0x002ee8000c1e1b00 */
[----:B------:R-:W3:Y:S04]  /*02f0*/  LDG.E.64 R6, desc[UR4][R4.64] ;  /* 0x0000000404067981 */ /* 0x000ee8000c1e1b00 */
[----:B------:R-:W3:Y:S02]  /*0300*/  LDG.E.64 R8, desc[UR4][R4.64+0x8] ;  /* 0x0000080404087981 */ /* 0x000ee4000c1e1b00 */
[----:B---3--:R-:W-:Y:S01]  /*0310*/  DFMA R6, R2, R6, R8 ;  /* 0x000000060206722b */ /* 0x008fe20000000008 */
[----:B--2---:R-:W-:-:S06]  /*0320*/  IMAD.WIDE R8, R0, 0x8, R10 ;  /* 0x0000000800087825 */ /* 0x004fcc00078e020a */
[----:B------:R-:W-:Y:S01]  /*0330*/  STG.E.64 desc[UR4][R8.64], R6 ;  /* 0x0000000608007986 */ /* 0x000fe2000c101b04 */
[----:B------:R-:W-:Y:S05]  /*0340*/  EXIT ;  /* 0x000000000000794d */ /* 0x000fea0003800000 */
.L_x_82:
        /* <DEDUP_REMOVED lines=11> */
.L_x_1191:


//--------------------- .text.vec_addPhotonsAndBackgroundManyReshuffle_scmos --------------------------
	.section	.text.vec_addPhotonsAndBackgroundManyReshuffle_scmos,"ax",@progbits
	.align	128
        .global         vec_addPhotonsAndBackgroundManyReshuffle_scmos
        .type           vec_addPhotonsAndBackgroundManyReshuffle_scmos,@function
        .size           vec_addPhotonsAndBackgroundManyReshuffle_scmos,(.L_x_1192 - vec_addPhotonsAndBackgroundManyReshuffle_scmos)
        .other          vec_addPhotonsAndBackgroundManyReshuffle_scmos,@"STO_CUDA_ENTRY STV_DEFAULT"
vec_addPhotonsAndBackgroundManyReshuffle_scmos:
.text.vec_addPhotonsAndBackgroundManyReshuffle_scmos:
        /* <DEDUP_REMOVED lines=17> */
[----:B------:R-:W2:Y:S08]  /*0110*/  LDC.64 R10, c[0x0][0x3a0] ;  /* 0x0000e800ff0a7b82 */ /* 0x000eb00000000a00 */
[----:B------:R-:W3:Y:S01]  /*0120*/  LDC R17, c[0x0][0x388] ;  /* 0x0000e200ff117b82 */ /* 0x000ee20000000800 */
[----:B0-----:R-:W-:-:S04]  /*0130*/  IABS R6, R13 ;  /* 0x0000000d00067213 */ /* 0x001fc80000000000 */
[----:B------:R-:W0:Y:S08]  /*0140*/  I2F.RP R4, R6 ;  /* 0x0000000600047306 */ /* 0x000e300000209400 */
[----:B0-----:R-:W0:Y:S02]  /*0150*/  MUFU.RCP R4, R4 ;  /* 0x0000000400047308 */ /* 0x001e240000001000 */
[----:B0-----:R-:W-:-:S06]  /*0160*/  VIADD R2, R4, 0xffffffe ;  /* 0x0ffffffe04027836 */ /* 0x001fcc0000000000 */
[----:B------:R0:W4:Y:S02]  /*0170*/  F2I.FTZ.U32.TRUNC.NTZ R3, R2 ;  /* 0x0000000200037305 */ /* 0x000124000021f000 */
[----:B0-----:R-:W-:Y:S01]  /*0180*/  IMAD.MOV.U32 R2, RZ, RZ, RZ ;  /* 0x000000ffff027224 */ /* 0x001fe200078e00ff */
[----:B----4-:R-:W-:-:S05]  /*0190*/  IADD3 R5, PT, PT, RZ, -R3, RZ ;  /* 0x80000003ff057210 */ /* 0x010fca0007ffe0ff */
[----:B------:R-:W-:-:S04]  /*01a0*/  IMAD R5, R5, R6, RZ ;  /* 0x0000000605057224 */ /* 0x000fc800078e02ff */
[----:B------:R-:W-:Y:S01]  /*01b0*/  IMAD.HI.U32 R3, R3, R5, R2 ;  /* 0x0000000503037227 */ /* 0x000fe200078e0002 */
[----:B------:R-:W-:Y:S02]  /*01c0*/  MOV R5, R7 ;  /* 0x0000000700057202 */ /* 0x000fe40000000f00 */
[----:B------:R-:W-:-:S03]  /*01d0*/  LOP3.LUT R2, R0, R13, RZ, 0x3c, !PT ;  /* 0x0000000d00027212 */ /* 0x000fc600078e3cff */
[----:B------:R-:W-:Y:S01]  /*01e0*/  IMAD.HI.U32 R12, R3, R5, RZ ;  /* 0x00000005030c7227 */ /* 0x000fe200078e00ff */
[----:B------:R-:W-:-:S03]  /*01f0*/  ISETP.GE.AND P2, PT, R2, RZ, PT ;  /* 0x000000ff0200720c */ /* 0x000fc60003f46270 */
[----:B------:R-:W-:-:S04]  /*0200*/  IMAD.MOV R3, RZ, RZ, -R12 ;  /* 0x000000ffff037224 */ /* 0x000fc800078e0a0c */
[----:B------:R-:W-:-:S05]  /*0210*/  IMAD R3, R6, R3, R5 ;  /* 0x0000000306037224 */ /* 0x000fca00078e0205 */
[----:B------:R-:W-:-:S13]  /*0220*/  ISETP.GT.U32.AND P1, PT, R6, R3, PT ;  /* 0x000000030600720c */ /* 0x000fda0003f24070 */
[-C--:B------:R-:W-:Y:S01]  /*0230*/  @!P1 IADD3 R3, PT, PT, R3, -R6.reuse, RZ ;  /* 0x8000000603039210 */ /* 0x080fe20007ffe0ff */
[----:B------:R-:W-:Y:S01]  /*0240*/  @!P1 VIADD R12, R12, 0x1 ;  /* 0x000000010c0c9836 */ /* 0x000fe20000000000 */
[----:B------:R-:W-:Y:S02]  /*0250*/  ISETP.NE.AND P1, PT, R13, RZ, PT ;  /* 0x000000ff0d00720c */ /* 0x000fe40003f25270 */
[----:B------:R-:W-:Y:S02]  /*0260*/  ISETP.GE.U32.AND P0, PT, R3, R6, PT ;  /* 0x000000060300720c */ /* 0x000fe40003f06070 */
[----:B------:R-:W0:Y:S08]  /*0270*/  LDC.64 R6, c[0x0][0x398] ;  /* 0x0000e600ff067b82 */ /* 0x000e300000000a00 */
[----:B------:R-:W4:Y:S03]  /*0280*/  LDC.64 R2, c[0x0][0x3a8] ;  /* 0x0000ea00ff027b82 */ /* 0x000f260000000a00 */
[----:B------:R-:W-:-:S05]  /*0290*/  @P0 IADD3 R12, PT, PT, R12, 0x1, RZ ;  /* 0x000000010c0c0810 */ /* 0x000fca0007ffe0ff */
[----:B------:R-:W-:Y:S01]  /*02a0*/  @!P2 IMAD.MOV R12, RZ, RZ, -R12 ;  /* 0x000000ffff0ca224 */ /* 0x000fe200078e0a0c */
[----:B------:R-:W-:-:S04]  /*02b0*/  @!P1 LOP3.LUT R12, RZ, R13, RZ, 0x33, !PT ;  /* 0x0000000dff0c9212 */ /* 0x000fc800078e33ff */
[----:B------:R-:W-:Y:S01]  /*02c0*/  SHF.L.U32 R5, R12, 0x1, RZ ;  /* 0x000000010c057819 */ /* 0x000fe200000006ff */
[----:B0-----:R-:W-:-:S04]  /*02d0*/  IMAD.WIDE R6, R0, 0x8, R6 ;  /* 0x0000000800067825 */ /* 0x001fc800078e0206 */
[----:B--2---:R-:W-:Y:S02]  /*02e0*/  IMAD.WIDE R10, R5, 0x8, R10 ;  /* 0x00000008050a7825 */ /* 0x004fe400078e020a */
[----:B-1----:R-:W2:Y:S02]  /*02f0*/  LDG.E.64 R6, desc[UR4][R6.64] ;  /* 0x0000000406067981 */ /* 0x002ea4000c1e1b00 */
[----:B----4-:R-:W-:Y:S02]  /*0300*/  IMAD.WIDE R2, R0, 0x8, R2 ;  /* 0x0000000800027825 */ /* 0x010fe400078e0202 */
[----:B------:R-:W2:Y:S04]  /*0310*/  LDG.E.64 R8, desc[UR4][R10.64] ;  /* 0x000000040a087981 */ /* 0x000ea8000c1e1b00 */
[----:B------:R0:W2:Y:S04]  /*0320*/  LDG.E.64 R4, desc[UR4][R10.64+0x8] ;  /* 0x000008040a047981 */ /* 0x0000a8000c1e1b00 */
[----:B------:R-:W4:Y:S01]  /*0330*/  LDG.E.64 R2, desc[UR4][R2.64] ;  /* 0x0000000402027981 */ /* 0x000f22000c1e1b00 */
[-C--:B---3--:R-:W-:Y:S01]  /*0340*/  IABS R20, R17.reuse ;  /* 0x0000001100147213 */ /* 0x088fe20000000000 */
[----:B------:R-:W-:-:S03]  /*0350*/  IMAD R14, R13, R17, RZ ;  /* 0x000000110d0e7224 */ /* 0x000fc600078e02ff */
[----:B------:R-:W1:Y:S02]  /*0360*/  I2F.RP R21, R20 ;  /* 0x0000001400157306 */ /* 0x000e640000209400 */
[----:B------:R-:W-:-:S06]  /*0370*/  IABS R16, R14 ;  /* 0x0000000e00107213 */ /* 0x000fcc0000000000 */
[----:B------:R-:W3:Y:S08]  /*0380*/  I2F.RP R22, R16 ;  /* 0x0000001000167306 */ /* 0x000ef00000209400 */
[----:B-1----:R-:W1:Y:S08]  /*0390*/  MUFU.RCP R21, R21 ;  /* 0x0000001500157308 */ /* 0x002e700000001000 */
[----:B---3--:R-:W0:Y:S01]  /*03a0*/  MUFU.RCP R22, R22 ;  /* 0x0000001600167308 */ /* 0x008e220000001000 */
[----:B-1----:R-:W-:Y:S01]  /*03b0*/  VIADD R18, R21, 0xffffffe ;  /* 0x0ffffffe15127836 */ /* 0x002fe20000000000 */
[----:B------:R-:W-:-:S06]  /*03c0*/  IABS R21, R12 ;  /* 0x0000000c00157213 */ /* 0x000fcc0000000000 */
[----:B------:R1:W3:Y:S01]  /*03d0*/  F2I.FTZ.U32.TRUNC.NTZ R19, R18 ;  /* 0x0000001200137305 */ /* 0x0002e2000021f000 */
[----:B0-----:R-:W-:Y:S02]  /*03e0*/  IADD3 R10, PT, PT, R22, 0xffffffe, RZ ;  /* 0x0ffffffe160a7810 */ /* 0x001fe40007ffe0ff */
[----:B------:R-:W-:-:S05]  /*03f0*/  IABS R22, R15 ;  /* 0x0000000f00167213 */ /* 0x000fca0000000000 */
[----:B------:R0:W5:Y:S01]  /*0400*/  F2I.FTZ.U32.TRUNC.NTZ R11, R10 ;  /* 0x0000000a000b7305 */ /* 0x000162000021f000 */
[----:B-1----:R-:W-:Y:S01]  /*0410*/  IMAD.MOV.U32 R18, RZ, RZ, RZ ;  /* 0x000000ffff127224 */ /* 0x002fe200078e00ff */
[----:B------:R-:W-:Y:S01]  /*0420*/  LOP3.LUT R15, R14, R15, RZ, 0x3c, !PT ;  /* 0x0000000f0e0f7212 */ /* 0x000fe200078e3cff */
[----:B---3--:R-:W-:Y:S02]  /*0430*/  IMAD.MOV R23, RZ, RZ, -R19 ;  /* 0x000000ffff177224 */ /* 0x008fe400078e0a13 */
[----:B0-----:R-:W-:Y:S02]  /*0440*/  HFMA2 R10, -RZ, RZ, 0, 0 ;  /* 0x00000000ff0a7431 */ /* 0x001fe400000001ff */
[----:B------:R-:W-:Y:S01]  /*0450*/  IMAD R23, R23, R20, RZ ;  /* 0x0000001417177224 */ /* 0x000fe200078e02ff */
[----:B-----5:R-:W-:-:S03]  /*0460*/  IADD3 R25, PT, PT, RZ, -R11, RZ ;  /* 0x8000000bff197210 */ /* 0x020fc60007ffe0ff */
[----:B------:R-:W-:-:S04]  /*0470*/  IMAD.HI.U32 R19, R19, R23, R18 ;  /* 0x0000001713137227 */ /* 0x000fc800078e0012 */
[----:B------:R-:W-:Y:S02]  /*0480*/  IMAD R23, R25, R16, RZ ;  /* 0x0000001019177224 */ /* 0x000fe400078e02ff */
[----:B------:R-:W-:Y:S01]  /*0490*/  IMAD.HI.U32 R18, R19, R21, RZ ;  /* 0x0000001513127227 */ /* 0x000fe200078e00ff */
[----:B------:R-:W-:-:S03]  /*04a0*/  IABS R19, R14 ;  /* 0x0000000e00137213 */ /* 0x000fc60000000000 */
[----:B------:R-:W-:Y:S01]  /*04b0*/  IMAD.HI.U32 R10, R11, R23, R10 ;  /* 0x000000170b0a7227 */ /* 0x000fe200078e000a */
[----:B------:R-:W-:-:S03]  /*04c0*/  IADD3 R19, PT, PT, RZ, -R19, RZ ;  /* 0x80000013ff137210 */ /* 0x000fc60007ffe0ff */
[----:B------:R-:W-:-:S04]  /*04d0*/  IMAD.MOV R11, RZ, RZ, -R18 ;  /* 0x000000ffff0b7224 */ /* 0x000fc800078e0a12 */
[----:B------:R-:W-:Y:S02]  /*04e0*/  IMAD R11, R20, R11, R21 ;  /* 0x0000000b140b7224 */ /* 0x000fe400078e0215 */
[----:B------:R-:W-:Y:S02]  /*04f0*/  IMAD.MOV.U32 R21, RZ, RZ, R19 ;  /* 0x000000ffff157224 */ /* 0x000fe400078e0013 */
[----:B------:R-:W-:Y:S01]  /*0500*/  IMAD.HI.U32 R19, R10, R22, RZ ;  /* 0x000000160a137227 */ /* 0x000fe200078e00ff */
[----:B------:R-:W-:Y:S02]  /*0510*/  ISETP.GT.U32.AND P3, PT, R20, R11, PT ;  /* 0x0000000b1400720c */ /* 0x000fe40003f64070 */
[----:B------:R-:W-:Y:S01]  /*0520*/  LOP3.LUT R10, R12, R17, RZ, 0x3c, !PT ;  /* 0x000000110c0a7212 */ /* 0x000fe200078e3cff */
[----:B------:R-:W-:-:S03]  /*0530*/  IMAD R21, R19, R21, R22 ;  /* 0x0000001513157224 */ /* 0x000fc600078e0216 */
[----:B------:R-:W-:Y:S02]  /*0540*/  ISETP.GE.AND P2, PT, R10, RZ, PT ;  /* 0x000000ff0a00720c */ /* 0x000fe40003f46270 */
[----:B------:R-:W-:-:S05]  /*0550*/  ISETP.GT.U32.AND P0, PT, R16, R21, PT ;  /* 0x000000151000720c */ /* 0x000fca0003f04070 */
[-C--:B------:R-:W-:Y:S02]  /*0560*/  @!P3 IADD3 R11, PT, PT, R11, -R20.reuse, RZ ;  /* 0x800000140b0bb210 */ /* 0x080fe40007ffe0ff */
[----:B------:R-:W-:Y:S02]  /*0570*/  @!P3 IADD3 R18, PT, PT, R18, 0x1, RZ ;  /* 0x000000011212b810 */ /* 0x000fe40007ffe0ff */
[----:B------:R-:W-:Y:S02]  /*0580*/  ISETP.GE.U32.AND P4, PT, R11, R20, PT ;  /* 0x000000140b00720c */ /* 0x000fe40003f86070 */
[----:B------:R-:W-:Y:S01]  /*0590*/  ISETP.NE.AND P3, PT, R17, RZ, PT ;  /* 0x000000ff1100720c */ /* 0x000fe20003f65270 */
[----:B------:R-:W0:Y:S01]  /*05a0*/  LDC.64 R10, c[0x0][0x390] ;  /* 0x0000e400ff0a7b82 */ /* 0x000e220000000a00 */
[----:B------:R-:W-:Y:S01]  /*05b0*/  @!P0 IMAD.IADD R21, R21, 0x1, -R16 ;  /* 0x0000000115158824 */ /* 0x000fe200078e0a10 */
[----:B------:R-:W-:Y:S02]  /*05c0*/  @!P0 IADD3 R19, PT, PT, R19, 0x1, RZ ;  /* 0x0000000113138810 */ /* 0x000fe40007ffe0ff */
[----:B------:R-:W-:-:S02]  /*05d0*/  ISETP.NE.AND P0, PT, R14, RZ, PT ;  /* 0x000000ff0e00720c */ /* 0x000fc40003f05270 */
[----:B------:R-:W-:-:S04]  /*05e0*/  ISETP.GE.U32.AND P1, PT, R21, R16, PT ;  /* 0x000000101500720c */ /* 0x000fc80003f26070 */
[----:B------:R-:W-:Y:S01]  /*05f0*/  @P4 VIADD R18, R18, 0x1 ;  /* 0x0000000112124836 */ /* 0x000fe20000000000 */
[----:B------:R-:W-:Y:S01]  /*0600*/  ISETP.GE.AND P4, PT, R15, RZ, PT ;  /* 0x000000ff0f00720c */ /* 0x000fe20003f86270 */
[----:B------:R-:W-:-:S03]  /*0610*/  IMAD.MOV R15, RZ, RZ, -R12 ;  /* 0x000000ffff0f7224 */ /* 0x000fc600078e0a0c */
[----:B------:R-:W-:Y:S01]  /*0620*/  @!P2 IADD3 R18, PT, PT, -R18, RZ, RZ ;  /* 0x000000ff1212a210 */ /* 0x000fe20007ffe1ff */
[----:B------:R-:W-:Y:S01]  /*0630*/  IMAD R15, R13, R15, R0 ;  /* 0x0000000f0d0f7224 */ /* 0x000fe200078e0200 */
[----:B------:R-:W-:Y:S02]  /*0640*/  @!P3 LOP3.LUT R18, RZ, R17, RZ, 0x33, !PT ;  /* 0x00000011ff12b212 */ /* 0x000fe400078e33ff */
[----:B------:R-:W-:Y:S02]  /*0650*/  @P1 VIADD R19, R19, 0x1 ;  /* 0x0000000113131836 */ /* 0x000fe40000000000 */
[----:B------:R-:W-:-:S03]  /*0660*/  IADD3 R16, PT, PT, -R18, RZ, RZ ;  /* 0x000000ff12107210 */ /* 0x000fc60007ffe1ff */
[----:B------:R-:W-:Y:S01]  /*0670*/  @!P4 IMAD.MOV R19, RZ, RZ, -R19 ;  /* 0x000000ffff13c224 */ /* 0x000fe200078e0a13 */
[----:B------:R-:W-:Y:S01]  /*0680*/  @!P0 LOP3.LUT R19, RZ, R14, RZ, 0x33, !PT ;  /* 0x0000000eff138212 */ /* 0x000fe200078e33ff */
[----:B------:R-:W-:-:S04]  /*0690*/  IMAD R16, R17, R16, R12 ;  /* 0x0000001011107224 */ /* 0x000fc800078e020c */
[----:B------:R-:W-:-:S04]  /*06a0*/  IMAD R0, R16, R19, R18 ;  /* 0x0000001310007224 */ /* 0x000fc800078e0212 */
[----:B------:R-:W-:-:S04]  /*06b0*/  IMAD R13, R0, R13, R15 ;  /* 0x0000000d000d7224 */ /* 0x000fc800078e020f */
[----:B0-----:R-:W-:Y:S01]  /*06c0*/  IMAD.WIDE R10, R13, 0x8, R10 ;  /* 0x000000080d0a7825 */ /* 0x001fe200078e020a */
[----:B--2---:R-:W-:-:S08]  /*06d0*/  DFMA R4, R6, R8, R4 ;  /* 0x000000080604722b */ /* 0x004fd00000000004 */
[----:B----4-:R-:W-:-:S07]  /*06e0*/  DADD R2, R4, R2 ;  /* 0x0000000004027229 */ /* 0x010fce0000000002 */
[----:B------:R-:W-:Y:S01]  /*06f0*/  STG.E.64 desc[UR4][R10.64], R2 ;  /* 0x000000020a007986 */ /* 0x000fe2000c101b04 */
[----:B------:R-:W-:Y:S05]  /*0700*/  EXIT ;  /* 0x000000000000794d */ /* 0x000fea0003800000 */
.L_x_83:
        /* <DEDUP_REMOVED lines=15> */
.L_x_1192:


//--------------------- .text.vec_addPhotonsAndBackgroundManyReshuffle --------------------------
	.section	.text.vec_addPhotonsAndBackgroundManyReshuffle,"ax",@progbits
	.align	128
        .global         vec_addPhotonsAndBackgroundManyReshuffle
        .type           vec_addPhotonsAndBackgroundManyReshuffle,@function
        .size           vec_addPhotonsAndBackgroundManyReshuffle,(.L_x_1193 - vec_addPhotonsAndBackgroundManyReshuffle)
        .other          vec_addPhotonsAndBackgroundManyReshuffle,@"STO_CUDA_ENTRY STV_DEFAULT"
vec_addPhotonsAndBackgroundManyReshuffle:
.text.vec_addPhotonsAndBackgroundManyReshuffle:
        /* <DEDUP_REMOVED lines=22> */
[----:B0-----:R-:W-:Y:S01]  /*0160*/  VIADD R2, R4, 0xffffffe ;  /* 0x0ffffffe04027836 */ /* 0x001fe20000000000 */
[----:B------:R-:W-:-:S05]  /*0170*/  LOP3.LUT R4, R0, R9, RZ, 0x3c, !PT ;  /* 0x0000000900047212 */ /* 0x000fca00078e3cff */
        /* <DEDUP_REMOVED lines=9> */
[----:B------:R-:W-:-:S05]  /*0210*/  IMAD R3, R6, R3, R5 ;  /* 0x0000000306037224 */ /* 0x000fca00078e0205 */
[----:B------:R-:W-:-:S13]  /*0220*/  ISETP.GT.U32.AND P1, PT, R6, R3, PT ;  /* 0x000000030600720c */ /* 0x000fda0003f24070 */
[----:B------:R-:W-:Y:S01]  /*0230*/  @!P1 IMAD.IADD R3, R3, 0x1, -R6 ;  /* 0x0000000103039824 */ /* 0x000fe200078e0a06 */
[----:B------:R-:W-:Y:S02]  /*0240*/  @!P1 IADD3 R8, PT, PT, R8, 0x1, RZ ;  /* 0x0000000108089810 */ /* 0x000fe40007ffe0ff */
[----:B------:R-:W-:Y:S02]  /*0250*/  ISETP.NE.AND P1, PT, R9, RZ, PT ;  /* 0x000000ff0900720c */ /* 0x000fe40003f25270 */
[----:B------:R-:W-:Y:S02]  /*0260*/  ISETP.GE.U32.AND P0, PT, R3, R6, PT ;  /* 0x000000060300720c */ /* 0x000fe40003f06070 */
[----:B------:R-:W0:Y:S11]  /*0270*/  LDC.64 R2, c[0x0][0x398] ;  /* 0x0000e600ff027b82 */ /* 0x000e360000000a00 */
[----:B------:R-:W-:-:S05]  /*0280*/  @P0 VIADD R8, R8, 0x1 ;  /* 0x0000000108080836 */ /* 0x000fca0000000000 */
[----:B------:R-:W-:Y:S02]  /*0290*/  @!P2 IADD3 R8, PT, PT, -R8, RZ, RZ ;  /* 0x000000ff0808a210 */ /* 0x000fe40007ffe1ff */
[----:B------:R-:W-:-:S05]  /*02a0*/  @!P1 LOP3.LUT R8, RZ, R9, RZ, 0x33, !PT ;  /* 0x00000009ff089212 */ /* 0x000fca00078e33ff */
[----:B------:R-:W-:Y:S02]  /*02b0*/  IMAD.SHL.U32 R5, R8, 0x2, RZ ;  /* 0x0000000208057824 */ /* 0x000fe400078e00ff */
[----:B0-----:R-:W-:-:S04]  /*02c0*/  IMAD.WIDE R2, R0, 0x8, R2 ;  /* 0x0000000800027825 */ /* 0x001fc800078e0202 */
[----:B--2---:R-:W-:Y:S02]  /*02d0*/  IMAD.WIDE R12, R5, 0x8, R12 ;  /* 0x00000008050c7825 */ /* 0x004fe400078e020c */
[----:B-1----:R-:W2:Y:S04]  /*02e0*/  LDG.E.64 R2, desc[UR4][R2.64] ;  /* 0x0000000402027981 */ /* 0x002ea8000c1e1b00 */
[----:B------:R-:W2:Y:S04]  /*02f0*/  LDG.E.64 R4, desc[UR4][R12.64] ;  /* 0x000000040c047981 */ /* 0x000ea8000c1e1b00 */
[----:B------:R0:W2:Y:S01]  /*0300*/  LDG.E.64 R6, desc[UR4][R12.64+0x8] ;  /* 0x000008040c067981 */ /* 0x0000a2000c1e1b00 */
[-C--:B---3--:R-:W-:Y:S01]  /*0310*/  IABS R18, R17.reuse ;  /* 0x0000001100127213 */ /* 0x088fe20000000000 */
[----:B------:R-:W-:-:S03]  /*0320*/  IMAD R10, R9, R17, RZ ;  /* 0x00000011090a7224 */ /* 0x000fc600078e02ff */
[----:B------:R-:W1:Y:S02]  /*0330*/  I2F.RP R19, R18 ;  /* 0x0000001200137306 */ /* 0x000e640000209400 */
[----:B------:R-:W-:-:S06]  /*0340*/  IABS R16, R10 ;  /* 0x0000000a00107213 */ /* 0x000fcc0000000000 */
[----:B------:R-:W3:Y:S08]  /*0350*/  I2F.RP R20, R16 ;  /* 0x0000001000147306 */ /* 0x000ef00000209400 */
[----:B-1----:R-:W1:Y:S08]  /*0360*/  MUFU.RCP R19, R19 ;  /* 0x0000001300137308 */ /* 0x002e700000001000 */
[----:B---3--:R-:W0:Y:S01]  /*0370*/  MUFU.RCP R20, R20 ;  /* 0x0000001400147308 */ /* 0x008e220000001000 */
[----:B-1----:R-:W-:-:S02]  /*0380*/  IADD3 R14, PT, PT, R19, 0xffffffe, RZ ;  /* 0x0ffffffe130e7810 */ /* 0x002fc40007ffe0ff */
[----:B------:R-:W-:-:S05]  /*0390*/  IABS R19, R8 ;  /* 0x0000000800137213 */ /* 0x000fca0000000000 */
[----:B------:R1:W3:Y:S01]  /*03a0*/  F2I.FTZ.U32.TRUNC.NTZ R15, R14 ;  /* 0x0000000e000f7305 */ /* 0x0002e2000021f000 */
[----:B0-----:R-:W-:Y:S01]  /*03b0*/  VIADD R12, R20, 0xffffffe ;  /* 0x0ffffffe140c7836 */ /* 0x001fe20000000000 */
[-C--:B------:R-:W-:Y:S02]  /*03c0*/  IABS R20, R11.reuse ;  /* 0x0000000b00147213 */ /* 0x080fe40000000000 */
[----:B------:R-:W-:-:S04]  /*03d0*/  LOP3.LUT R11, R10, R11, RZ, 0x3c, !PT ;  /* 0x0000000b0a0b7212 */ /* 0x000fc800078e3cff */
[----:B------:R0:W4:Y:S01]  /*03e0*/  F2I.FTZ.U32.TRUNC.NTZ R13, R12 ;  /* 0x0000000c000d7305 */ /* 0x000122000021f000 */
[----:B-1----:R-:W-:Y:S01]  /*03f0*/  IMAD.MOV.U32 R14, RZ, RZ, RZ ;  /* 0x000000ffff0e7224 */ /* 0x002fe200078e00ff */
[----:B---3--:R-:W-:Y:S02]  /*0400*/  IADD3 R21, PT, PT, RZ, -R15, RZ ;  /* 0x8000000fff157210 */ /* 0x008fe40007ffe0ff */
[----:B0-----:R-:W-:-:S03]  /*0410*/  MOV R12, RZ ;  /* 0x000000ff000c7202 */ /* 0x001fc60000000f00 */
[----:B------:R-:W-:Y:S01]  /*0420*/  IMAD R21, R21, R18, RZ ;  /* 0x0000001215157224 */ /* 0x000fe200078e02ff */
[----:B----4-:R-:W-:-:S03]  /*0430*/  IADD3 R22, PT, PT, RZ, -R13, RZ ;  /* 0x8000000dff167210 */ /* 0x010fc60007ffe0ff */
[----:B------:R-:W-:-:S04]  /*0440*/  IMAD.HI.U32 R15, R15, R21, R14 ;  /* 0x000000150f0f7227 */ /* 0x000fc800078e000e */
[----:B------:R-:W-:Y:S01]  /*0450*/  IMAD.MOV.U32 R21, RZ, RZ, R22 ;  /* 0x000000ffff157224 */ /* 0x000fe200078e0016 */
[----:B------:R-:W-:Y:S01]  /*0460*/  IABS R22, R10 ;  /* 0x0000000a00167213 */ /* 0x000fe20000000000 */
[----:B------:R-:W-:-:S03]  /*0470*/  IMAD.HI.U32 R14, R15, R19, RZ ;  /* 0x000000130f0e7227 */ /* 0x000fc600078e00ff */
[----:B------:R-:W-:Y:S01]  /*0480*/  IADD3 R22, PT, PT, RZ, -R22, RZ ;  /* 0x80000016ff167210 */ /* 0x000fe20007ffe0ff */
[----:B------:R-:W-:Y:S02]  /*0490*/  IMAD R21, R21, R16, RZ ;  /* 0x0000001015157224 */ /* 0x000fe400078e02ff */
[----:B------:R-:W-:Y:S02]  /*04a0*/  IMAD.MOV R15, RZ, RZ, -R14 ;  /* 0x000000ffff0f7224 */ /* 0x000fe400078e0a0e */
[----:B------:R-:W-:-:S04]  /*04b0*/  IMAD.HI.U32 R12, R13, R21, R12 ;  /* 0x000000150d0c7227 */ /* 0x000fc800078e000c */
        /* <DEDUP_REMOVED lines=18> */
[----:B------:R-:W-:Y:S02]  /*05e0*/  ISETP.GE.AND P4, PT, R11, RZ, PT ;  /* 0x000000ff0b00720c */ /* 0x000fe40003f86270 */
[----:B------:R-:W-:Y:S01]  /*05f0*/  IADD3 R11, PT, PT, -R8, RZ, RZ ;  /* 0x000000ff080b7210 */ /* 0x000fe20007ffe1ff */
[----:B------:R-:W-:-:S04]  /*0600*/  IMAD.MOV.U32 R16, RZ, RZ, R14 ;  /* 0x000000ffff107224 */ /* 0x000fc800078e000e */
[----:B------:R-:W-:Y:S01]  /*0610*/  @!P2 IMAD.MOV R16, RZ, RZ, -R16 ;  /* 0x000000ffff10a224 */ /* 0x000fe200078e0a10 */
[----:B------:R-:W-:Y:S01]  /*0620*/  @!P3 LOP3.LUT R16, RZ, R17, RZ, 0x33, !PT ;  /* 0x00000011ff10b212 */ /* 0x000fe200078e33ff */
[----:B------:R-:W-:Y:S01]  /*0630*/  IMAD R11, R9, R11, R0 ;  /* 0x0000000b090b7224 */ /* 0x000fe200078e0200 */
[----:B------:R-:W-:-:S03]  /*0640*/  @P1 IADD3 R15, PT, PT, R15, 0x1, RZ ;  /* 0x000000010f0f1810 */ /* 0x000fc60007ffe0ff */
[----:B------:R-:W-:Y:S01]  /*0650*/  IMAD.MOV R14, RZ, RZ, -R16 ;  /* 0x000000ffff0e7224 */ /* 0x000fe200078e0a10 */
[----:B------:R-:W-:Y:S02]  /*0660*/  @!P4 IADD3 R15, PT, PT, -R15, RZ, RZ ;  /* 0x000000ff0f0fc210 */ /* 0x000fe40007ffe1ff */
[----:B------:R-:W-:Y:S01]  /*0670*/  @!P0 LOP3.LUT R15, RZ, R10, RZ, 0x33, !PT ;  /* 0x0000000aff0f8212 */ /* 0x000fe200078e33ff */
[----:B------:R-:W-:-:S04]  /*0680*/  IMAD R14, R17, R14, R8 ;  /* 0x0000000e110e7224 */ /* 0x000fc800078e0208 */
[----:B------:R-:W-:-:S04]  /*0690*/  IMAD R0, R14, R15, R16 ;  /* 0x0000000f0e007224 */ /* 0x000fc800078e0210 */
[----:B------:R-:W-:-:S04]  /*06a0*/  IMAD R9, R0, R9, R11 ;  /* 0x0000000900097224 */ /* 0x000fc800078e020b */
[----:B0-----:R-:W-:Y:S01]  /*06b0*/  IMAD.WIDE R12, R9, 0x8, R12 ;  /* 0x00000008090c7825 */ /* 0x001fe200078e020c */
[----:B--2---:R-:W-:-:S07]  /*06c0*/  DFMA R2, R2, R4, R6 ;  /* 0x000000040202722b */ /* 0x004fce0000000006 */
[----:B------:R-:W-:Y:S01]  /*06d0*/  STG.E.64 desc[UR4][R12.64], R2 ;  /* 0x000000020c007986 */ /* 0x000fe2000c101b04 */
[----:B------:R-:W-:Y:S05]  /*06e0*/  EXIT ;  /* 0x000000000000794d */ /* 0x000fea0003800000 */
.L_x_84:
        /* <DEDUP_REMOVED lines=9> */
.L_x_1193:


//--------------------- .text.vec_computePoissonLikelihood --------------------------
	.section	.text.vec_computePoissonLikelihood,"ax",@progbits
	.align	128
        .global         vec_computePoissonLikelihood
        .type           vec_computePoissonLikelihood,@function
        .size           vec_computePoissonLikelihood,(.L_x_1194 - vec_computePoissonLikelihood)
        .other          vec_computePoissonLikelihood,@"STO_CUDA_ENTRY STV_DEFAULT"
vec_computePoissonLikelihood:
.text.vec_computePoissonLikelihood:
        /* <DEDUP_REMOVED lines=15> */
[----:B------:R-:W1:Y:S01]  /*00f0*/  LDCU.64 UR4, c[0x0][0x358] ;  /* 0x00006b00ff0477ac */ /* 0x000e620008000a00 */
[----:B0-----:R-:W-:-:S06]  /*0100*/  IMAD.WIDE R2, R0, 0x8, R2 ;  /* 0x0000000800027825 */ /* 0x001fcc00078e0202 */
[----:B-1----:R-:W2:Y:S02]  /*0110*/  LDG.E.64 R2, desc[UR4][R2.64] ;  /* 0x0000000402027981 */ /* 0x002ea4000c1e1b00 */
[----:B--2---:R-:W-:-:S14]  /*0120*/  DSETP.GT.AND P0, PT, R2, RZ, PT ;  /* 0x000000ff0200722a */ /* 0x004fdc0003f04000 */
[----:B------:R-:W-:Y:S05]  /*0130*/  @!P0 BRA `(.L_x_85) ;  /* 0x0000000400788947 */ /* 0x000fea0003800000 */
[----:B------:R-:W0:Y:S02]  /*0140*/  LDC.64 R4, c[0x0][0x390] ;  /* 0x0000e400ff047b82 */ /* 0x000e240000000a00 */
[----:B0-----:R-:W-:-:S06]  /*0150*/  IMAD.WIDE R4, R0, 0x8, R4 ;  /* 0x0000000800047825 */ /* 0x001fcc00078e0204 */
[----:B------:R-:W5:Y:S01]  /*0160*/  LDG.E.64 R4, desc[UR4][R4.64] ;  /* 0x0000000404047981 */ /* 0x000f62000c1e1b00 */
[----:B------:R-:W-:Y:S01]  /*0170*/  ISETP.GT.AND P0, PT, R3, 0xfffff, PT ;  /* 0x000fffff0300780c */ /* 0x000fe20003f04270 */
[----:B------:R-:W-:Y:S01]  /*0180*/  IMAD.MOV.U32 R8, RZ, RZ, R2 ;  /* 0x000000ffff087224 */ /* 0x000fe200078e0002 */
[----:B------:R-:W-:Y:S01]  /*0190*/  MOV R7, R3 ;  /* 0x0000000300077202 */ /* 0x000fe20000000f00 */
[----:B------:R-:W-:Y:S01]  /*01a0*/  IMAD.MOV.U32 R9, RZ, RZ, R3 ;  /* 0x000000ffff097224 */ /* 0x000fe200078e0003 */
[----:B------:R-:W-:Y:S01]  /*01b0*/  BSSY.RECONVERGENT B0, `(.L_x_86) ;  /* 0x0000051000007945 */ /* 0x000fe20003800200 */
[----:B------:R-:W-:-:S08]  /*01c0*/  MOV R10, R2 ;  /* 0x00000002000a7202 */ /* 0x000fd00000000f00 */
[----:B------:R-:W-:-:S10]  /*01d0*/  @!P0 DMUL R8, R2, 1.80143985094819840000e+16 ;  /* 0x4350000002088828 */ /* 0x000fd40000000000 */
[----:B------:R-:W-:Y:S01]  /*01e0*/  @!P0 IMAD.MOV.U32 R7, RZ, RZ, R9 ;  /* 0x000000ffff078224 */ /* 0x000fe200078e0009 */
[----:B------:R-:W-:-:S04]  /*01f0*/  @!P0 MOV R10, R8 ;  /* 0x00000008000a8202 */ /* 0x000fc80000000f00 */
[----:B------:R-:W-:-:S04]  /*0200*/  IADD3 R6, PT, PT, R7, -0x1, RZ ;  /* 0xffffffff07067810 */ /* 0x000fc80007ffe0ff */
[----:B------:R-:W-:Y:S01]  /*0210*/  ISETP.GT.U32.AND P1, PT, R6, 0x7feffffe, PT ;  /* 0x7feffffe0600780c */ /* 0x000fe20003f24070 */
[----:B------:R-:W-:Y:S02]  /*0220*/  IMAD.MOV.U32 R6, RZ, RZ, -0x3ff ;  /* 0xfffffc01ff067424 */ /* 0x000fe400078e00ff */
[----:B------:R-:W-:-:S10]  /*0230*/  @!P0 IMAD.MOV.U32 R6, RZ, RZ, -0x435 ;  /* 0xfffffbcbff068424 */ /* 0x000fd400078e00ff */
[----:B------:R-:W-:Y:S05]  /*0240*/  @P1 BRA `(.L_x_87) ;  /* 0x0000000400041947 */ /* 0x000fea0003800000 */
[----:B------:R-:W-:Y:S01]  /*0250*/  LOP3.LUT R8, R7, 0xfffff, RZ, 0xc0, !PT ;  /* 0x000fffff07087812 */ /* 0x000fe200078ec0ff */
[----:B------:R-:W-:Y:S01]  /*0260*/  IMAD.MOV.U32 R18, RZ, RZ, -0x748574fc ;  /* 0x8b7a8b04ff127424 */ /* 0x000fe200078e00ff */
[----:B------:R-:W-:Y:S01]  /*0270*/  MOV R19, 0x3ed0ee25 ;  /* 0x3ed0ee2500137802 */ /* 0x000fe20000000f00 */
[----:B------:R-:W-:Y:S01]  /*0280*/  UMOV UR6, 0x3ae80f1e ;  /* 0x3ae80f1e00067882 */ /* 0x000fe20000000000 */
[----:B------:R-:W-:Y:S01]  /*0290*/  LOP3.LUT R9, R8, 0x3ff00000, RZ, 0xfc, !PT ;  /* 0x3ff0000008097812 */ /* 0x000fe200078efcff */
[----:B------:R-:W-:Y:S01]  /*02a0*/  IMAD.MOV.U32 R8, RZ, RZ, R10 ;  /* 0x000000ffff087224 */ /* 0x000fe200078e000a */
[----:B------:R-:W-:Y:S01]  /*02b0*/  MOV R10, RZ ;  /* 0x000000ff000a7202 */ /* 0x000fe20000000f00 */
[----:B------:R-:W-:Y:S01]  /*02c0*/  UMOV UR7, 0x3eb1380b ;  /* 0x3eb1380b00077882 */ /* 0x000fe20000000000 */
[----:B------:R-:W-:Y:S01]  /*02d0*/  ISETP.GE.U32.AND P0, PT, R9, 0x3ff6a09f, PT ;  /* 0x3ff6a09f0900780c */ /* 0x000fe20003f06070 */
[----:B------:R-:W-:Y:S01]  /*02e0*/  UMOV UR8, 0x80000000 ;  /* 0x8000000000087882 */ /* 0x000fe20000000000 */
[----:B------:R-:W-:Y:S01]  /*02f0*/  LEA.HI R20, R7, R6, RZ, 0xc ;  /* 0x0000000607147211 */ /* 0x000fe200078f60ff */
[----:B------:R-:W-:Y:S01]  /*0300*/  UMOV UR9, 0x43300000 ;  /* 0x4330000000097882 */ /* 0x000fe20000000000 */
[----:B------:R-:W-:-:S09]  /*0310*/  MOV R21, 0x43300000 ;  /* 0x4330000000157802 */ /* 0x000fd20000000f00 */
[----:B------:R-:W-:Y:S01]  /*0320*/  @P0 IADD3 R11, PT, PT, R9, -0x100000, RZ ;  /* 0xfff00000090b0810 */ /* 0x000fe20007ffe0ff */
[----:B------:R-:W-:-:S04]  /*0330*/  @P0 VIADD R20, R20, 0x1 ;  /* 0x0000000114140836 */ /* 0x000fc80000000000 */
[----:B------:R-:W-:Y:S01]  /*0340*/  @P0 IMAD.MOV.U32 R9, RZ, RZ, R11 ;  /* 0x000000ffff090224 */ /* 0x000fe200078e000b */
[----:B------:R-:W-:-:S05]  /*0350*/  LOP3.LUT R20, R20, 0x80000000, RZ, 0x3c, !PT ;  /* 0x8000000014147812 */ /* 0x000fca00078e3cff */
[C---:B------:R-:W-:Y:S02]  /*0360*/  DADD R16, R8.reuse, 1 ;  /* 0x3ff0000008107429 */ /* 0x040fe40000000000 */
[----:B------:R-:W-:-:S04]  /*0370*/  DADD R8, R8, -1 ;  /* 0xbff0000008087429 */ /* 0x000fc80000000000 */
[----:B------:R-:W0:Y:S02]  /*0380*/  MUFU.RCP64H R11, R17 ;  /* 0x00000011000b7308 */ /* 0x000e240000001800 */
[----:B0-----:R-:W-:-:S08]  /*0390*/  DFMA R12, -R16, R10, 1 ;  /* 0x3ff00000100c742b */ /* 0x001fd0000000010a */
[----:B------:R-:W-:-:S08]  /*03a0*/  DFMA R12, R12, R12, R12 ;  /* 0x0000000c0c0c722b */ /* 0x000fd0000000000c */
[----:B------:R-:W-:-:S08]  /*03b0*/  DFMA R10, R10, R12, R10 ;  /* 0x0000000c0a0a722b */ /* 0x000fd0000000000a */
[----:B------:R-:W-:-:S08]  /*03c0*/  DMUL R12, R8, R10 ;  /* 0x0000000a080c7228 */ /* 0x000fd00000000000 */
[----:B------:R-:W-:-:S08]  /*03d0*/  DFMA R12, R8, R10, R12 ;  /* 0x0000000a080c722b */ /* 0x000fd0000000000c */
[----:B------:R-:W-:Y:S02]  /*03e0*/  DMUL R14, R12, R12 ;  /* 0x0000000c0c0e7228 */ /* 0x000fe40000000000 */
[----:B------:R-:W-:-:S06]  /*03f0*/  DADD R6, R8, -R12 ;  /* 0x0000000008067229 */ /* 0x000fcc000000080c */
[----:B------:R-:W-:Y:S01]  /*0400*/  DFMA R16, R14, UR6, R18 ;  /* 0x000000060e107c2b */ /* 0x000fe20008000012 */
[----:B------:R-:W-:Y:S01]  /*0410*/  UMOV UR6, 0x9f02676f ;  /* 0x9f02676f00067882 */ /* 0x000fe20000000000 */
[----:B------:R-:W-:Y:S01]  /*0420*/  UMOV UR7, 0x3ef3b266 ;  /* 0x3ef3b26600077882 */ /* 0x000fe20000000000 */
[----:B------:R-:W-:Y:S02]  /*0430*/  DADD R18, R6, R6 ;  /* 0x0000000006127229 */ /* 0x000fe40000000006 */
[----:B------:R-:W-:Y:S01]  /*0440*/  DADD R6, R20, -UR8 ;  /* 0x8000000814067e29 */ /* 0x000fe20008000000 */
[----:B------:R-:W-:Y:S01]  /*0450*/  UMOV UR8, 0xfefa39ef ;  /* 0xfefa39ef00087882 */ /* 0x000fe20000000000 */
[----:B------:R-:W-:Y:S01]  /*0460*/  UMOV UR9, 0x3fe62e42 ;  /* 0x3fe62e4200097882 */ /* 0x000fe20000000000 */
[----:B------:R-:W-:Y:S01]  /*0470*/  DFMA R16, R14, R16, UR6 ;  /* 0x000000060e107e2b */ /* 0x000fe20008000010 */
[----:B------:R-:W-:Y:S01]  /*0480*/  UMOV UR6, 0xa9ab0956 ;  /* 0xa9ab095600067882 */ /* 0x000fe20000000000 */
[----:B------:R-:W-:Y:S01]  /*0490*/  UMOV UR7, 0x3f1745cb ;  /* 0x3f1745cb00077882 */ /* 0x000fe20000000000 */
[----:B------:R-:W-:-:S02]  /*04a0*/  DFMA R18, R8, -R12, R18 ;  /* 0x8000000c0812722b */ /* 0x000fc40000000012 */
[----:B------:R-:W-:-:S03]  /*04b0*/  DFMA R8, R6, UR8, R12 ;  /* 0x0000000806087c2b */ /* 0x000fc6000800000c */
[----:B------:R-:W-:Y:S01]  /*04c0*/  DFMA R16, R14, R16, UR6 ;  /* 0x000000060e107e2b */ /* 0x000fe20008000010 */
[----:B------:R-:W-:Y:S01]  /*04d0*/  UMOV UR6, 0x2d1b5154 ;  /* 0x2d1b515400067882 */ /* 0x000fe20000000000 */
[----:B------:R-:W-:Y:S01]  /*04e0*/  UMOV UR7, 0x3f3c71c7 ;  /* 0x3f3c71c700077882 */ /* 0x000fe20000000000 */
[----:B------:R-:W-:-:S05]  /*04f0*/  DMUL R18, R10, R18 ;  /* 0x000000120a127228 */ /* 0x000fca0000000000 */
[----:B------:R-:W-:Y:S01]  /*0500*/  DFMA R16, R14, R16, UR6 ;  /* 0x000000060e107e2b */ /* 0x000fe20008000010 */
[----:B------:R-:W-:Y:S01]  /*0510*/  UMOV UR6, 0x923be72d ;  /* 0x923be72d00067882 */ /* 0x000fe20000000000 */
[----:B------:R-:W-:-:S06]  /*0520*/  UMOV UR7, 0x3f624924 ;  /* 0x3f62492400077882 */ /* 0x000fcc0000000000 */
        /* <DEDUP_REMOVED lines=8> */
[----:B------:R-:W-:Y:S02]  /*05b0*/  UMOV UR7, 0x3fe62e42 ;  /* 0x3fe62e4200077882 */ /* 0x000fe40000000000 */
[----:B------:R-:W-:Y:S01]  /*05c0*/  DFMA R20, R6, -UR6, R8 ;  /* 0x8000000606147c2b */ /* 0x000fe20008000008 */
[----:B------:R-:W-:Y:S01]  /*05d0*/  UMOV UR6, 0x3b39803f ;  /* 0x3b39803f00067882 */ /* 0x000fe20000000000 */
[----:B------:R-:W-:Y:S02]  /*05e0*/  UMOV UR7, 0x3c7abc9e ;  /* 0x3c7abc9e00077882 */ /* 0x000fe40000000000 */
[----:B------:R-:W-:-:S04]  /*05f0*/  DMUL R16, R14, R16 ;  /* 0x000000100e107228 */ /* 0x000fc80000000000 */
[----:B------:R-:W-:-:S04]  /*0600*/  DADD R20, -R12, R20 ;  /* 0x000000000c147229 */ /* 0x000fc80000000114 */
[----:B------:R-:W-:-:S08]  /*0610*/  DFMA R16, R12, R16, R18 ;  /* 0x000000100c10722b */ /* 0x000fd00000000012 */
[----:B------:R-:W-:-:S08]  /*0620*/  DADD R16, R16, -R20 ;  /* 0x0000000010107229 */ /* 0x000fd00000000814 */
[----:B------:R-:W-:-:S08]  /*0630*/  DFMA R16, R6, UR6, R16 ;  /* 0x0000000606107c2b */ /* 0x000fd00008000010 */
[----:B------:R-:W-:Y:S01]  /*0640*/  DADD R8, R8, R16 ;  /* 0x0000000008087229 */ /* 0x000fe20000000010 */
[----:B------:R-:W-:Y:S10]  /*0650*/  BRA `(.L_x_88) ;  /* 0x0000000000187947 */ /* 0x000ff40003800000 */
.L_x_87:
[----:B------:R-:W-:Y:S01]  /*0660*/  IMAD.MOV.U32 R6, RZ, RZ, 0x0 ;  /* 0x00000000ff067424 */ /* 0x000fe200078e00ff */
[----:B------:R-:W-:Y:S02]  /*0670*/  MOV R7, 0x7ff00000 ;  /* 0x7ff0000000077802 */ /* 0x000fe40000000f00 */
[----:B------:R-:W-:-:S04]  /*0680*/  LOP3.LUT P0, RZ, R9, 0x7fffffff, RZ, 0xc0, !PT ;  /* 0x7fffffff09ff7812 */ /* 0x000fc8000780c0ff */
[----:B------:R-:W-:-:S10]  /*0690*/  DFMA R6, R8, R6, +INF ;  /* 0x7ff000000806742b */ /* 0x000fd40000000006 */
[----:B------:R-:W-:Y:S02]  /*06a0*/  FSEL R8, R6, RZ, P0 ;  /* 0x000000ff06087208 */ /* 0x000fe40000000000 */
[----:B------:R-:W-:-:S07]  /*06b0*/  FSEL R9, R7, -QNAN , P0 ;  /* 0xfff0000007097808 */ /* 0x000fce0000000000 */
.L_x_88:
[----:B------:R-:W-:Y:S05]  /*06c0*/  BSYNC.RECONVERGENT B0 ;  /* 0x0000000000007941 */ /* 0x000fea0003800200 */
.L_x_86:
[----:B------:R-:W0:Y:S01]  /*06d0*/  LDC.64 R6, c[0x0][0x388] ;  /* 0x0000e200ff067b82 */ /* 0x000e220000000a00 */
[----:B-----5:R-:W-:Y:S01]  /*06e0*/  DFMA R4, -R4, R8, R2 ;  /* 0x000000080404722b */ /* 0x020fe20000000102 */
[----:B0-----:R-:W-:-:S06]  /*06f0*/  IMAD.WIDE R2, R0, 0x8, R6 ;  /* 0x0000000800027825 */ /* 0x001fcc00078e0206 */
[----:B------:R-:W-:Y:S01]  /*0700*/  STG.E.64 desc[UR4][R2.64], R4 ;  /* 0x0000000402007986 */ /* 0x000fe2000c101b04 */
[----:B------:R-:W-:Y:S05]  /*0710*/  EXIT ;  /* 0x000000000000794d */ /* 0x000fea0003800000 */
.L_x_85:
[----:B------:R-:W0:Y:S01]  /*0720*/  LDC.64 R4, c[0x0][0x388] ;  /* 0x0000e200ff047b82 */ /* 0x000e220000000a00 */
[----:B------:R-:W-:Y:S01]  /*0730*/  IMAD.MOV.U32 R2, RZ, RZ, 0x0 ;  /* 0x00000000ff027424 */ /* 0x000fe200078e00ff */
[----:B------:R-:W-:Y:S01]  /*0740*/  MOV R3, 0x416312d0 ;  /* 0x416312d000037802 */ /* 0x000fe20000000f00 */
[----:B0-----:R-:W-:-:S05]  /*0750*/  IMAD.WIDE R4, R0, 0x8, R4 ;  /* 0x0000000800047825 */ /* 0x001fca00078e0204 */
[----:B------:R-:W-:Y:S01]  /*0760*/  STG.E.64 desc[UR4][R4.64], R2 ;  /* 0x0000000204007986 */ /* 0x000fe2000c101b04 */
[----:B------:R-:W-:Y:S05]  /*0770*/  EXIT ;  /* 0x000000000000794d */ /* 0x000fea0003800000 */
.L_x_89:
        /* <DEDUP_REMOVED lines=16> */
.L_x_1194:


//--------------------- .text.vec_divScalarMany_f --------------------------
	.section	.text.vec_divScalarMany_f,"ax",@progbits
	.align	128
        .global         vec_divScalarMany_f
        .type           vec_divScalarMany_f,@function
        .size           vec_divScalarMany_f,(.L_x_1122 - vec_divScalarMany_f)
        .other          vec_divScalarMany_f,@"STO_CUDA_ENTRY STV_DEFAULT"
vec_divScalarMany_f:
.text.vec_divScalarMany_f:
        /* <DEDUP_REMOVED lines=15> */
[----:B------:R-:W1:Y:S01]  /*00f0*/  LDCU.64 UR4, c[0x0][0x358] ;  /* 0x00006b00ff0477ac */ /* 0x000e620008000a00 */
[----:B0-----:R-:W-:-:S04]  /*0100*/  IABS R7, R9 ;  /* 0x0000000900077213 */ /* 0x001fc80000000000 */
[----:B------:R-:W0:Y:S08]  /*0110*/  I2F.RP R0, R7 ;  /* 0x0000000700007306 */ /* 0x000e300000209400 */
[----:B0-----:R-:W0:Y:S02]  /*0120*/  MUFU.RCP R0, R0 ;  /* 0x0000000000007308 */ /* 0x001e240000001000 */
[----:B0-----:R-:W-:-:S06]  /*0130*/  VIADD R4, R0, 0xffffffe ;  /* 0x0ffffffe00047836 */ /* 0x001fcc0000000000 */
[----:B------:R0:W2:Y:S02]  /*0140*/  F2I.FTZ.U32.TRUNC.NTZ R5, R4 ;  /* 0x0000000400057305 */ /* 0x0000a4000021f000 */
[----:B0-----:R-:W-:Y:S02]  /*0150*/  IMAD.MOV.U32 R4, RZ, RZ, RZ ;  /* 0x000000ffff047224 */ /* 0x001fe400078e00ff */
[----:B--2---:R-:W-:-:S04]  /*0160*/  IMAD.MOV R6, RZ, RZ, -R5 ;  /* 0x000000ffff067224 */ /* 0x004fc800078e0a05 */
[----:B------:R-:W-:Y:S01]  /*0170*/  IMAD R3, R6, R7, RZ ;  /* 0x0000000706037224 */ /* 0x000fe200078e02ff */
[----:B------:R-:W-:-:S03]  /*0180*/  IABS R6, R2 ;  /* 0x0000000200067213 */ /* 0x000fc60000000000 */
[----:B------:R-:W-:-:S06]  /*0190*/  IMAD.HI.U32 R5, R5, R3, R4 ;  /* 0x0000000305057227 */ /* 0x000fcc00078e0004 */
[----:B------:R-:W-:Y:S02]  /*01a0*/  IMAD.HI.U32 R3, R5, R6, RZ ;  /* 0x0000000605037227 */ /* 0x000fe400078e00ff */
[----:B------:R-:W0:Y:S02]  /*01b0*/  LDC.64 R4, c[0x0][0x3a0] ;  /* 0x0000e800ff047b82 */ /* 0x000e240000000a00 */
[----:B------:R-:W-:-:S04]  /*01c0*/  IMAD.MOV R0, RZ, RZ, -R3 ;  /* 0x000000ffff007224 */ /* 0x000fc800078e0a03 */
[----:B------:R-:W-:-:S05]  /*01d0*/  IMAD R0, R7, R0, R6 ;  /* 0x0000000007007224 */ /* 0x000fca00078e0206 */
        /* <DEDUP_REMOVED lines=9> */
[----:B------:R-:W-:-:S05]  /*0270*/  @!P2 LOP3.LUT R3, RZ, R9, RZ, 0x33, !PT ;  /* 0x00000009ff03a212 */ /* 0x000fca00078e33ff */
[----:B0-----:R-:W-:-:S05]  /*0280*/  IMAD.WIDE R4, R3, 0x4, R4 ;  /* 0x0000000403047825 */ /* 0x001fca00078e0204 */
[----:B-1----:R-:W2:Y:S02]  /*0290*/  LDG.E R11, desc[UR4][R4.64] ;  /* 0x00000004040b7981 */ /* 0x002ea4000c1e1900 */
[----:B--2---:R-:W-:-:S13]  /*02a0*/  FSETP.NEU.AND P0, PT, R11, RZ, PT ;  /* 0x000000ff0b00720b */ /* 0x004fda0003f0d000 */
[----:B------:R-:W-:Y:S05]  /*02b0*/  @!P0 EXIT ;  /* 0x000000000000894d */ /* 0x000fea0003800000 */
[----:B------:R-:W0:Y:S02]  /*02c0*/  LDC.64 R4, c[0x0][0x398] ;  /* 0x0000e600ff047b82 */ /* 0x000e240000000a00 */
[----:B0-----:R-:W-:-:S05]  /*02d0*/  IMAD.WIDE R4, R2, 0x4, R4 ;  /* 0x0000000402047825 */ /* 0x001fca00078e0204 */
[----:B------:R-:W2:Y:S01]  /*02e0*/  LDG.E R0, desc[UR4][R4.64] ;  /* 0x0000000404007981 */ /* 0x000ea2000c1e1900 */
[----:B------:R-:W0:Y:S01]  /*02f0*/  MUFU.RCP R3, R11 ;  /* 0x0000000b00037308 */ /* 0x000e220000001000 */
[----:B------:R-:W-:Y:S01]  /*0300*/  BSSY.RECONVERGENT B0, `(.L_x_90) ;  /* 0x000000b000007945 */ /* 0x000fe20003800200 */
[----:B0-----:R-:W-:-:S04]  /*0310*/  FFMA R6, -R11, R3, 1 ;  /* 0x3f8000000b067423 */ /* 0x001fc80000000103 */
[----:B------:R-:W-:Y:S02]  /*0320*/  FFMA R3, R3, R6, R3 ;  /* 0x0000000603037223 */ /* 0x000fe40000000003 */
[----:B--2---:R-:W0:Y:S02]  /*0330*/  FCHK P0, R0, R11 ;  /* 0x0000000b00007302 */ /* 0x004e240000000000 */
[----:B------:R-:W-:-:S04]  /*0340*/  FFMA R6, R0, R3, RZ ;  /* 0x0000000300067223 */ /* 0x000fc800000000ff */
[----:B------:R-:W-:-:S04]  /*0350*/  FFMA R7, -R11, R6, R0 ;  /* 0x000000060b077223 */ /* 0x000fc80000000100 */
[----:B------:R-:W-:Y:S01]  /*0360*/  FFMA R9, R3, R7, R6 ;  /* 0x0000000703097223 */ /* 0x000fe20000000006 */
[----:B0-----:R-:W-:Y:S06]  /*0370*/  @!P0 BRA `(.L_x_91) ;  /* 0x00000000000c8947 */ /* 0x001fec0003800000 */
[----:B------:R-:W-:-:S07]  /*0380*/  MOV R4, 0x3a0 ;  /* 0x000003a000047802 */ /* 0x000fce0000000f00 */
[----:B------:R-:W-:Y:S05]  /*0390*/  CALL.REL.NOINC `($__internal_8_$__cuda_sm3x_div_rn_noftz_f32_slowpath) ;  /* 0x0000000000307944 */ /* 0x000fea0003c00000 */
[----:B------:R-:W-:-:S07]  /*03a0*/  IMAD.MOV.U32 R9, RZ, RZ, R0 ;  /* 0x000000ffff097224 */ /* 0x000fce00078e0000 */
.L_x_91:
[----:B------:R-:W-:Y:S05]  /*03b0*/  BSYNC.RECONVERGENT B0 ;  /* 0x0000000000007941 */ /* 0x000fea0003800200 */
.L_x_90:
[----:B------:R-:W0:Y:S08]  /*03c0*/  LDC.64 R4, c[0x0][0x388] ;  /* 0x0000e200ff047b82 */ /* 0x000e300000000a00 */
[----:B------:R-:W1:Y:S01]  /*03d0*/  LDC.64 R6, c[0x0][0x390] ;  /* 0x0000e400ff067b82 */ /* 0x000e620000000a00 */
[----:B0-----:R-:W-:-:S05]  /*03e0*/  IMAD.WIDE R4, R2, 0x4, R4 ;  /* 0x0000000402047825 */ /* 0x001fca00078e0204 */
[----:B------:R-:W-:Y:S01]  /*03f0*/  STG.E desc[UR4][R4.64], R9 ;  /* 0x0000000904007986 */ /* 0x000fe2000c101904 */
[----:B-1----:R-:W-:-:S05]  /*0400*/  IMAD.WIDE R2, R2, 0x8, R6 ;  /* 0x0000000802027825 */ /* 0x002fca00078e0206 */
[----:B------:R-:W-:Y:S04]  /*0410*/  STG.E.64 desc[UR4][R2.64], RZ ;  /* 0x000000ff02007986 */ /* 0x000fe8000c101b04 */
[----:B------:R-:W2:Y:S02]  /*0420*/  LDG.E R6, desc[UR4][R4.64] ;  /* 0x0000000404067981 */ /* 0x000ea4000c1e1900 */
[----:B--2---:R-:W0:Y:S02]  /*0430*/  F2F.F64.F32 R6, R6 ;  /* 0x0000000600067310 */ /* 0x004e240000201800 */
[----:B0-----:R-:W-:Y:S01]  /*0440*/  STG.E.64 desc[UR4][R2.64], R6 ;  /* 0x0000000602007986 */ /* 0x001fe2000c101b04 */
[----:B------:R-:W-:Y:S05]  /*0450*/  EXIT ;  /* 0x000000000000794d */ /* 0x000fea0003800000 */
        .weak           $__internal_8_$__cuda_sm3x_div_rn_noftz_f32_slowpath
        .type           $__internal_8_$__cuda_sm3x_div_rn_noftz_f32_slowpath,@function
        .size           $__internal_8_$__cuda_sm3x_div_rn_noftz_f32_slowpath,(.L_x_1122 - $__internal_8_$__cuda_sm3x_div_rn_noftz_f32_slowpath)
$__internal_8_$__cuda_sm3x_div_rn_noftz_f32_slowpath:
[--C-:B------:R-:W-:Y:S01]  /*0460*/  SHF.R.U32.HI R5, RZ, 0x17, R11.reuse ;  /* 0x00000017ff057819 */ /* 0x100fe2000001160b */
[----:B------:R-:W-:Y:S01]  /*0470*/  BSSY.RECONVERGENT B1, `(.L_x_92) ;  /* 0x0000065000017945 */ /* 0x000fe20003800200 */
[--C-:B------:R-:W-:Y:S01]  /*0480*/  SHF.R.U32.HI R3, RZ, 0x17, R0.reuse ;  /* 0x00000017ff037819 */ /* 0x100fe20000011600 */
[----:B------:R-:W-:Y:S01]  /*0490*/  IMAD.MOV.U32 R6, RZ, RZ, R0 ;  /* 0x000000ffff067224 */ /* 0x000fe200078e0000 */
[----:B------:R-:W-:Y:S01]  /*04a0*/  LOP3.LUT R12, R5, 0xff, RZ, 0xc0, !PT ;  /* 0x000000ff050c7812 */ /* 0x000fe200078ec0ff */
[----:B------:R-:W-:Y:S01]  /*04b0*/  IMAD.MOV.U32 R7, RZ, RZ, R11 ;  /* 0x000000ffff077224 */ /* 0x000fe200078e000b */
[----:B------:R-:W-:-:S03]  /*04c0*/  LOP3.LUT R5, R3, 0xff, RZ, 0xc0, !PT ;  /* 0x000000ff03057812 */ /* 0x000fc600078ec0ff */
[----:B------:R-:W-:Y:S02]  /*04d0*/  VIADD R10, R12, 0xffffffff ;  /* 0xffffffff0c0a7836 */ /* 0x000fe40000000000 */
[----:B------:R-:W-:-:S03]  /*04e0*/  VIADD R9, R5, 0xffffffff ;  /* 0xffffffff05097836 */ /* 0x000fc60000000000 */
[----:B------:R-:W-:-:S04]  /*04f0*/  ISETP.GT.U32.AND P0, PT, R10, 0xfd, PT ;  /* 0x000000fd0a00780c */ /* 0x000fc80003f04070 */
[----:B------:R-:W-:-:S13]  /*0500*/  ISETP.GT.U32.OR P0, PT, R9, 0xfd, P0 ;  /* 0x000000fd0900780c */ /* 0x000fda0000704470 */
[----:B------:R-:W-:Y:S01]  /*0510*/  @!P0 IMAD.MOV.U32 R8, RZ, RZ, RZ ;  /* 0x000000ffff088224 */ /* 0x000fe200078e00ff */
[----:B------:R-:W-:Y:S06]  /*0520*/  @!P0 BRA `(.L_x_93) ;  /* 0x0000000000608947 */ /* 0x000fec0003800000 */
[----:B------:R-:W-:Y:S01]  /*0530*/  FSETP.GTU.FTZ.AND P0, PT, |R0|, +INF , PT ;  /* 0x7f8000000000780b */ /* 0x000fe20003f1c200 */
[----:B------:R-:W-:Y:S01]  /*0540*/  IMAD.MOV.U32 R3, RZ, RZ, R11 ;  /* 0x000000ffff037224 */ /* 0x000fe200078e000b */
        /* <DEDUP_REMOVED lines=22> */
.L_x_93:
[----:B------:R-:W-:Y:S01]  /*06b0*/  LEA R0, R12, 0xc0800000, 0x17 ;  /* 0xc08000000c007811 */ /* 0x000fe200078eb8ff */
[----:B------:R-:W-:Y:S01]  /*06c0*/  VIADD R5, R5, 0xffffff81 ;  /* 0xffffff8105057836 */ /* 0x000fe20000000000 */
[----:B------:R-:W-:Y:S03]  /*06d0*/  BSSY.RECONVERGENT B2, `(.L_x_98) ;  /* 0x0000035000027945 */ /* 0x000fe60003800200 */
[----:B------:R-:W-:Y:S02]  /*06e0*/  IMAD.IADD R7, R7, 0x1, -R0 ;  /* 0x0000000107077824 */ /* 0x000fe400078e0a00 */
[C---:B------:R-:W-:Y:S01]  /*06f0*/  IMAD R0, R5.reuse, -0x800000, R6 ;  /* 0xff80000005007824 */ /* 0x040fe200078e0206 */
[----:B------:R-:W-:Y:S01]  /*0700*/  IADD3 R5, PT, PT, R5, 0x7f, -R12 ;  /* 0x0000007f05057810 */ /* 0x000fe20007ffe80c */
[----:B------:R-:W0:Y:S01]  /*0710*/  MUFU.RCP R3, R7 ;  /* 0x0000000700037308 */ /* 0x000e220000001000 */
[----:B------:R-:W-:-:S03]  /*0720*/  FADD.FTZ R9, -R7, -RZ ;  /* 0x800000ff07097221 */ /* 0x000fc60000010100 */
[----:B------:R-:W-:Y:S02]  /*0730*/  IMAD.IADD R5, R5, 0x1, R8 ;  /* 0x0000000105057824 */ /* 0x000fe400078e0208 */
        /* <DEDUP_REMOVED lines=20> */
[CC--:B------:R-:W-:Y:S01]  /*0880*/  FFMA.RZ R3, R10.reuse, R6.reuse, R11 ;  /* 0x000000060a037223 */ /* 0x0c0fe2000000c00b */
[C---:B------:R-:W-:Y:S01]  /*0890*/  VIADD R8, R7.reuse, 0x20 ;  /* 0x0000002007087836 */ /* 0x040fe20000000000 */
[C---:B------:R-:W-:Y:S02]  /*08a0*/  ISETP.NE.AND P2, PT, R7.reuse, RZ, PT ;  /* 0x000000ff0700720c */ /* 0x040fe40003f45270 */
[----:B------:R-:W-:Y:S01]  /*08b0*/  ISETP.NE.AND P1, PT, R7, RZ, PT ;  /* 0x000000ff0700720c */ /* 0x000fe20003f25270 */
[----:B------:R-:W-:Y:S01]  /*08c0*/  IMAD.MOV R7, RZ, RZ, -R7 ;  /* 0x000000ffff077224 */ /* 0x000fe200078e0a07 */
[----:B------:R-:W-:Y:S01]  /*08d0*/  LOP3.LUT R5, R3, 0x7fffff, RZ, 0xc0, !PT ;  /* 0x007fffff03057812 */ /* 0x000fe200078ec0ff */
[CCC-:B------:R-:W-:Y:S01]  /*08e0*/  FFMA.RP R3, R10.reuse, R6.reuse, R11.reuse ;  /* 0x000000060a037223 */ /* 0x1c0fe2000000800b */
[----:B------:R-:W-:Y:S02]  /*08f0*/  FFMA.RM R6, R10, R6, R11 ;  /* 0x000000060a067223 */ /* 0x000fe4000000400b */
[----:B------:R-:W-:-:S03]  /*0900*/  LOP3.LUT R5, R5, 0x800000, RZ, 0xfc, !PT ;  /* 0x0080000005057812 */ /* 0x000fc600078efcff */
        /* <DEDUP_REMOVED lines=13> */
.L_x_100:
[----:B------:R-:W-:-:S04]  /*09e0*/  LOP3.LUT R0, R0, 0x80000000, RZ, 0xc0, !PT ;  /* 0x8000000000007812 */ /* 0x000fc800078ec0ff */
[----:B------:R-:W-:Y:S01]  /*09f0*/  LOP3.LUT R0, R0, 0x7f800000, RZ, 0xfc, !PT ;  /* 0x7f80000000007812 */ /* 0x000fe200078efcff */
[----:B------:R-:W-:Y:S06]  /*0a00*/  BRA `(.L_x_101) ;  /* 0x0000000000047947 */ /* 0x000fec0003800000 */
.L_x_99:
[----:B------:R-:W-:-:S07]  /*0a10*/  IMAD R0, R5, 0x800000, R0 ;  /* 0x0080000005007824 */ /* 0x000fce00078e0200 */
.L_x_101:
[----:B------:R-:W-:Y:S05]  /*0a20*/  BSYNC.RECONVERGENT B2 ;  /* 0x0000000000027941 */ /* 0x000fea0003800200 */
.L_x_98:
[----:B------:R-:W-:Y:S05]  /*0a30*/  BRA `(.L_x_102) ;  /* 0x0000000000207947 */ /* 0x000fea0003800000 */
.L_x_97:
[----:B------:R-:W-:-:S04]  /*0a40*/  LOP3.LUT R0, R7, 0x80000000, R6, 0x48, !PT ;  /* 0x8000000007007812 */ /* 0x000fc800078e4806 */
[----:B------:R-:W-:Y:S01]  /*0a50*/  LOP3.LUT R0, R0, 0x7f800000, RZ, 0xfc, !PT ;  /* 0x7f80000000007812 */ /* 0x000fe200078efcff */
[----:B------:R-:W-:Y:S06]  /*0a60*/  BRA `(.L_x_102) ;  /* 0x0000000000147947 */ /* 0x000fec0003800000 */
.L_x_96:
[----:B------:R-:W-:Y:S01]  /*0a70*/  LOP3.LUT R0, R7, 0x80000000, R6, 0x48, !PT ;  /* 0x8000000007007812 */ /* 0x000fe200078e4806 */
[----:B------:R-:W-:Y:S06]  /*0a80*/  BRA `(.L_x_102) ;  /* 0x00000000000c7947 */ /* 0x000fec0003800000 */
.L_x_95:
[----:B------:R-:W0:Y:S01]  /*0a90*/  MUFU.RSQ R0, -QNAN ;  /* 0xffc0000000007908 */ /* 0x000e220000001400 */
[----:B------:R-:W-:Y:S05]  /*0aa0*/  BRA `(.L_x_102) ;  /* 0x0000000000047947 */ /* 0x000fea0003800000 */
.L_x_94:
[----:B------:R-:W-:-:S07]  /*0ab0*/  FADD.FTZ R0, R0, R3 ;  /* 0x0000000300007221 */ /* 0x000fce0000010000 */
.L_x_102:
[----:B------:R-:W-:Y:S05]  /*0ac0*/  BSYNC.RECONVERGENT B1 ;  /* 0x0000000000017941 */ /* 0x000fea0003800200 */
.L_x_92:
[----:B------:R-:W-:-:S04]  /*0ad0*/  IMAD.MOV.U32 R5, RZ, RZ, 0x0 ;  /* 0x00000000ff057424 */ /* 0x000fc800078e00ff */
[----:B0-----:R-:W-:Y:S05]  /*0ae0*/  RET.REL.NODEC R4 `(vec_divScalarMany_f) ;  /* 0xfffffff404447950 */ /* 0x001fea0003c3ffff */
.L_x_103:
        /* <DEDUP_REMOVED lines=9> */
.L_x_1122:


//--------------------- .text.vec_computeModelMany3_scmos --------------------------
	.section	.text.vec_computeModelMany3_scmos,"ax",@progbits
	.align	128
        .global         vec_computeModelMany3_scmos
        .type           vec_computeModelMany3_scmos,@function
        .size           vec_computeModelMany3_scmos,(.L_x_1196 - vec_computeModelMany3_scmos)
        .other          vec_computeModelMany3_scmos,@"STO_CUDA_ENTRY STV_DEFAULT"
vec_computeModelMany3_scmos:
.text.vec_computeModelMany3_scmos:
        /* <DEDUP_REMOVED lines=15> */
[----:B------:R-:W1:Y:S07]  /*00f0*/  LDCU.64 UR4, c[0x0][0x358] ;  /* 0x00006b00ff0477ac */ /* 0x000e6e0008000a00 */
[----:B------:R-:W2:Y:S01]  /*0100*/  LDC.64 R8, c[0x0][0x3a0] ;  /* 0x0000e800ff087b82 */ /* 0x000ea20000000a00 */
[----:B0-----:R-:W-:-:S04]  /*0110*/  IABS R5, R13 ;  /* 0x0000000d00057213 */ /* 0x001fc80000000000 */
[----:B------:R-:W0:Y:S08]  /*0120*/  I2F.RP R4, R5 ;  /* 0x0000000500047306 */ /* 0x000e300000209400 */
[----:B0-----:R-:W0:Y:S02]  /*0130*/  MUFU.RCP R4, R4 ;  /* 0x0000000400047308 */ /* 0x001e240000001000 */
[----:B0-----:R-:W-:-:S06]  /*0140*/  IADD3 R2, PT, PT, R4, 0xffffffe, RZ ;  /* 0x0ffffffe04027810 */ /* 0x001fcc0007ffe0ff */
[----:B------:R0:W3:Y:S02]  /*0150*/  F2I.FTZ.U32.TRUNC.NTZ R3, R2 ;  /* 0x0000000200037305 */ /* 0x0000e4000021f000 */
[----:B0-----:R-:W-:Y:S01]  /*0160*/  IMAD.MOV.U32 R2, RZ, RZ, RZ ;  /* 0x000000ffff027224 */ /* 0x001fe200078e00ff */
[----:B---3--:R-:W-:-:S05]  /*0170*/  IADD3 R6, PT, PT, RZ, -R3, RZ ;  /* 0x80000003ff067210 */ /* 0x008fca0007ffe0ff */
[----:B------:R-:W-:Y:S01]  /*0180*/  IMAD R7, R6, R5, RZ ;  /* 0x0000000506077224 */ /* 0x000fe200078e02ff */
[----:B------:R-:W-:-:S03]  /*0190*/  IABS R6, R0 ;  /* 0x0000000000067213 */ /* 0x000fc60000000000 */
[----:B------:R-:W-:Y:S01]  /*01a0*/  IMAD.HI.U32 R3, R3, R7, R2 ;  /* 0x0000000703037227 */ /* 0x000fe200078e0002 */
[----:B------:R-:W-:-:S04]  /*01b0*/  LOP3.LUT R2, R0, R13, RZ, 0x3c, !PT ;  /* 0x0000000d00027212 */ /* 0x000fc800078e3cff */
[----:B------:R-:W-:Y:S01]  /*01c0*/  ISETP.GE.AND P1, PT, R2, RZ, PT ;  /* 0x000000ff0200720c */ /* 0x000fe20003f26270 */
        /* <DEDUP_REMOVED lines=10> */
[----:B------:R-:W-:-:S05]  /*0270*/  @P0 IADD3 R3, PT, PT, R3, 0x1, RZ ;  /* 0x0000000103030810 */ /* 0x000fca0007ffe0ff */
[----:B------:R-:W-:Y:S02]  /*0280*/  IMAD.MOV.U32 R11, RZ, RZ, R3 ;  /* 0x000000ffff0b7224 */ /* 0x000fe400078e0003 */
[----:B------:R-:W4:Y:S03]  /*0290*/  LDC.64 R2, c[0x0][0x3a8] ;  /* 0x0000ea00ff027b82 */ /* 0x000f260000000a00 */
[----:B------:R-:W-:Y:S02]  /*02a0*/  @!P1 IADD3 R11, PT, PT, -R11, RZ, RZ ;  /* 0x000000ff0b0b9210 */ /* 0x000fe40007ffe1ff */
[----:B------:R-:W-:Y:S01]  /*02b0*/  @!P2 LOP3.LUT R11, RZ, R13, RZ, 0x33, !PT ;  /* 0x0000000dff0ba212 */ /* 0x000fe200078e33ff */
[----:B---3--:R-:W-:-:S03]  /*02c0*/  IMAD.WIDE R4, R0, 0x8, R4 ;  /* 0x0000000800047825 */ /* 0x008fc600078e0204 */
[C---:B------:R-:W-:Y:S01]  /*02d0*/  IADD3 R10, PT, PT, -R11.reuse, RZ, RZ ;  /* 0x000000ff0b0a7210 */ /* 0x040fe20007ffe1ff */
[----:B0-----:R-:W-:Y:S02]  /*02e0*/  IMAD.WIDE R6, R11, 0x8, R6 ;  /* 0x000000080b067825 */ /* 0x001fe400078e0206 */
[----:B-1----:R-:W3:Y:S02]  /*02f0*/  LDG.E.64 R4, desc[UR4][R4.64] ;  /* 0x0000000404047981 */ /* 0x002ee4000c1e1b00 */
[----:B------:R-:W-:Y:S02]  /*0300*/  IMAD R13, R13, R10, R0 ;  /* 0x0000000a0d0d7224 */ /* 0x000fe400078e0200 */
[----:B------:R-:W3:Y:S02]  /*0310*/  LDG.E.64 R6, desc[UR4][R6.64] ;  /* 0x0000000406067981 */ /* 0x000ee4000c1e1b00 */
[----:B--2---:R-:W-:-:S06]  /*0320*/  IMAD.WIDE R8, R13, 0x8, R8 ;  /* 0x000000080d087825 */ /* 0x004fcc00078e0208 */
[----:B------:R-:W3:Y:S01]  /*0330*/  LDG.E.64 R8, desc[UR4][R8.64] ;  /* 0x0000000408087981 */ /* 0x000ee2000c1e1b00 */
[----:B----4-:R-:W-:Y:S02]  /*0340*/  IMAD.WIDE R10, R13, 0x8, R2 ;  /* 0x000000080d0a7825 */ /* 0x010fe400078e0202 */
[----:B------:R-:W0:Y:S04]  /*0350*/  LDC.64 R12, c[0x0][0x388] ;  /* 0x0000e200ff0c7b82 */ /* 0x000e280000000a00 */
[----:B------:R-:W2:Y:S01]  /*0360*/  LDG.E.64 R10, desc[UR4][R10.64] ;  /* 0x000000040a0a7981 */ /* 0x000ea2000c1e1b00 */
[----:B0-----:R-:W-:Y:S01]  /*0370*/  IMAD.WIDE R12, R0, 0x8, R12 ;  /* 0x00000008000c7825 */ /* 0x001fe200078e020c */
[----:B---3--:R-:W-:-:S08]  /*0380*/  DFMA R2, R4, R6, R8 ;  /* 0x000000060402722b */ /* 0x008fd00000000008 */
[----:B--2---:R-:W-:-:S07]  /*0390*/  DADD R2, R2, R10 ;  /* 0x0000000002027229 */ /* 0x004fce000000000a */
[----:B------:R-:W-:Y:S01]  /*03a0*/  STG.E.64 desc[UR4][R12.64], R2 ;  /* 0x000000020c007986 */ /* 0x000fe2000c101b04 */
[----:B------:R-:W-:Y:S05]  /*03b0*/  EXIT ;  /* 0x000000000000794d */ /* 0x000fea0003800000 */
.L_x_104:
        /* <DEDUP_REMOVED lines=12> */
.L_x_1196:


//--------------------- .text.vec_computeModelMany2_scmos --------------------------
	.section	.text.vec_computeModelMany2_scmos,"ax",@progbits
	.align	128
        .global         vec_computeModelMany2_scmos
        .type           vec_computeModelMany2_scmos,@function
        .size           vec_computeModelMany2_scmos,(.L_x_1197 - vec_computeModelMany2_scmos)
        .other          vec_computeModelMany2_scmos,@"STO_CUDA_ENTRY STV_DEFAULT"
vec_computeModelMany2_scmos:
.text.vec_computeModelMany2_scmos:
        /* <DEDUP_REMOVED lines=25> */
[----:B------:R-:W-:-:S04]  /*0190*/  IMAD R7, R7, R6, RZ ;  /* 0x0000000607077224 */ /* 0x000fc800078e02ff */
[----:B------:R-:W-:Y:S01]  /*01a0*/  IMAD.HI.U32 R3, R3, R7, R2 ;  /* 0x0000000703037227 */ /* 0x000fe200078e0002 */
[----:B------:R-:W-:Y:S02]  /*01b0*/  MOV R7, R8 ;  /* 0x0000000800077202 */ /* 0x000fe40000000f00 */
[----:B------:R-:W0:Y:S01]  /*01c0*/  LDC.64 R8, c[0x0][0x398] ;  /* 0x0000e600ff087b82 */ /* 0x000e220000000a00 */
[----:B------:R-:W-:Y:S02]  /*01d0*/  LOP3.LUT R2, R0, R5, RZ, 0x3c, !PT ;  /* 0x0000000500027212 */ /* 0x000fe400078e3cff */
[----:B------:R-:W-:Y:S02]  /*01e0*/  IMAD.HI.U32 R12, R3, R7, RZ ;  /* 0x00000007030c7227 */ /* 0x000fe400078e00ff */
[----:B------:R-:W-:Y:S02]  /*01f0*/  ISETP.GE.AND P1, PT, R2, RZ, PT ;  /* 0x000000ff0200720c */ /* 0x000fe40003f26270 */
[----:B------:R-:W-:-:S04]  /*0200*/  IMAD.MOV R3, RZ, RZ, -R12 ;  /* 0x000000ffff037224 */ /* 0x000fc800078e0a0c */
[----:B------:R-:W-:-:S05]  /*0210*/  IMAD R3, R6, R3, R7 ;  /* 0x0000000306037224 */ /* 0x000fca00078e0207 */
[----:B------:R-:W-:-:S13]  /*0220*/  ISETP.GT.U32.AND P2, PT, R6, R3, PT ;  /* 0x000000030600720c */ /* 0x000fda0003f44070 */
[-C--:B------:R-:W-:Y:S02]  /*0230*/  @!P2 IADD3 R3, PT, PT, R3, -R6.reuse, RZ ;  /* 0x800000060303a210 */ /* 0x080fe40007ffe0ff */
[----:B------:R-:W-:Y:S02]  /*0240*/  @!P2 IADD3 R12, PT, PT, R12, 0x1, RZ ;  /* 0x000000010c0ca810 */ /* 0x000fe40007ffe0ff */
[----:B------:R-:W-:Y:S02]  /*0250*/  ISETP.GE.U32.AND P0, PT, R3, R6, PT ;  /* 0x000000060300720c */ /* 0x000fe40003f06070 */
[----:B------:R-:W3:Y:S01]  /*0260*/  LDC.64 R6, c[0x0][0x390] ;  /* 0x0000e400ff067b82 */ /* 0x000ee20000000a00 */
[----:B------:R-:W-:-:S07]  /*0270*/  ISETP.NE.AND P2, PT, R5, RZ, PT ;  /* 0x000000ff0500720c */ /* 0x000fce0003f45270 */
[----:B------:R-:W4:Y:S03]  /*0280*/  LDC.64 R2, c[0x0][0x3a8] ;  /* 0x0000ea00ff027b82 */ /* 0x000f260000000a00 */
[----:B------:R-:W-:-:S05]  /*0290*/  @P0 VIADD R12, R12, 0x1 ;  /* 0x000000010c0c0836 */ /* 0x000fca0000000000 */
[----:B------:R-:W-:Y:S02]  /*02a0*/  @!P1 IADD3 R12, PT, PT, -R12, RZ, RZ ;  /* 0x000000ff0c0c9210 */ /* 0x000fe40007ffe1ff */
[----:B------:R-:W-:-:S04]  /*02b0*/  @!P2 LOP3.LUT R12, RZ, R5, RZ, 0x33, !PT ;  /* 0x00000005ff0ca212 */ /* 0x000fc800078e33ff */
[C---:B------:R-:W-:Y:S01]  /*02c0*/  IADD3 R4, PT, PT, -R12.reuse, RZ, RZ ;  /* 0x000000ff0c047210 */ /* 0x040fe20007ffe1ff */
[----:B0-----:R-:W-:-:S04]  /*02d0*/  IMAD.WIDE R8, R12, 0x8, R8 ;  /* 0x000000080c087825 */ /* 0x001fc800078e0208 */
[----:B---3--:R-:W-:Y:S02]  /*02e0*/  IMAD.WIDE R6, R0, 0x8, R6 ;  /* 0x0000000800067825 */ /* 0x008fe400078e0206 */
[----:B-1----:R-:W3:Y:S02]  /*02f0*/  LDG.E.64 R8, desc[UR4][R8.64] ;  /* 0x0000000408087981 */ /* 0x002ee4000c1e1b00 */
[----:B--2---:R-:W-:Y:S02]  /*0300*/  IMAD.WIDE R10, R12, 0x8, R10 ;  /* 0x000000080c0a7825 */ /* 0x004fe400078e020a */
[----:B------:R-:W3:Y:S01]  /*0310*/  LDG.E.64 R6, desc[UR4][R6.64] ;  /* 0x0000000406067981 */ /* 0x000ee2000c1e1b00 */
[----:B------:R-:W0:Y:S01]  /*0320*/  LDC.64 R12, c[0x0][0x388] ;  /* 0x0000e200ff0c7b82 */ /* 0x000e220000000a00 */
[----:B------:R-:W-:Y:S02]  /*0330*/  IMAD R5, R5, R4, R0 ;  /* 0x0000000405057224 */ /* 0x000fe400078e0200 */
[----:B------:R-:W3:Y:S02]  /*0340*/  LDG.E.64 R10, desc[UR4][R10.64] ;  /* 0x000000040a0a7981 */ /* 0x000ee4000c1e1b00 */
[----:B----4-:R-:W-:-:S06]  /*0350*/  IMAD.WIDE R4, R5, 0x8, R2 ;  /* 0x0000000805047825 */ /* 0x010fcc00078e0202 */
[----:B------:R-:W2:Y:S01]  /*0360*/  LDG.E.64 R4, desc[UR4][R4.64] ;  /* 0x0000000404047981 */ /* 0x000ea2000c1e1b00 */
[----:B0-----:R-:W-:Y:S01]  /*0370*/  IMAD.WIDE R12, R0, 0x8, R12 ;  /* 0x00000008000c7825 */ /* 0x001fe200078e020c */
[----:B---3--:R-:W-:-:S08]  /*0380*/  DFMA R2, R6, R8, R10 ;  /* 0x000000080602722b */ /* 0x008fd0000000000a */
[----:B--2---:R-:W-:-:S07]  /*0390*/  DADD R2, R2, R4 ;  /* 0x0000000002027229 */ /* 0x004fce0000000004 */
[----:B------:R-:W-:Y:S01]  /*03a0*/  STG.E.64 desc[UR4][R12.64], R2 ;  /* 0x000000020c007986 */ /* 0x000fe2000c101b04 */
[----:B------:R-:W-:Y:S05]  /*03b0*/  EXIT ;  /* 0x000000000000794d */ /* 0x000fea0003800000 */
.L_x_105:
        /* <DEDUP_REMOVED lines=12> */
.L_x_1197:


//--------------------- .text.vec_computeModelMany1_scmos --------------------------
	.section	.text.vec_computeModelMany1_scmos,"ax",@progbits
	.align	128
        .global         vec_computeModelMany1_scmos
        .type           vec_computeModelMany1_scmos,@function
        .size           vec_computeModelMany1_scmos,(.L_x_1198 - vec_computeModelMany1_scmos)
        .other          vec_computeModelMany1_scmos,@"STO_CUDA_ENTRY STV_DEFAULT"
vec_computeModelMany1_scmos:
.text.vec_computeModelMany1_scmos:
        /* <DEDUP_REMOVED lines=19> */
[----:B0-----:R-:W-:-:S06]  /*0130*/  IADD3 R4, PT, PT, R2, 0xffffffe, RZ ;  /* 0x0ffffffe02047810 */ /* 0x001fcc0007ffe0ff */
[----:B------:R0:W2:Y:S02]  /*0140*/  F2I.FTZ.U32.TRUNC.NTZ R5, R4 ;  /* 0x0000000400057305 */ /* 0x0000a4000021f000 */
[----:B0-----:R-:W-:Y:S01]  /*0150*/  IMAD.MOV.U32 R4, RZ, RZ, RZ ;  /* 0x000000ffff047224 */ /* 0x001fe200078e00ff */
[----:B--2---:R-:W-:-:S05]  /*0160*/  IADD3 R6, PT, PT, RZ, -R5, RZ ;  /* 0x80000005ff067210 */ /* 0x004fca0007ffe0ff */
[----:B------:R-:W-:Y:S01]  /*0170*/  IMAD R9, R6, R7, RZ ;  /* 0x0000000706097224 */ /* 0x000fe200078e02ff */
[----:B------:R-:W-:-:S03]  /*0180*/  IABS R6, R0 ;  /* 0x0000000000067213 */ /* 0x000fc60000000000 */
[----:B------:R-:W-:Y:S02]  /*0190*/  IMAD.HI.U32 R5, R5, R9, R4 ;  /* 0x0000000905057227 */ /* 0x000fe400078e0004 */
[----:B------:R-:W0:Y:S04]  /*01a0*/  LDC.64 R8, c[0x0][0x3a8] ;  /* 0x0000ea00ff087b82 */ /* 0x000e280000000a00 */
[----:B------:R-:W-:-:S04]  /*01b0*/  IMAD.HI.U32 R10, R5, R6, RZ ;  /* 0x00000006050a7227 */ /* 0x000fc800078e00ff */
[----:B------:R-:W2:Y:S01]  /*01c0*/  LDC.64 R4, c[0x0][0x390] ;  /* 0x0000e400ff047b82 */ /* 0x000ea20000000a00 */
[----:B------:R-:W-:-:S05]  /*01d0*/  IADD3 R2, PT, PT, -R10, RZ, RZ ;  /* 0x000000ff0a027210 */ /* 0x000fca0007ffe1ff */
[----:B------:R-:W-:-:S05]  /*01e0*/  IMAD R2, R7, R2, R6 ;  /* 0x0000000207027224 */ /* 0x000fca00078e0206 */
[----:B------:R-:W-:-:S13]  /*01f0*/  ISETP.GT.U32.AND P2, PT, R7, R2, PT ;  /* 0x000000020700720c */ /* 0x000fda0003f44070 */
[----:B------:R-:W-:Y:S01]  /*0200*/  @!P2 IMAD.IADD R2, R2, 0x1, -R7 ;  /* 0x000000010202a824 */ /* 0x000fe200078e0a07 */
[----:B------:R-:W-:Y:S01]  /*0210*/  @!P2 IADD3 R10, PT, PT, R10, 0x1, RZ ;  /* 0x000000010a0aa810 */ /* 0x000fe20007ffe0ff */
[----:B--2---:R-:W-:Y:S01]  /*0220*/  IMAD.WIDE R4, R0, 0x8, R4 ;  /* 0x0000000800047825 */ /* 0x004fe200078e0204 */
[----:B------:R-:W-:Y:S02]  /*0230*/  ISETP.NE.AND P2, PT, R3, RZ, PT ;  /* 0x000000ff0300720c */ /* 0x000fe40003f45270 */
[----:B------:R-:W-:Y:S02]  /*0240*/  ISETP.GE.U32.AND P0, PT, R2, R7, PT ;  /* 0x000000070200720c */ /* 0x000fe40003f06070 */
[----:B------:R-:W2:Y:S01]  /*0250*/  LDC.64 R6, c[0x0][0x398] ;  /* 0x0000e600ff067b82 */ /* 0x000ea20000000a00 */
[----:B------:R-:W-:Y:S01]  /*0260*/  LOP3.LUT R2, R0, R3, RZ, 0x3c, !PT ;  /* 0x0000000300027212 */ /* 0x000fe200078e3cff */
[----:B-1----:R-:W3:Y:S03]  /*0270*/  LDG.E.64 R4, desc[UR4][R4.64] ;  /* 0x0000000404047981 */ /* 0x002ee6000c1e1b00 */
[----:B------:R-:W-:-:S06]  /*0280*/  ISETP.GE.AND P1, PT, R2, RZ, PT ;  /* 0x000000ff0200720c */ /* 0x000fcc0003f26270 */
[----:B------:R-:W-:-:S07]  /*0290*/  @P0 VIADD R10, R10, 0x1 ;  /* 0x000000010a0a0836 */ /* 0x000fce0000000000 */
[----:B------:R-:W-:Y:S02]  /*02a0*/  @!P1 IADD3 R10, PT, PT, -R10, RZ, RZ ;  /* 0x000000ff0a0a9210 */ /* 0x000fe40007ffe1ff */
[----:B------:R-:W-:-:S04]  /*02b0*/  @!P2 LOP3.LUT R10, RZ, R3, RZ, 0x33, !PT ;  /* 0x00000003ff0aa212 */ /* 0x000fc800078e33ff */
[C---:B------:R-:W-:Y:S01]  /*02c0*/  IADD3 R2, PT, PT, -R10.reuse, RZ, RZ ;  /* 0x000000ff0a027210 */ /* 0x040fe20007ffe1ff */
[----:B--2---:R-:W-:Y:S02]  /*02d0*/  IMAD.WIDE R6, R10, 0x8, R6 ;  /* 0x000000080a067825 */ /* 0x004fe400078e0206 */
[----:B------:R-:W1:Y:S02]  /*02e0*/  LDC.64 R10, c[0x0][0x388] ;  /* 0x0000e200ff0a7b82 */ /* 0x000e640000000a00 */
[----:B------:R-:W-:Y:S02]  /*02f0*/  IMAD R3, R3, R2, R0 ;  /* 0x0000000203037224 */ /* 0x000fe400078e0200 */
[----:B------:R-:W3:Y:S02]  /*0300*/  LDG.E.64 R6, desc[UR4][R6.64] ;  /* 0x0000000406067981 */ /* 0x000ee4000c1e1b00 */
[----:B0-----:R-:W-:Y:S02]  /*0310*/  IMAD.WIDE R8, R3, 0x8, R8 ;  /* 0x0000000803087825 */ /* 0x001fe400078e0208 */
[----:B------:R-:W3:Y:S04]  /*0320*/  LDC.64 R2, c[0x0][0x3a0] ;  /* 0x0000e800ff027b82 */ /* 0x000ee80000000a00 */
[----:B------:R-:W2:Y:S01]  /*0330*/  LDG.E.64 R8, desc[UR4][R8.64] ;  /* 0x0000000408087981 */ /* 0x000ea2000c1e1b00 */
[----:B-1----:R-:W-:Y:S01]  /*0340*/  IMAD.WIDE R10, R0, 0x8, R10 ;  /* 0x00000008000a7825 */ /* 0x002fe200078e020a */
[----:B---3--:R-:W-:-:S08]  /*0350*/  DFMA R2, R4, R6, R2 ;  /* 0x000000060402722b */ /* 0x008fd00000000002 */
[----:B--2---:R-:W-:-:S07]  /*0360*/  DADD R2, R2, R8 ;  /* 0x0000000002027229 */ /* 0x004fce0000000008 */
[----:B------:R-:W-:Y:S01]  /*0370*/  STG.E.64 desc[UR4][R10.64], R2 ;  /* 0x000000020a007986 */ /* 0x000fe2000c101b04 */
[----:B------:R-:W-:Y:S05]  /*0380*/  EXIT ;  /* 0x000000000000794d */ /* 0x000fea0003800000 */
.L_x_106:
        /* <DEDUP_REMOVED lines=15> */
.L_x_1198:


//--------------------- .text.vec_computeModelMany3 --------------------------
	.section	.text.vec_computeModelMany3,"ax",@progbits
	.align	128
        .global         vec_computeModelMany3
        .type           vec_computeModelMany3,@function
        .size           vec_computeModelMany3,(.L_x_1199 - vec_computeModelMany3)
        .other          vec_computeModelMany3,@"STO_CUDA_ENTRY STV_DEFAULT"
vec_computeModelMany3:
.text.vec_computeModelMany3:
        /* <DEDUP_REMOVED lines=24> */
[----:B------:R-:W-:-:S04]  /*0180*/  IMAD R5, R5, R6, RZ ;  /* 0x0000000605057224 */ /* 0x000fc800078e02ff */
[----:B------:R-:W-:Y:S01]  /*0190*/  IMAD.HI.U32 R3, R3, R5, R2 ;  /* 0x0000000503037227 */ /* 0x000fe200078e0002 */
[----:B------:R-:W-:Y:S02]  /*01a0*/  MOV R5, R7 ;  /* 0x0000000700057202 */ /* 0x000fe40000000f00 */
[----:B------:R-:W-:-:S03]  /*01b0*/  LOP3.LUT R2, R0, R9, RZ, 0x3c, !PT ;  /* 0x0000000900027212 */ /* 0x000fc600078e3cff */
[----:B------:R-:W-:Y:S01]  /*01c0*/  IMAD.HI.U32 R8, R3, R5, RZ ;  /* 0x0000000503087227 */ /* 0x000fe200078e00ff */
[----:B------:R-:W-:-:S03]  /*01d0*/  ISETP.GE.AND P1, PT, R2, RZ, PT ;  /* 0x000000ff0200720c */ /* 0x000fc60003f26270 */
[----:B------:R-:W-:-:S04]  /*01e0*/  IMAD.MOV R3, RZ, RZ, -R8 ;  /* 0x000000ffff037224 */ /* 0x000fc800078e0a08 */
[C---:B------:R-:W-:Y:S02]  /*01f0*/  IMAD R3, R6.reuse, R3, R5 ;  /* 0x0000000306037224 */ /* 0x040fe400078e0205 */
[----:B------:R-:W0:Y:S03]  /*0200*/  LDC.64 R4, c[0x0][0x398] ;  /* 0x0000e600ff047b82 */ /* 0x000e260000000a00 */
[----:B------:R-:W-:-:S13]  /*0210*/  ISETP.GT.U32.AND P2, PT, R6, R3, PT ;  /* 0x000000030600720c */ /* 0x000fda0003f44070 */
[-C--:B------:R-:W-:Y:S02]  /*0220*/  @!P2 IADD3 R3, PT, PT, R3, -R6.reuse, RZ ;  /* 0x800000060303a210 */ /* 0x080fe40007ffe0ff */
[----:B------:R-:W-:Y:S02]  /*0230*/  @!P2 IADD3 R8, PT, PT, R8, 0x1, RZ ;  /* 0x000000010808a810 */ /* 0x000fe40007ffe0ff */
[----:B------:R-:W-:Y:S02]  /*0240*/  ISETP.GE.U32.AND P0, PT, R3, R6, PT ;  /* 0x000000060300720c */ /* 0x000fe40003f06070 */
[----:B------:R-:W-:Y:S01]  /*0250*/  ISETP.NE.AND P2, PT, R9, RZ, PT ;  /* 0x000000ff0900720c */ /* 0x000fe20003f45270 */
[----:B------:R-:W2:Y:S08]  /*0260*/  LDC.64 R2, c[0x0][0x390] ;  /* 0x0000e400ff027b82 */ /* 0x000eb00000000a00 */
[----:B------:R-:W3:Y:S02]  /*0270*/  LDC.64 R6, c[0x0][0x3a0] ;  /* 0x0000e800ff067b82 */ /* 0x000ee40000000a00 */
[----:B------:R-:W-:-:S05]  /*0280*/  @P0 VIADD R8, R8, 0x1 ;  /* 0x0000000108080836 */ /* 0x000fca0000000000 */
[----:B------:R-:W-:Y:S02]  /*0290*/  @!P1 IADD3 R8, PT, PT, -R8, RZ, RZ ;  /* 0x000000ff08089210 */ /* 0x000fe40007ffe1ff */
[----:B------:R-:W-:-:S04]  /*02a0*/  @!P2 LOP3.LUT R8, RZ, R9, RZ, 0x33, !PT ;  /* 0x00000009ff08a212 */ /* 0x000fc800078e33ff */
[C---:B------:R-:W-:Y:S01]  /*02b0*/  IADD3 R10, PT, PT, -R8.reuse, RZ, RZ ;  /* 0x000000ff080a7210 */ /* 0x040fe20007ffe1ff */
[----:B0-----:R-:W-:-:S04]  /*02c0*/  IMAD.WIDE R4, R8, 0x8, R4 ;  /* 0x0000000808047825 */ /* 0x001fc800078e0204 */
[----:B------:R-:W-:Y:S02]  /*02d0*/  IMAD R9, R9, R10, R0 ;  /* 0x0000000a09097224 */ /* 0x000fe400078e0200 */
[C---:B--2---:R-:W-:Y:S01]  /*02e0*/  IMAD.WIDE R2, R0.reuse, 0x8, R2 ;  /* 0x0000000800027825 */ /* 0x044fe200078e0202 */
[----:B-1----:R-:W2:Y:S01]  /*02f0*/  LDG.E.64 R4, desc[UR4][R4.64] ;  /* 0x0000000404047981 */ /* 0x002ea2000c1e1b00 */
[----:B------:R-:W0:Y:S02]  /*0300*/  LDC.64 R10, c[0x0][0x388] ;  /* 0x0000e200ff0a7b82 */ /* 0x000e240000000a00 */
[----:B---3--:R-:W-:Y:S02]  /*0310*/  IMAD.WIDE R6, R9, 0x8, R6 ;  /* 0x0000000809067825 */ /* 0x008fe400078e0206 */
[----:B------:R-:W2:Y:S04]  /*0320*/  LDG.E.64 R2, desc[UR4][R2.64] ;  /* 0x0000000402027981 */ /* 0x000ea8000c1e1b00 */
[----:B------:R-:W2:Y:S01]  /*0330*/  LDG.E.64 R6, desc[UR4][R6.64] ;  /* 0x0000000406067981 */ /* 0x000ea2000c1e1b00 */
[----:B0-----:R-:W-:Y:S01]  /*0340*/  IMAD.WIDE R10, R0, 0x8, R10 ;  /* 0x00000008000a7825 */ /* 0x001fe200078e020a */
[----:B--2---:R-:W-:-:S07]  /*0350*/  DFMA R8, R2, R4, R6 ;  /* 0x000000040208722b */ /* 0x004fce0000000006 */
[----:B------:R-:W-:Y:S01]  /*0360*/  STG.E.64 desc[UR4][R10.64], R8 ;  /* 0x000000080a007986 */ /* 0x000fe2000c101b04 */
[----:B------:R-:W-:Y:S05]  /*0370*/  EXIT ;  /* 0x000000000000794d */ /* 0x000fea0003800000 */
.L_x_107:
        /* <DEDUP_REMOVED lines=16> */
.L_x_1199:


//--------------------- .text.vec_computeModelMany2 --------------------------
	.section	.text.vec_computeModelMany2,"ax",@progbits
	.align	128
        .global         vec_computeModelMany2
        .type           vec_computeModelMany2,@function
        .size           vec_computeModelMany2,(.L_x_1200 - vec_computeModelMany2)
        .other          vec_computeModelMany2,@"STO_CUDA_ENTRY STV_DEFAULT"
vec_computeModelMany2:
.text.vec_computeModelMany2:
        /* <DEDUP_REMOVED lines=17> */
[-C--:B0-----:R-:W-:Y:S02]  /*0110*/  IABS R6, R9.reuse ;  /* 0x0000000900067213 */ /* 0x081fe40000000000 */
[----:B------:R-:W-:Y:S02]  /*0120*/  LOP3.LUT R10, R0, R9, RZ, 0x3c, !PT ;  /* 0x00000009000a7212 */ /* 0x000fe400078e3cff */
[----:B------:R-:W0:Y:S02]  /*0130*/  I2F.RP R4, R6 ;  /* 0x0000000600047306 */ /* 0x000e240000209400 */
[----:B------:R-:W-:Y:S02]  /*0140*/  ISETP.GE.AND P1, PT, R10, RZ, PT ;  /* 0x000000ff0a00720c */ /* 0x000fe40003f26270 */
[----:B------:R-:W2:Y:S04]  /*0150*/  LDC.64 R10, c[0x0][0x388] ;  /* 0x0000e200ff0a7b82 */ /* 0x000ea80000000a00 */
[----:B0-----:R-:W0:Y:S02]  /*0160*/  MUFU.RCP R4, R4 ;  /* 0x0000000400047308 */ /* 0x001e240000001000 */
[----:B0-----:R-:W-:-:S06]  /*0170*/  IADD3 R2, PT, PT, R4, 0xffffffe, RZ ;  /* 0x0ffffffe04027810 */ /* 0x001fcc0007ffe0ff */
[----:B------:R0:W3:Y:S02]  /*0180*/  F2I.FTZ.U32.TRUNC.NTZ R3, R2 ;  /* 0x0000000200037305 */ /* 0x0000e4000021f000 */
[----:B0-----:R-:W-:Y:S01]  /*0190*/  IMAD.MOV.U32 R2, RZ, RZ, RZ ;  /* 0x000000ffff027224 */ /* 0x001fe200078e00ff */
[----:B---3--:R-:W-:-:S05]  /*01a0*/  IADD3 R5, PT, PT, RZ, -R3, RZ ;  /* 0x80000003ff057210 */ /* 0x008fca0007ffe0ff */
[----:B------:R-:W-:-:S04]  /*01b0*/  IMAD R5, R5, R6, RZ ;  /* 0x0000000605057224 */ /* 0x000fc800078e02ff */
[----:B------:R-:W-:Y:S01]  /*01c0*/  IMAD.HI.U32 R3, R3, R5, R2 ;  /* 0x0000000503037227 */ /* 0x000fe200078e0002 */
[----:B------:R-:W-:-:S05]  /*01d0*/  MOV R5, R7 ;  /* 0x0000000700057202 */ /* 0x000fca0000000f00 */
[----:B------:R-:W-:-:S04]  /*01e0*/  IMAD.HI.U32 R8, R3, R5, RZ ;  /* 0x0000000503087227 */ /* 0x000fc800078e00ff */
[----:B------:R-:W-:-:S04]  /*01f0*/  IMAD.MOV R3, RZ, RZ, -R8 ;  /* 0x000000ffff037224 */ /* 0x000fc800078e0a08 */
[C---:B------:R-:W-:Y:S02]  /*0200*/  IMAD R3, R6.reuse, R3, R5 ;  /* 0x0000000306037224 */ /* 0x040fe400078e0205 */
[----:B------:R-:W0:Y:S03]  /*0210*/  LDC.64 R4, c[0x0][0x398] ;  /* 0x0000e600ff047b82 */ /* 0x000e260000000a00 */
[----:B------:R-:W-:-:S13]  /*0220*/  ISETP.GT.U32.AND P2, PT, R6, R3, PT ;  /* 0x000000030600720c */ /* 0x000fda0003f44070 */
[-C--:B------:R-:W-:Y:S01]  /*0230*/  @!P2 IADD3 R3, PT, PT, R3, -R6.reuse, RZ ;  /* 0x800000060303a210 */ /* 0x080fe20007ffe0ff */
[----:B------:R-:W-:Y:S01]  /*0240*/  @!P2 VIADD R8, R8, 0x1 ;  /* 0x000000010808a836 */ /* 0x000fe20000000000 */
[----:B------:R-:W-:Y:S02]  /*0250*/  ISETP.NE.AND P2, PT, R9, RZ, PT ;  /* 0x000000ff0900720c */ /* 0x000fe40003f45270 */
[----:B------:R-:W-:Y:S02]  /*0260*/  ISETP.GE.U32.AND P0, PT, R3, R6, PT ;  /* 0x000000060300720c */ /* 0x000fe40003f06070 */
[----:B------:R-:W3:Y:S08]  /*0270*/  LDC.64 R2, c[0x0][0x390] ;  /* 0x0000e400ff027b82 */ /* 0x000ef00000000a00 */
[----:B------:R-:W4:Y:S03]  /*0280*/  LDC.64 R6, c[0x0][0x3a0] ;  /* 0x0000e800ff067b82 */ /* 0x000f260000000a00 */
[----:B------:R-:W-:-:S04]  /*0290*/  @P0 IADD3 R8, PT, PT, R8, 0x1, RZ ;  /* 0x0000000108080810 */ /* 0x000fc80007ffe0ff */
[----:B------:R-:W-:Y:S02]  /*02a0*/  @!P1 IADD3 R8, PT, PT, -R8, RZ, RZ ;  /* 0x000000ff08089210 */ /* 0x000fe40007ffe1ff */
[----:B------:R-:W-:-:S05]  /*02b0*/  @!P2 LOP3.LUT R8, RZ, R9, RZ, 0x33, !PT ;  /* 0x00000009ff08a212 */ /* 0x000fca00078e33ff */
[----:B0-----:R-:W-:-:S04]  /*02c0*/  IMAD.WIDE R4, R8, 0x8, R4 ;  /* 0x0000000808047825 */ /* 0x001fc800078e0204 */
[----:B---3--:R-:W-:Y:S02]  /*02d0*/  IMAD.WIDE R2, R0, 0x8, R2 ;  /* 0x0000000800027825 */ /* 0x008fe400078e0202 */
[----:B-1----:R-:W3:Y:S02]  /*02e0*/  LDG.E.64 R4, desc[UR4][R4.64] ;  /* 0x0000000404047981 */ /* 0x002ee4000c1e1b00 */
[----:B----4-:R-:W-:Y:S02]  /*02f0*/  IMAD.WIDE R6, R8, 0x8, R6 ;  /* 0x0000000808067825 */ /* 0x010fe400078e0206 */
[----:B------:R-:W3:Y:S04]  /*0300*/  LDG.E.64 R2, desc[UR4][R2.64] ;  /* 0x0000000402027981 */ /* 0x000ee8000c1e1b00 */
[----:B------:R-:W3:Y:S01]  /*0310*/  LDG.E.64 R6, desc[UR4][R6.64] ;  /* 0x0000000406067981 */ /* 0x000ee2000c1e1b00 */
[----:B--2---:R-:W-:Y:S01]  /*0320*/  IMAD.WIDE R10, R0, 0x8, R10 ;  /* 0x00000008000a7825 */ /* 0x004fe200078e020a */
[----:B---3--:R-:W-:-:S07]  /*0330*/  DFMA R8, R2, R4, R6 ;  /* 0x000000040208722b */ /* 0x008fce0000000006 */
[----:B------:R-:W-:Y:S01]  /*0340*/  STG.E.64 desc[UR4][R10.64], R8 ;  /* 0x000000080a007986 */ /* 0x000fe2000c101b04 */
[----:B------:R-:W-:Y:S05]  /*0350*/  EXIT ;  /* 0x000000000000794d */ /* 0x000fea0003800000 */
.L_x_108:
        /* <DEDUP_REMOVED lines=10> */
.L_x_1200:


//--------------------- .text.vec_computeModelMany1 --------------------------
	.section	.text.vec_computeModelMany1,"ax",@progbits
	.align	128
        .global         vec_computeModelMany1
        .type           vec_computeModelMany1,@function
        .size           vec_computeModelMany1,(.L_x_1201 - vec_computeModelMany1)
        .other          vec_computeModelMany1,@"STO_CUDA_ENTRY STV_DEFAULT"
vec_computeModelMany1:
.text.vec_computeModelMany1:
        /* <DEDUP_REMOVED lines=17> */
[----:B------:R-:W2:Y:S01]  /*0110*/  LDCU.64 UR6, c[0x0][0x3a0] ;  /* 0x00007400ff0677ac */ /* 0x000ea20008000a00 */
        /* <DEDUP_REMOVED lines=19> */
[----:B------:R-:W3:Y:S01]  /*0250*/  LDC.64 R2, c[0x0][0x390] ;  /* 0x0000e400ff027b82 */ /* 0x000ee20000000a00 */
[----:B------:R-:W-:-:S04]  /*0260*/  LOP3.LUT R8, R0, R7, RZ, 0x3c, !PT ;  /* 0x0000000700087212 */ /* 0x000fc800078e3cff */
[----:B------:R-:W-:-:S03]  /*0270*/  ISETP.GE.AND P1, PT, R8, RZ, PT ;  /* 0x000000ff0800720c */ /* 0x000fc60003f26270 */
[----:B------:R-:W4:Y:S03]  /*0280*/  LDC.64 R8, c[0x0][0x388] ;  /* 0x0000e200ff087b82 */ /* 0x000f260000000a00 */
[----:B------:R-:W-:-:S07]  /*0290*/  @P0 IADD3 R6, PT, PT, R6, 0x1, RZ ;  /* 0x0000000106060810 */ /* 0x000fce0007ffe0ff */
[----:B------:R-:W-:Y:S01]  /*02a0*/  @!P1 IMAD.MOV R6, RZ, RZ, -R6 ;  /* 0x000000ffff069224 */ /* 0x000fe200078e0a06 */
[----:B------:R-:W-:Y:S01]  /*02b0*/  @!P2 LOP3.LUT R6, RZ, R7, RZ, 0x33, !PT ;  /* 0x00000007ff06a212 */ /* 0x000fe200078e33ff */
[----:B---3--:R-:W-:-:S04]  /*02c0*/  IMAD.WIDE R2, R0, 0x8, R2 ;  /* 0x0000000800027825 */ /* 0x008fc800078e0202 */
[----:B0-----:R-:W-:Y:S02]  /*02d0*/  IMAD.WIDE R4, R6, 0x8, R4 ;  /* 0x0000000806047825 */ /* 0x001fe400078e0204 */
[----:B-1----:R-:W2:Y:S04]  /*02e0*/  LDG.E.64 R2, desc[UR4][R2.64] ;  /* 0x0000000402027981 */ /* 0x002ea8000c1e1b00 */
[----:B------:R-:W2:Y:S01]  /*02f0*/  LDG.E.64 R4, desc[UR4][R4.64] ;  /* 0x0000000404047981 */ /* 0x000ea2000c1e1b00 */
[----:B----4-:R-:W-:Y:S01]  /*0300*/  IMAD.WIDE R8, R0, 0x8, R8 ;  /* 0x0000000800087825 */ /* 0x010fe200078e0208 */
[----:B--2---:R-:W-:-:S07]  /*0310*/  DFMA R6, R2, R4, UR6 ;  /* 0x0000000602067e2b */ /* 0x004fce0008000004 */
[----:B------:R-:W-:Y:S01]  /*0320*/  STG.E.64 desc[UR4][R8.64], R6 ;  /* 0x0000000608007986 */ /* 0x000fe2000c101b04 */
[----:B------:R-:W-:Y:S05]  /*0330*/  EXIT ;  /* 0x000000000000794d */ /* 0x000fea0003800000 */
.L_x_109:
        /* <DEDUP_REMOVED lines=12> */
.L_x_1201:


//--------------------- .text.vec_mulMany_f       --------------------------
	.section	.text.vec_mulMany_f,"ax",@progbits
	.align	128
        .global         vec_mulMany_f
        .type           vec_mulMany_f,@function
        .size           vec_mulMany_f,(.L_x_1202 - vec_mulMany_f)
        .other          vec_mulMany_f,@"STO_CUDA_ENTRY STV_DEFAULT"
vec_mulMany_f:
.text.vec_mulMany_f:
        /* <DEDUP_REMOVED lines=15> */
[----:B------:R-:W-:Y:S01]  /*00f0*/  ISETP.GE.AND P2, PT, R0, RZ, PT ;  /* 0x000000ff0000720c */ /* 0x000fe20003f46270 */
        /* <DEDUP_REMOVED lines=12> */
[----:B------:R-:W-:-:S05]  /*01c0*/  IMAD.HI.U32 R3, R3, R6, RZ ;  /* 0x0000000603037227 */ /* 0x000fca00078e00ff */
[----:B------:R-:W-:-:S05]  /*01d0*/  IADD3 R3, PT, PT, -R3, RZ, RZ ;  /* 0x000000ff03037210 */ /* 0x000fca0007ffe1ff */
[C---:B------:R-:W-:Y:S02]  /*01e0*/  IMAD R6, R7.reuse, R3, R6 ;  /* 0x0000000307067224 */ /* 0x040fe400078e0206 */
[----:B------:R-:W2:Y:S03]  /*01f0*/  LDC.64 R2, c[0x0][0x390] ;  /* 0x0000e400ff027b82 */ /* 0x000ea60000000a00 */
[----:B------:R-:W-:-:S13]  /*0200*/  ISETP.GT.U32.AND P0, PT, R7, R6, PT ;  /* 0x000000060700720c */ /* 0x000fda0003f04070 */
[----:B------:R-:W-:Y:S01]  /*0210*/  @!P0 IMAD.IADD R6, R6, 0x1, -R7 ;  /* 0x0000000106068824 */ /* 0x000fe200078e0a07 */
[----:B------:R-:W-:-:S04]  /*0220*/  ISETP.NE.AND P0, PT, R8, RZ, PT ;  /* 0x000000ff0800720c */ /* 0x000fc80003f05270 */
[----:B------:R-:W-:Y:S01]  /*0230*/  ISETP.GT.U32.AND P1, PT, R7, R6, PT ;  /* 0x000000060700720c */ /* 0x000fe20003f24070 */
[----:B--2---:R-:W-:-:S06]  /*0240*/  IMAD.WIDE R2, R0, 0x4, R2 ;  /* 0x0000000400027825 */ /* 0x004fcc00078e0202 */
[----:B-1----:R-:W2:Y:S06]  /*0250*/  LDG.E R2, desc[UR4][R2.64] ;  /* 0x0000000402027981 */ /* 0x002eac000c1e1900 */
[----:B------:R-:W-:-:S04]  /*0260*/  @!P1 IADD3 R6, PT, PT, R6, -R7, RZ ;  /* 0x8000000706069210 */ /* 0x000fc80007ffe0ff */
[----:B------:R-:W-:Y:S02]  /*0270*/  @!P2 IADD3 R6, PT, PT, -R6, RZ, RZ ;  /* 0x000000ff0606a210 */ /* 0x000fe40007ffe1ff */
[----:B------:R-:W-:-:S05]  /*0280*/  @!P0 LOP3.LUT R6, RZ, R8, RZ, 0x33, !PT ;  /* 0x00000008ff068212 */ /* 0x000fca00078e33ff */
[----:B0-----:R-:W-:Y:S02]  /*0290*/  IMAD.WIDE R4, R6, 0x4, R4 ;  /* 0x0000000406047825 */ /* 0x001fe400078e0204 */
[----:B------:R-:W0:Y:S04]  /*02a0*/  LDC.64 R6, c[0x0][0x388] ;  /* 0x0000e200ff067b82 */ /* 0x000e280000000a00 */
[----:B------:R-:W2:Y:S01]  /*02b0*/  LDG.E R5, desc[UR4][R4.64] ;  /* 0x0000000404057981 */ /* 0x000ea2000c1e1900 */
[----:B0-----:R-:W-:-:S04]  /*02c0*/  IMAD.WIDE R6, R0, 0x4, R6 ;  /* 0x0000000400067825 */ /* 0x001fc800078e0206 */
[----:B--2---:R-:W-:-:S05]  /*02d0*/  FMUL R9, R2, R5 ;  /* 0x0000000502097220 */ /* 0x004fca0000400000 */
[----:B------:R-:W-:Y:S01]  /*02e0*/  STG.E desc[UR4][R6.64], R9 ;  /* 0x0000000906007986 */ /* 0x000fe2000c101904 */
[----:B------:R-:W-:Y:S05]  /*02f0*/  EXIT ;  /* 0x000000000000794d */ /* 0x000fea0003800000 */
.L_x_110:
        /* <DEDUP_REMOVED lines=16> */
.L_x_1202:


//--------------------- .text.vec_divScalarMany   --------------------------
	.section	.text.vec_divScalarMany,"ax",@progbits
	.align	128
        .global         vec_divScalarMany
        .type           vec_divScalarMany,@function
        .size           vec_divScalarMany,(.L_x_1123 - vec_divScalarMany)
        .other          vec_divScalarMany,@"STO_CUDA_ENTRY STV_DEFAULT"
vec_divScalarMany:
.text.vec_divScalarMany:
        /* <DEDUP_REMOVED lines=38> */
[----:B------:R-:W-:Y:S01]  /*0260*/  @!P2 IMAD.MOV R3, RZ, RZ, -R3 ;  /* 0x000000ffff03a224 */ /* 0x000fe200078e0a03 */
[----:B------:R-:W-:-:S05]  /*0270*/  @!P1 LOP3.LUT R3, RZ, R7, RZ, 0x33, !PT ;  /* 0x00000007ff039212 */ /* 0x000fca00078e33ff */
[----:B0-----:R-:W-:-:S06]  /*0280*/  IMAD.WIDE R4, R3, 0x8, R4 ;  /* 0x0000000803047825 */ /* 0x001fcc00078e0204 */
[----:B-1----:R-:W2:Y:S02]  /*0290*/  LDG.E.64 R4, desc[UR4][R4.64] ;  /* 0x0000000404047981 */ /* 0x002ea4000c1e1b00 */
[----:B--2---:R-:W-:-:S14]  /*02a0*/  DSETP.NEU.AND P0, PT, R4, RZ, PT ;  /* 0x000000ff0400722a */ /* 0x004fdc0003f0d000 */
[----:B------:R-:W-:Y:S05]  /*02b0*/  @!P0 EXIT ;  /* 0x000000000000894d */ /* 0x000fea0003800000 */
[----:B------:R-:W0:Y:S02]  /*02c0*/  LDC.64 R6, c[0x0][0x390] ;  /* 0x0000e400ff067b82 */ /* 0x000e240000000a00 */
[----:B0-----:R-:W-:-:S06]  /*02d0*/  IMAD.WIDE R6, R0, 0x8, R6 ;  /* 0x0000000800067825 */ /* 0x001fcc00078e0206 */
[----:B------:R-:W2:Y:S01]  /*02e0*/  LDG.E.64 R6, desc[UR4][R6.64] ;  /* 0x0000000406067981 */ /* 0x000ea2000c1e1b00 */
[----:B------:R-:W0:Y:S01]  /*02f0*/  MUFU.RCP64H R3, R5 ;  /* 0x0000000500037308 */ /* 0x000e220000001800 */
[----:B------:R-:W-:Y:S01]  /*0300*/  IMAD.MOV.U32 R2, RZ, RZ, 0x1 ;  /* 0x00000001ff027424 */ /* 0x000fe200078e00ff */
[----:B------:R-:W-:Y:S05]  /*0310*/  BSSY.RECONVERGENT B0, `(.L_x_111) ;  /* 0x000000f000007945 */ /* 0x000fea0003800200 */
[----:B0-----:R-:W-:-:S08]  /*0320*/  DFMA R8, -R4, R2, 1 ;  /* 0x3ff000000408742b */ /* 0x001fd00000000102 */
[----:B------:R-:W-:-:S08]  /*0330*/  DFMA R8, R8, R8, R8 ;  /* 0x000000080808722b */ /* 0x000fd00000000008 */
[----:B------:R-:W-:-:S08]  /*0340*/  DFMA R8, R2, R8, R2 ;  /* 0x000000080208722b */ /* 0x000fd00000000002 */
[----:B------:R-:W-:-:S08]  /*0350*/  DFMA R2, -R4, R8, 1 ;  /* 0x3ff000000402742b */ /* 0x000fd00000000108 */
[----:B------:R-:W-:-:S08]  /*0360*/  DFMA R2, R8, R2, R8 ;  /* 0x000000020802722b */ /* 0x000fd00000000008 */
[----:B--2---:R-:W-:Y:S01]  /*0370*/  DMUL R8, R6, R2 ;  /* 0x0000000206087228 */ /* 0x004fe20000000000 */
[----:B------:R-:W-:-:S07]  /*0380*/  FSETP.GEU.AND P1, PT, |R7|, 6.5827683646048100446e-37, PT ;  /* 0x036000000700780b */ /* 0x000fce0003f2e200 */
[----:B------:R-:W-:-:S08]  /*0390*/  DFMA R10, -R4, R8, R6 ;  /* 0x00000008040a722b */ /* 0x000fd00000000106 */
[----:B------:R-:W-:-:S10]  /*03a0*/  DFMA R2, R2, R10, R8 ;  /* 0x0000000a0202722b */ /* 0x000fd40000000008 */
[----:B------:R-:W-:-:S05]  /*03b0*/  FFMA R8, RZ, R5, R3 ;  /* 0x00000005ff087223 */ /* 0x000fca0000000003 */
[----:B------:R-:W-:-:S13]  /*03c0*/  FSETP.GT.AND P0, PT, |R8|, 1.469367938527859385e-39, PT ;  /* 0x001000000800780b */ /* 0x000fda0003f04200 */
[----:B------:R-:W-:Y:S05]  /*03d0*/  @P0 BRA P1, `(.L_x_112) ;  /* 0x0000000000080947 */ /* 0x000fea0000800000 */
[----:B------:R-:W-:-:S07]  /*03e0*/  MOV R10, 0x400 ;  /* 0x00000400000a7802 */ /* 0x000fce0000000f00 */
[----:B------:R-:W-:Y:S05]  /*03f0*/  CALL.REL.NOINC `($__internal_9_$__cuda_sm20_div_rn_f64_full) ;  /* 0x0000000000147944 */ /* 0x000fea0003c00000 */
.L_x_112:
[----:B------:R-:W-:Y:S05]  /*0400*/  BSYNC.RECONVERGENT B0 ;  /* 0x0000000000007941 */ /* 0x000fea0003800200 */
.L_x_111:
[----:B------:R-:W0:Y:S02]  /*0410*/  LDC.64 R4, c[0x0][0x388] ;  /* 0x0000e200ff047b82 */ /* 0x000e240000000a00 */
[----:B0-----:R-:W-:-:S05]  /*0420*/  IMAD.WIDE R4, R0, 0x8, R4 ;  /* 0x0000000800047825 */ /* 0x001fca00078e0204 */
[----:B------:R-:W-:Y:S01]  /*0430*/  STG.E.64 desc[UR4][R4.64], R2 ;  /* 0x0000000204007986 */ /* 0x000fe2000c101b04 */
[----:B------:R-:W-:Y:S05]  /*0440*/  EXIT ;  /* 0x000000000000794d */ /* 0x000fea0003800000 */
        .weak           $__internal_9_$__cuda_sm20_div_rn_f64_full
        .type           $__internal_9_$__cuda_sm20_div_rn_f64_full,@function
        .size           $__internal_9_$__cuda_sm20_div_rn_f64_full,(.L_x_1123 - $__internal_9_$__cuda_sm20_div_rn_f64_full)
$__internal_9_$__cuda_sm20_div_rn_f64_full:
[C---:B------:R-:W-:Y:S01]  /*0450*/  FSETP.GEU.AND P0, PT, |R5|.reuse, 1.469367938527859385e-39, PT ;  /* 0x001000000500780b */ /* 0x040fe20003f0e200 */
[----:B------:R-:W-:Y:S01]  /*0460*/  IMAD.MOV.U32 R16, RZ, RZ, 0x1 ;  /* 0x00000001ff107424 */ /* 0x000fe200078e00ff */
[----:B------:R-:W-:Y:S01]  /*0470*/  LOP3.LUT R2, R5, 0x800fffff, RZ, 0xc0, !PT ;  /* 0x800fffff05027812 */ /* 0x000fe200078ec0ff */
[----:B------:R-:W-:Y:S01]  /*0480*/  BSSY.RECONVERGENT B1, `(.L_x_113) ;  /* 0x0000055000017945 */ /* 0x000fe20003800200 */
[C---:B------:R-:W-:Y:S02]  /*0490*/  FSETP.GEU.AND P2, PT, |R7|.reuse, 1.469367938527859385e-39, PT ;  /* 0x001000000700780b */ /* 0x040fe40003f4e200 */
[----:B------:R-:W-:Y:S01]  /*04a0*/  LOP3.LUT R3, R2, 0x3ff00000, RZ, 0xfc, !PT ;  /* 0x3ff0000002037812 */ /* 0x000fe200078efcff */
[----:B------:R-:W-:Y:S01]  /*04b0*/  IMAD.MOV.U32 R2, RZ, RZ, R4 ;  /* 0x000000ffff027224 */ /* 0x000fe200078e0004 */
[----:B------:R-:W-:Y:S02]  /*04c0*/  LOP3.LUT R11, R7, 0x7ff00000, RZ, 0xc0, !PT ;  /* 0x7ff00000070b7812 */ /* 0x000fe400078ec0ff */
[----:B------:R-:W-:-:S03]  /*04d0*/  LOP3.LUT R14, R5, 0x7ff00000, RZ, 0xc0, !PT ;  /* 0x7ff00000050e7812 */ /* 0x000fc600078ec0ff */
[----:B------:R-:W-:Y:S01]  /*04e0*/  @!P0 DMUL R2, R4, 8.98846567431157953865e+307 ;  /* 0x7fe0000004028828 */ /* 0x000fe20000000000 */
[----:B------:R-:W-:-:S03]  /*04f0*/  ISETP.GE.U32.AND P1, PT, R11, R14, PT ;  /* 0x0000000e0b00720c */ /* 0x000fc60003f26070 */
[----:B------:R-:W-:Y:S01]  /*0500*/  @!P2 LOP3.LUT R12, R5, 0x7ff00000, RZ, 0xc0, !PT ;  /* 0x7ff00000050ca812 */ /* 0x000fe200078ec0ff */
[----:B------:R-:W-:Y:S01]  /*0510*/  @!P2 IMAD.MOV.U32 R18, RZ, RZ, RZ ;  /* 0x000000ffff12a224 */ /* 0x000fe200078e00ff */
[----:B------:R-:W0:Y:S02]  /*0520*/  MUFU.RCP64H R17, R3 ;  /* 0x0000000300117308 */ /* 0x000e240000001800 */
[----:B------:R-:W-:Y:S01]  /*0530*/  @!P2 ISETP.GE.U32.AND P3, PT, R11, R12, PT ;  /* 0x0000000c0b00a20c */ /* 0x000fe20003f66070 */
[----:B------:R-:W-:-:S05]  /*0540*/  IMAD.MOV.U32 R12, RZ, RZ, 0x1ca00000 ;  /* 0x1ca00000ff0c7424 */ /* 0x000fca00078e00ff */
[----:B------:R-:W-:-:S04]  /*0550*/  @!P2 SEL R13, R12, 0x63400000, !P3 ;  /* 0x634000000c0da807 */ /* 0x000fc80005800000 */
[----:B------:R-:W-:-:S04]  /*0560*/  @!P2 LOP3.LUT R13, R13, 0x80000000, R7, 0xf8, !PT ;  /* 0x800000000d0da812 */ /* 0x000fc800078ef807 */
[----:B------:R-:W-:Y:S01]  /*0570*/  @!P2 LOP3.LUT R19, R13, 0x100000, RZ, 0xfc, !PT ;  /* 0x001000000d13a812 */ /* 0x000fe200078efcff */
[----:B0-----:R-:W-:-:S08]  /*0580*/  DFMA R8, R16, -R2, 1 ;  /* 0x3ff000001008742b */ /* 0x001fd00000000802 */
        /* <DEDUP_REMOVED lines=37> */
[----:B------:R-:W-:Y:S01]  /*07e0*/  IMAD.MOV R3, RZ, RZ, -R11 ;  /* 0x000000ffff037224 */ /* 0x000fe200078e0a0b */
[----:B------:R-:W-:Y:S01]  /*07f0*/  DMUL.RP R6, R14, R6 ;  /* 0x000000060e067228 */ /* 0x000fe20000008000 */
[----:B------:R-:W-:-:S06]  /*0800*/  IMAD.MOV.U32 R2, RZ, RZ, RZ ;  /* 0x000000ffff027224 */ /* 0x000fcc00078e00ff */
[----:B------:R-:W-:-:S03]  /*0810*/  DFMA R2, R12, -R2, R14 ;  /* 0x800000020c02722b */ /* 0x000fc6000000000e */
[----:B------:R-:W-:-:S03]  /*0820*/  LOP3.LUT R5, R7, R5, RZ, 0x3c, !PT ;  /* 0x0000000507057212 */ /* 0x000fc600078e3cff */
[----:B------:R-:W-:-:S04]  /*0830*/  IADD3 R2, PT, PT, -R11, -0x43300000, RZ ;  /* 0xbcd000000b027810 */ /* 0x000fc80007ffe1ff */
[----:B------:R-:W-:-:S04]  /*0840*/  FSETP.NEU.AND P0, PT, |R3|, R2, PT ;  /* 0x000000020300720b */ /* 0x000fc80003f0d200 */
[----:B------:R-:W-:Y:S02]  /*0850*/  FSEL R12, R6, R12, !P0 ;  /* 0x0000000c060c7208 */ /* 0x000fe40004000000 */
[----:B------:R-:W-:Y:S01]  /*0860*/  FSEL R13, R5, R13, !P0 ;  /* 0x0000000d050d7208 */ /* 0x000fe20004000000 */
[----:B------:R-:W-:Y:S06]  /*0870*/  BRA `(.L_x_115) ;  /* 0x0000000000547947 */ /* 0x000fec0003800000 */
.L_x_114:
        /* <DEDUP_REMOVED lines=16> */
.L_x_117:
[----:B------:R-:W-:Y:S01]  /*0980*/  LOP3.LUT R13, R5, 0x80000, RZ, 0xfc, !PT ;  /* 0x00080000050d7812 */ /* 0x000fe200078efcff */
[----:B------:R-:W-:Y:S01]  /*0990*/  IMAD.MOV.U32 R12, RZ, RZ, R4 ;  /* 0x000000ffff0c7224 */ /* 0x000fe200078e0004 */
[----:B------:R-:W-:Y:S06]  /*09a0*/  BRA `(.L_x_115) ;  /* 0x0000000000087947 */ /* 0x000fec0003800000 */
.L_x_116:
[----:B------:R-:W-:Y:S01]  /*09b0*/  LOP3.LUT R13, R7, 0x80000, RZ, 0xfc, !PT ;  /* 0x00080000070d7812 */ /* 0x000fe200078efcff */
[----:B------:R-:W-:-:S07]  /*09c0*/  IMAD.MOV.U32 R12, RZ, RZ, R6 ;  /* 0x000000ffff0c7224 */ /* 0x000fce00078e0006 */
.L_x_115:
[----:B------:R-:W-:Y:S05]  /*09d0*/  BSYNC.RECONVERGENT B1 ;  /* 0x0000000000017941 */ /* 0x000fea0003800200 */
.L_x_113:
[----:B------:R-:W-:Y:S02]  /*09e0*/  IMAD.MOV.U32 R11, RZ, RZ, 0x0 ;  /* 0x00000000ff0b7424 */ /* 0x000fe400078e00ff */
[----:B------:R-:W-:Y:S02]  /*09f0*/  IMAD.MOV.U32 R2, RZ, RZ, R12 ;  /* 0x000000ffff027224 */ /* 0x000fe400078e000c */
[----:B------:R-:W-:Y:S01]  /*0a00*/  IMAD.MOV.U32 R3, RZ, RZ, R13 ;  /* 0x000000ffff037224 */ /* 0x000fe200078e000d */
[----:B------:R-:W-:Y:S06]  /*0a10*/  RET.REL.NODEC R10 `(vec_divScalarMany) ;  /* 0xfffffff40a787950 */ /* 0x000fec0003c3ffff */
.L_x_118:
        /* <DEDUP_REMOVED lines=14> */
.L_x_1123:


//--------------------- .text.vec_mulMany         --------------------------
	.section	.text.vec_mulMany,"ax",@progbits
	.align	128
        .global         vec_mulMany
        .type           vec_mulMany,@function
        .size           vec_mulMany,(.L_x_1204 - vec_mulMany)
        .other          vec_mulMany,@"STO_CUDA_ENTRY STV_DEFAULT"
vec_mulMany:
.text.vec_mulMany:
        /* <DEDUP_REMOVED lines=37> */
[----:B-1----:R-:W2:Y:S06]  /*0250*/  LDG.E.64 R2, desc[UR4][R2.64] ;  /* 0x0000000402027981 */ /* 0x002eac000c1e1b00 */
[----:B------:R-:W-:-:S04]  /*0260*/  @!P1 IADD3 R6, PT, PT, R6, -R7, RZ ;  /* 0x8000000706069210 */ /* 0x000fc80007ffe0ff */
[----:B------:R-:W-:Y:S02]  /*0270*/  @!P2 IADD3 R6, PT, PT, -R6, RZ, RZ ;  /* 0x000000ff0606a210 */ /* 0x000fe40007ffe1ff */
[----:B------:R-:W-:Y:S02]  /*0280*/  @!P0 LOP3.LUT R6, RZ, R8, RZ, 0x33, !PT ;  /* 0x00000008ff068212 */ /* 0x000fe400078e33ff */
[----:B------:R-:W1:Y:S03]  /*0290*/  LDC.64 R8, c[0x0][0x388] ;  /* 0x0000e200ff087b82 */ /* 0x000e660000000a00 */
[----:B0-----:R-:W-:-:S06]  /*02a0*/  IMAD.WIDE R4, R6, 0x8, R4 ;  /* 0x0000000806047825 */ /* 0x001fcc00078e0204 */
[----:B------:R-:W2:Y:S01]  /*02b0*/  LDG.E.64 R4, desc[UR4][R4.64] ;  /* 0x0000000404047981 */ /* 0x000ea2000c1e1b00 */
[----:B-1----:R-:W-:Y:S01]  /*02c0*/  IMAD.WIDE R8, R0, 0x8, R8 ;  /* 0x0000000800087825 */ /* 0x002fe200078e0208 */
[----:B--2---:R-:W-:-:S07]  /*02d0*/  DMUL R6, R2, R4 ;  /* 0x0000000402067228 */ /* 0x004fce0000000000 */
[----:B------:R-:W-:Y:S01]  /*02e0*/  STG.E.64 desc[UR4][R8.64], R6 ;  /* 0x0000000608007986 */ /* 0x000fe2000c101b04 */
[----:B------:R-:W-:Y:S05]  /*02f0*/  EXIT ;  /* 0x000000000000794d */ /* 0x000fea0003800000 */
.L_x_119:
        /* <DEDUP_REMOVED lines=16> */
.L_x_1204:


//--------------------- .text.vec_computePSF_signalNsqrtMany_fcrop --------------------------
	.section	.text.vec_computePSF_signalNsqrtMany_fcrop,"ax",@progbits
	.align	128
        .global         vec_computePSF_signalNsqrtMany_fcrop
        .type           vec_computePSF_signalNsqrtMany_fcrop,@function
        .size           vec_computePSF_signalNsqrtMany_fcrop,(.L_x_1125 - vec_computePSF_signalNsqrtMany_fcrop)
        .other          vec_computePSF_signalNsqrtMany_fcrop,@"STO_CUDA_ENTRY STV_DEFAULT"
vec_computePSF_signalNsqrtMany_fcrop:
.text.vec_computePSF_signalNsqrtMany_fcrop:
        /* <DEDUP_REMOVED lines=16> */
[----:B------:R-:W2:Y:S06]  /*0100*/  LDCU UR6, c[0x0][0x388] ;  /* 0x00007100ff0677ac */ /* 0x000eac0008000800 */
[----:B------:R-:W3:Y:S01]  /*0110*/  LDC R12, c[0x0][0x3a0] ;  /* 0x0000e800ff0c7b82 */ /* 0x000ee20000000800 */
[----:B0-----:R-:W-:-:S04]  /*0120*/  IABS R5, R7 ;  /* 0x0000000700057213 */ /* 0x001fc80000000000 */
[----:B------:R-:W0:Y:S08]  /*0130*/  I2F.RP R0, R5 ;  /* 0x0000000500007306 */ /* 0x000e300000209400 */
[----:B0-----:R-:W0:Y:S02]  /*0140*/  MUFU.RCP R0, R0 ;  /* 0x0000000000007308 */ /* 0x001e240000001000 */
[----:B0-----:R-:W-:-:S06]  /*0150*/  VIADD R2, R0, 0xffffffe ;  /* 0x0ffffffe00027836 */ /* 0x001fcc0000000000 */
[----:B------:R0:W4:Y:S02]  /*0160*/  F2I.FTZ.U32.TRUNC.NTZ R3, R2 ;  /* 0x0000000200037305 */ /* 0x000124000021f000 */
[----:B0-----:R-:W-:Y:S02]  /*0170*/  HFMA2 R2, -RZ, RZ, 0, 0 ;  /* 0x00000000ff027431 */ /* 0x001fe400000001ff */
[----:B----4-:R-:W-:-:S04]  /*0180*/  IMAD.MOV R6, RZ, RZ, -R3 ;  /* 0x000000ffff067224 */ /* 0x010fc800078e0a03 */
[----:B------:R-:W-:Y:S01]  /*0190*/  IMAD R9, R6, R5, RZ ;  /* 0x0000000506097224 */ /* 0x000fe200078e02ff */
[----:B------:R-:W-:-:S03]  /*01a0*/  IABS R6, R4 ;  /* 0x0000000400067213 */ /* 0x000fc60000000000 */
[----:B------:R-:W-:Y:S02]  /*01b0*/  IMAD.HI.U32 R3, R3, R9, R2 ;  /* 0x0000000903037227 */ /* 0x000fe400078e0002 */
[----:B------:R-:W0:Y:S04]  /*01c0*/  LDC.64 R8, c[0x0][0x3a8] ;  /* 0x0000ea00ff087b82 */ /* 0x000e280000000a00 */
[----:B------:R-:W-:-:S04]  /*01d0*/  IMAD.HI.U32 R3, R3, R6, RZ ;  /* 0x0000000603037227 */ /* 0x000fc800078e00ff */
[----:B------:R-:W-:-:S04]  /*01e0*/  IMAD.MOV R0, RZ, RZ, -R3 ;  /* 0x000000ffff007224 */ /* 0x000fc800078e0a03 */
[----:B------:R-:W-:-:S05]  /*01f0*/  IMAD R0, R5, R0, R6 ;  /* 0x0000000005007224 */ /* 0x000fca00078e0206 */
[----:B------:R-:W-:-:S13]  /*0200*/  ISETP.GT.U32.AND P2, PT, R5, R0, PT ;  /* 0x000000000500720c */ /* 0x000fda0003f44070 */
[----:B------:R-:W-:Y:S01]  /*0210*/  @!P2 IMAD.IADD R0, R0, 0x1, -R5 ;  /* 0x000000010000a824 */ /* 0x000fe200078e0a05 */
[----:B------:R-:W-:Y:S02]  /*0220*/  @!P2 IADD3 R3, PT, PT, R3, 0x1, RZ ;  /* 0x000000010303a810 */ /* 0x000fe40007ffe0ff */
[----:B------:R-:W-:Y:S02]  /*0230*/  ISETP.NE.AND P2, PT, R7, RZ, PT ;  /* 0x000000ff0700720c */ /* 0x000fe40003f45270 */
[----:B------:R-:W-:Y:S02]  /*0240*/  ISETP.GE.U32.AND P0, PT, R0, R5, PT ;  /* 0x000000050000720c */ /* 0x000fe40003f06070 */
[----:B------:R-:W-:-:S04]  /*0250*/  LOP3.LUT R0, R4, R7, RZ, 0x3c, !PT ;  /* 0x0000000704007212 */ /* 0x000fc800078e3cff */
[----:B------:R-:W-:-:S07]  /*0260*/  ISETP.GE.AND P1, PT, R0, RZ, PT ;  /* 0x000000ff0000720c */ /* 0x000fce0003f26270 */
[----:B------:R-:W-:-:S04]  /*0270*/  @P0 VIADD R3, R3, 0x1 ;  /* 0x0000000103030836 */ /* 0x000fc80000000000 */
[----:B------:R-:W-:Y:S02]  /*0280*/  IMAD.MOV.U32 R6, RZ, RZ, R3 ;  /* 0x000000ffff067224 */ /* 0x000fe400078e0003 */
[----:B------:R-:W4:Y:S03]  /*0290*/  LDC.64 R2, c[0x0][0x398] ;  /* 0x0000e600ff027b82 */ /* 0x000f260000000a00 */
[----:B------:R-:W-:Y:S02]  /*02a0*/  @!P1 IADD3 R6, PT, PT, -R6, RZ, RZ ;  /* 0x000000ff06069210 */ /* 0x000fe40007ffe1ff */
[----:B------:R-:W-:-:S05]  /*02b0*/  @!P2 LOP3.LUT R6, RZ, R7, RZ, 0x33, !PT ;  /* 0x00000007ff06a212 */ /* 0x000fca00078e33ff */
[----:B------:R-:W-:-:S04]  /*02c0*/  IMAD.MOV R5, RZ, RZ, -R6 ;  /* 0x000000ffff057224 */ /* 0x000fc800078e0a06 */
[----:B------:R-:W-:-:S04]  /*02d0*/  IMAD R5, R7, R5, R4 ;  /* 0x0000000507057224 */ /* 0x000fc800078e0204 */
[----:B0-----:R-:W-:-:S06]  /*02e0*/  IMAD.WIDE R8, R5, 0x4, R8 ;  /* 0x0000000405087825 */ /* 0x001fcc00078e0208 */
[----:B-1----:R-:W5:Y:S01]  /*02f0*/  LDG.E R9, desc[UR4][R8.64] ;  /* 0x0000000408097981 */ /* 0x002f62000c1e1900 */
[----:B--2---:R-:W-:-:S04]  /*0300*/  IMAD R6, R6, UR6, RZ ;  /* 0x0000000606067c24 */ /* 0x004fc8000f8e02ff */
[----:B-----5:R-:W-:-:S04]  /*0310*/  IMAD R7, R6, 0x2, R9 ;  /* 0x0000000206077824 */ /* 0x020fc800078e0209 */
[----:B----4-:R-:W-:-:S06]  /*0320*/  IMAD.WIDE R2, R7, 0x4, R2 ;  /* 0x0000000407027825 */ /* 0x010fcc00078e0202 */
[----:B------:R-:W2:Y:S01]  /*0330*/  LDG.E R3, desc[UR4][R2.64] ;  /* 0x0000000402037981 */ /* 0x000ea2000c1e1900 */
[----:B---3--:R-:W0:Y:S01]  /*0340*/  MUFU.RCP R7, R12 ;  /* 0x0000000c00077308 */ /* 0x008e220000001000 */
[----:B------:R-:W1:Y:S01]  /*0350*/  LDC R0, c[0x0][0x3a0] ;  /* 0x0000e800ff007b82 */ /* 0x000e620000000800 */
[----:B------:R-:W-:Y:S01]  /*0360*/  BSSY.RECONVERGENT B0, `(.L_x_120) ;  /* 0x000000b000007945 */ /* 0x000fe20003800200 */
[----:B0-----:R-:W-:-:S04]  /*0370*/  FFMA R10, R7, -R12, 1 ;  /* 0x3f800000070a7423 */ /* 0x001fc8000000080c */
[----:B------:R-:W-:Y:S01]  /*0380*/  FFMA R10, R7, R10, R7 ;  /* 0x0000000a070a7223 */ /* 0x000fe20000000007 */
[----:B--2---:R-:W0:Y:S03]  /*0390*/  FCHK P0, R3, R12 ;  /* 0x0000000c03007302 */ /* 0x004e260000000000 */
[----:B------:R-:W-:-:S04]  /*03a0*/  FFMA R7, R3, R10, RZ ;  /* 0x0000000a03077223 */ /* 0x000fc800000000ff */
[----:B------:R-:W-:-:S04]  /*03b0*/  FFMA R8, R7, -R12, R3 ;  /* 0x8000000c07087223 */ /* 0x000fc80000000003 */
[----:B------:R-:W-:Y:S01]  /*03c0*/  FFMA R7, R10, R8, R7 ;  /* 0x000000080a077223 */ /* 0x000fe20000000007 */
[----:B01----:R-:W-:Y:S06]  /*03d0*/  @!P0 BRA `(.L_x_121) ;  /* 0x00000000000c8947 */ /* 0x003fec0003800000 */
[----:B------:R-:W-:-:S07]  /*03e0*/  MOV R8, 0x400 ;  /* 0x0000040000087802 */ /* 0x000fce0000000f00 */
[----:B------:R-:W-:Y:S05]  /*03f0*/  CALL.REL.NOINC `($__internal_11_$__cuda_sm3x_div_rn_noftz_f32_slowpath) ;  /* 0x0000000400047944 */ /* 0x000fea0003c00000 */
[----:B------:R-:W-:-:S07]  /*0400*/  MOV R7, R2 ;  /* 0x0000000200077202 */ /* 0x000fce0000000f00 */
.L_x_121:
[----:B------:R-:W-:Y:S05]  /*0410*/  BSYNC.RECONVERGENT B0 ;  /* 0x0000000000007941 */ /* 0x000fea0003800200 */
.L_x_120:
[----:B------:R-:W0:Y:S08]  /*0420*/  LDC.64 R8, c[0x0][0x3b0] ;  /* 0x0000ec00ff087b82 */ /* 0x000e300000000a00 */
[----:B------:R-:W1:Y:S01]  /*0430*/  LDC.64 R10, c[0x0][0x398] ;  /* 0x0000e600ff0a7b82 */ /* 0x000e620000000a00 */
[----:B0-----:R-:W-:-:S07]  /*0440*/  IMAD.WIDE R8, R5, 0x4, R8 ;  /* 0x0000000405087825 */ /* 0x001fce00078e0208 */
[----:B------:R-:W0:Y:S01]  /*0450*/  LDC R5, c[0x0][0x3a0] ;  /* 0x0000e800ff057b82 */ /* 0x000e220000000800 */
[----:B------:R-:W2:Y:S02]  /*0460*/  LDG.E R9, desc[UR4][R8.64] ;  /* 0x0000000408097981 */ /* 0x000ea4000c1e1900 */
[----:B--2---:R-:W-:-:S04]  /*0470*/  IMAD R3, R6, 0x2, R9 ;  /* 0x0000000206037824 */ /* 0x004fc800078e0209 */
[----:B-1----:R-:W-:-:S06]  /*0480*/  IMAD.WIDE R10, R3, 0x4, R10 ;  /* 0x00000004030a7825 */ /* 0x002fcc00078e020a */
[----:B------:R-:W2:Y:S01]  /*0490*/  LDG.E R10, desc[UR4][R10.64] ;  /* 0x000000040a0a7981 */ /* 0x000ea2000c1e1900 */
[----:B0-----:R-:W0:Y:S01]  /*04a0*/  MUFU.RCP R2, R5 ;  /* 0x0000000500027308 */ /* 0x001e220000001000 */
        /* <DEDUP_REMOVED lines=8> */
[----:B------:R-:W-:Y:S01]  /*0530*/  IMAD.MOV.U32 R3, RZ, RZ, R10 ;  /* 0x000000ffff037224 */ /* 0x000fe200078e000a */
[----:B------:R-:W-:-:S07]  /*0540*/  MOV R8, 0x560 ;  /* 0x0000056000087802 */ /* 0x000fce0000000f00 */
[----:B------:R-:W-:Y:S05]  /*0550*/  CALL.REL.NOINC `($__internal_11_$__cuda_sm3x_div_rn_noftz_f32_slowpath) ;  /* 0x0000000000ac7944 */ /* 0x000fea0003c00000 */
.L_x_123:
[----:B------:R-:W-:Y:S05]  /*0560*/  BSYNC.RECONVERGENT B0 ;  /* 0x0000000000007941 */ /* 0x000fea0003800200 */
.L_x_122:
[----:B------:R-:W-:Y:S01]  /*0570*/  FMUL R2, R2, R2 ;  /* 0x0000000202027220 */ /* 0x000fe20000400000 */
[----:B------:R-:W-:Y:S03]  /*0580*/  BSSY.RECONVERGENT B0, `(.L_x_124) ;  /* 0x000000d000007945 */ /* 0x000fe60003800200 */
[----:B------:R-:W-:-:S04]  /*0590*/  FFMA R0, R7, R7, R2 ;  /* 0x0000000707007223 */ /* 0x000fc80000000002 */
[----:B------:R0:W1:Y:S01]  /*05a0*/  MUFU.RSQ R3, R0 ;  /* 0x0000000000037308 */ /* 0x0000620000001400 */
[----:B------:R-:W-:-:S04]  /*05b0*/  IADD3 R2, PT, PT, R0, -0xd000000, RZ ;  /* 0xf300000000027810 */ /* 0x000fc80007ffe0ff */
[----:B------:R-:W-:-:S13]  /*05c0*/  ISETP.GT.U32.AND P0, PT, R2, 0x727fffff, PT ;  /* 0x727fffff0200780c */ /* 0x000fda0003f04070 */
[----:B01----:R-:W-:Y:S05]  /*05d0*/  @!P0 BRA `(.L_x_125) ;  /* 0x00000000000c8947 */ /* 0x003fea0003800000 */
[----:B------:R-:W-:-:S07]  /*05e0*/  MOV R8, 0x600 ;  /* 0x0000060000087802 */ /* 0x000fce0000000f00 */
[----:B------:R-:W-:Y:S05]  /*05f0*/  CALL.REL.NOINC `($__internal_10_$__cuda_sm20_sqrt_rn_f32_slowpath) ;  /* 0x0000000000287944 */ /* 0x000fea0003c00000 */
[----:B------:R-:W-:Y:S05]  /*0600*/  BRA `(.L_x_126) ;  /* 0x0000000000107947 */ /* 0x000fea0003800000 */
.L_x_125:
[----:B------:R-:W-:Y:S01]  /*0610*/  FMUL.FTZ R7, R0, R3 ;  /* 0x0000000300077220 */ /* 0x000fe20000410000 */
[----:B------:R-:W-:-:S03]  /*0620*/  FMUL.FTZ R2, R3, 0.5 ;  /* 0x3f00000003027820 */ /* 0x000fc60000410000 */
[----:B------:R-:W-:-:S04]  /*0630*/  FFMA R0, -R7, R7, R0 ;  /* 0x0000000707007223 */ /* 0x000fc80000000100 */
[----:B------:R-:W-:-:S07]  /*0640*/  FFMA R7, R0, R2, R7 ;  /* 0x0000000200077223 */ /* 0x000fce0000000007 */
.L_x_126:
[----:B------:R-:W-:Y:S05]  /*0650*/  BSYNC.RECONVERGENT B0 ;  /* 0x0000000000007941 */ /* 0x000fea0003800200 */
.L_x_124:
[----:B------:R-:W0:Y:S02]  /*0660*/  LDC.64 R2, c[0x0][0x390] ;  /* 0x0000e400ff027b82 */ /* 0x000e240000000a00 */
[----:B0-----:R-:W-:-:S05]  /*0670*/  IMAD.WIDE R4, R4, 0x4, R2 ;  /* 0x0000000404047825 */ /* 0x001fca00078e0202 */
[----:B------:R-:W-:Y:S01]  /*0680*/  STG.E desc[UR4][R4.64], R7 ;  /* 0x0000000704007986 */ /* 0x000fe2000c101904 */
[----:B------:R-:W-:Y:S05]  /*0690*/  EXIT ;  /* 0x000000000000794d */ /* 0x000fea0003800000 */
        .weak           $__internal_10_$__cuda_sm20_sqrt_rn_f32_slowpath
        .type           $__internal_10_$__cuda_sm20_sqrt_rn_f32_slowpath,@function
        .size           $__internal_10_$__cuda_sm20_sqrt_rn_f32_slowpath,($__internal_11_$__cuda_sm3x_div_rn_noftz_f32_slowpath - $__internal_10_$__cuda_sm20_sqrt_rn_f32_slowpath)
$__internal_10_$__cuda_sm20_sqrt_rn_f32_slowpath:
        /* <DEDUP_REMOVED lines=14> */
[----:B------:R-:W-:Y:S02]  /*0780*/  @!P0 MOV R2, R0 ;  /* 0x0000000000028202 */ /* 0x000fe40000000f00 */
[----:B------:R-:W-:-:S04]  /*0790*/  @P0 FADD.FTZ R5, -R6, -RZ ;  /* 0x800000ff06050221 */ /* 0x000fc80000010100 */
[----:B------:R-:W-:-:S04]  /*07a0*/  @P0 FFMA R5, R6, R5, R3 ;  /* 0x0000000506050223 */ /* 0x000fc80000000003 */
[----:B------:R-:W-:-:S04]  /*07b0*/  @P0 FFMA R5, R5, R7, R6 ;  /* 0x0000000705050223 */ /* 0x000fc80000000006 */
[----:B------:R-:W-:-:S07]  /*07c0*/  @P0 FMUL.FTZ R2, R5, 2.3283064365386962891e-10 ;  /* 0x2f80000005020820 */ /* 0x000fce0000410000 */
.L_x_127:
[----:B------:R-:W-:Y:S02]  /*07d0*/  HFMA2 R3, -RZ, RZ, 0, 0 ;  /* 0x00000000ff037431 */ /* 0x000fe400000001ff */
[----:B------:R-:W-:Y:S02]  /*07e0*/  IMAD.MOV.U32 R7, RZ, RZ, R2 ;  /* 0x000000ffff077224 */ /* 0x000fe400078e0002 */
[----:B------:R-:W-:-:S04]  /*07f0*/  IMAD.MOV.U32 R2, RZ, RZ, R8 ;  /* 0x000000ffff027224 */ /* 0x000fc800078e0008 */
[----:B------:R-:W-:Y:S05]  /*0800*/  RET.REL.NODEC R2 `(vec_computePSF_signalNsqrtMany_fcrop) ;  /* 0xfffffff402fc7950 */ /* 0x000fea0003c3ffff */
        .weak           $__internal_11_$__cuda_sm3x_div_rn_noftz_f32_slowpath
        .type           $__internal_11_$__cuda_sm3x_div_rn_noftz_f32_slowpath,@function
        .size           $__internal_11_$__cuda_sm3x_div_rn_noftz_f32_slowpath,(.L_x_1125 - $__internal_11_$__cuda_sm3x_div_rn_noftz_f32_slowpath)
$__internal_11_$__cuda_sm3x_div_rn_noftz_f32_slowpath:
        /* <DEDUP_REMOVED lines=35> */
.L_x_129:
[----:B------:R-:W-:Y:S01]  /*0a40*/  LEA R11, R9, 0xc0800000, 0x17 ;  /* 0xc0800000090b7811 */ /* 0x000fe200078eb8ff */
[----:B------:R-:W-:Y:S01]  /*0a50*/  BSSY.RECONVERGENT B2, `(.L_x_134) ;  /* 0x0000036000027945 */ /* 0x000fe20003800200 */
[----:B------:R-:W-:-:S03]  /*0a60*/  IADD3 R12, PT, PT, R12, -0x7f, RZ ;  /* 0xffffff810c0c7810 */ /* 0x000fc60007ffe0ff */
        /* <DEDUP_REMOVED lines=14> */
[----:B------:R-:W-:-:S04]  /*0b50*/  LOP3.LUT R3, R3, 0xff, RZ, 0xc0, !PT ;  /* 0x000000ff03037812 */ /* 0x000fc800078ec0ff */
[----:B------:R-:W-:-:S05]  /*0b60*/  IADD3 R11, PT, PT, R3, R9, RZ ;  /* 0x00000009030b7210 */ /* 0x000fca0007ffe0ff */
        /* <DEDUP_REMOVED lines=16> */
[----:B------:R-:W-:Y:S01]  /*0c70*/  ISETP.NE.AND P1, PT, R11, RZ, PT ;  /* 0x000000ff0b00720c */ /* 0x000fe20003f25270 */
[----:B------:R-:W-:Y:S01]  /*0c80*/  IMAD.MOV R11, RZ, RZ, -R11 ;  /* 0x000000ffff0b7224 */ /* 0x000fe200078e0a0b */
[----:B------:R-:W-:Y:S02]  /*0c90*/  LOP3.LUT R9, R9, 0x800000, RZ, 0xfc, !PT ;  /* 0x0080000009097812 */ /* 0x000fe400078efcff */
        /* <DEDUP_REMOVED lines=13> */
.L_x_136:
[----:B------:R-:W-:-:S04]  /*0d70*/  LOP3.LUT R2, R2, 0x80000000, RZ, 0xc0, !PT ;  /* 0x8000000002027812 */ /* 0x000fc800078ec0ff */
[----:B------:R-:W-:Y:S01]  /*0d80*/  LOP3.LUT R2, R2, 0x7f800000, RZ, 0xfc, !PT ;  /* 0x7f80000002027812 */ /* 0x000fe200078efcff */
[----:B------:R-:W-:Y:S06]  /*0d90*/  BRA `(.L_x_137) ;  /* 0x0000000000047947 */ /* 0x000fec0003800000 */
.L_x_135:
[----:B------:R-:W-:-:S07]  /*0da0*/  IMAD R2, R9, 0x800000, R2 ;  /* 0x0080000009027824 */ /* 0x000fce00078e0202 */
.L_x_137:
[----:B------:R-:W-:Y:S05]  /*0db0*/  BSYNC.RECONVERGENT B2 ;  /* 0x0000000000027941 */ /* 0x000fea0003800200 */
.L_x_134:
[----:B------:R-:W-:Y:S05]  /*0dc0*/  BRA `(.L_x_138) ;  /* 0x0000000000207947 */ /* 0x000fea0003800000 */
.L_x_133:
[----:B------:R-:W-:-:S04]  /*0dd0*/  LOP3.LUT R2, R2, 0x80000000, R3, 0x48, !PT ;  /* 0x8000000002027812 */ /* 0x000fc800078e4803 */
[----:B------:R-:W-:Y:S01]  /*0de0*/  LOP3.LUT R2, R2, 0x7f800000, RZ, 0xfc, !PT ;  /* 0x7f80000002027812 */ /* 0x000fe200078efcff */
[----:B------:R-:W-:Y:S06]  /*0df0*/  BRA `(.L_x_138) ;  /* 0x0000000000147947 */ /* 0x000fec0003800000 */
.L_x_132:
[----:B------:R-:W-:Y:S01]  /*0e00*/  LOP3.LUT R2, R2, 0x80000000, R3, 0x48, !PT ;  /* 0x8000000002027812 */ /* 0x000fe200078e4803 */
[----:B------:R-:W-:Y:S06]  /*0e10*/  BRA `(.L_x_138) ;  /* 0x00000000000c7947 */ /* 0x000fec0003800000 */
.L_x_131:
[----:B------:R-:W0:Y:S01]  /*0e20*/  MUFU.RSQ R2, -QNAN ;  /* 0xffc0000000027908 */ /* 0x000e220000001400 */
[----:B------:R-:W-:Y:S05]  /*0e30*/  BRA `(.L_x_138) ;  /* 0x0000000000047947 */ /* 0x000fea0003800000 */
.L_x_130:
[----:B------:R-:W-:-:S07]  /*0e40*/  FADD.FTZ R2, R3, R0 ;  /* 0x0000000003027221 */ /* 0x000fce0000010000 */
.L_x_138:
[----:B------:R-:W-:Y:S05]  /*0e50*/  BSYNC.RECONVERGENT B1 ;  /* 0x0000000000017941 */ /* 0x000fea0003800200 */
.L_x_128:
[----:B------:R-:W-:-:S04]  /*0e60*/  HFMA2 R9, -RZ, RZ, 0, 0 ;  /* 0x00000000ff097431 */ /* 0x000fc800000001ff */
[----:B0-----:R-:W-:Y:S05]  /*0e70*/  RET.REL.NODEC R8 `(vec_computePSF_signalNsqrtMany_fcrop) ;  /* 0xfffffff008607950 */ /* 0x001fea0003c3ffff */
.L_x_139:
        /* <DEDUP_REMOVED lines=16> */
.L_x_1125:


//--------------------- .text.vec_computePSF_signalNsqrtMany_f --------------------------
	.section	.text.vec_computePSF_signalNsqrtMany_f,"ax",@progbits
	.align	128
        .global         vec_computePSF_signalNsqrtMany_f
        .type           vec_computePSF_signalNsqrtMany_f,@function
        .size           vec_computePSF_signalNsqrtMany_f,(.L_x_1127 - vec_computePSF_signalNsqrtMany_f)
        .other          vec_computePSF_signalNsqrtMany_f,@"STO_CUDA_ENTRY STV_DEFAULT"
vec_computePSF_signalNsqrtMany_f:
.text.vec_computePSF_signalNsqrtMany_f:
        /* <DEDUP_REMOVED lines=17> */
[----:B------:R-:W-:-:S05]  /*0110*/  ISETP.GE.AND P2, PT, R4, RZ, PT ;  /* 0x000000ff0400720c */ /* 0x000fca0003f46270 */
[----:B------:R-:W2:Y:S01]  /*0120*/  LDC.64 R8, c[0x0][0x3a0] ;  /* 0x0000e800ff087b82 */ /* 0x000ea20000000a00 */
[----:B0-----:R-:W-:-:S04]  /*0130*/  IABS R6, R10 ;  /* 0x0000000a00067213 */ /* 0x001fc80000000000 */
[----:B------:R-:W0:Y:S08]  /*0140*/  I2F.RP R0, R6 ;  /* 0x0000000600007306 */ /* 0x000e300000209400 */
[----:B0-----:R-:W0:Y:S02]  /*0150*/  MUFU.RCP R0, R0 ;  /* 0x0000000000007308 */ /* 0x001e240000001000 */
[----:B0-----:R-:W-:-:S06]  /*0160*/  VIADD R2, R0, 0xffffffe ;  /* 0x0ffffffe00027836 */ /* 0x001fcc0000000000 */
[----:B------:R0:W3:Y:S02]  /*0170*/  F2I.FTZ.U32.TRUNC.NTZ R3, R2 ;  /* 0x0000000200037305 */ /* 0x0000e4000021f000 */
[----:B0-----:R-:W-:Y:S02]  /*0180*/  HFMA2 R2, -RZ, RZ, 0, 0 ;  /* 0x00000000ff027431 */ /* 0x001fe400000001ff */
[----:B---3--:R-:W-:-:S04]  /*0190*/  IMAD.MOV R5, RZ, RZ, -R3 ;  /* 0x000000ffff057224 */ /* 0x008fc800078e0a03 */
[----:B------:R-:W-:-:S04]  /*01a0*/  IMAD R5, R5, R6, RZ ;  /* 0x0000000605057224 */ /* 0x000fc800078e02ff */
[----:B------:R-:W-:-:S06]  /*01b0*/  IMAD.HI.U32 R3, R3, R5, R2 ;  /* 0x0000000503037227 */ /* 0x000fcc00078e0002 */
[----:B------:R-:W-:-:S04]  /*01c0*/  IMAD.HI.U32 R3, R3, R7, RZ ;  /* 0x0000000703037227 */ /* 0x000fc800078e00ff */
[----:B------:R-:W-:-:S04]  /*01d0*/  IMAD.MOV R3, RZ, RZ, -R3 ;  /* 0x000000ffff037224 */ /* 0x000fc800078e0a03 */
[C---:B------:R-:W-:Y:S02]  /*01e0*/  IMAD R7, R6.reuse, R3, R7 ;  /* 0x0000000306077224 */ /* 0x040fe400078e0207 */
[----:B------:R-:W0:Y:S03]  /*01f0*/  LDC.64 R2, c[0x0][0x390] ;  /* 0x0000e400ff027b82 */ /* 0x000e260000000a00 */
[----:B------:R-:W-:-:S13]  /*0200*/  ISETP.GT.U32.AND P0, PT, R6, R7, PT ;  /* 0x000000070600720c */ /* 0x000fda0003f04070 */
[----:B------:R-:W-:Y:S01]  /*0210*/  @!P0 IMAD.IADD R7, R7, 0x1, -R6 ;  /* 0x0000000107078824 */ /* 0x000fe200078e0a06 */
[----:B------:R-:W-:-:S04]  /*0220*/  ISETP.NE.AND P0, PT, R10, RZ, PT ;  /* 0x000000ff0a00720c */ /* 0x000fc80003f05270 */
[----:B------:R-:W-:-:S13]  /*0230*/  ISETP.GT.U32.AND P1, PT, R6, R7, PT ;  /* 0x000000070600720c */ /* 0x000fda0003f24070 */
[----:B------:R-:W-:-:S05]  /*0240*/  @!P1 IADD3 R7, PT, PT, R7, -R6, RZ ;  /* 0x8000000607079210 */ /* 0x000fca0007ffe0ff */
[----:B------:R-:W-:Y:S01]  /*0250*/  @!P2 IMAD.MOV R7, RZ, RZ, -R7 ;  /* 0x000000ffff07a224 */ /* 0x000fe200078e0a07 */
[----:B------:R-:W-:Y:S02]  /*0260*/  @!P0 LOP3.LUT R7, RZ, R10, RZ, 0x33, !PT ;  /* 0x0000000aff078212 */ /* 0x000fe400078e33ff */
[----:B------:R-:W3:Y:S03]  /*0270*/  LDC R10, c[0x0][0x398] ;  /* 0x0000e600ff0a7b82 */ /* 0x000ee60000000800 */
[----:B--2---:R-:W-:-:S06]  /*0280*/  IMAD.WIDE R8, R7, 0x4, R8 ;  /* 0x0000000407087825 */ /* 0x004fcc00078e0208 */
[----:B-1----:R-:W2:Y:S01]  /*0290*/  LDG.E R8, desc[UR4][R8.64] ;  /* 0x0000000408087981 */ /* 0x002ea2000c1e1900 */
[----:B------:R-:W-:-:S05]  /*02a0*/  IMAD.IADD R5, R4, 0x1, -R7 ;  /* 0x0000000104057824 */ /* 0x000fca00078e0a07 */
[----:B--2---:R-:W-:-:S05]  /*02b0*/  LEA R11, R5, R8, 0x1 ;  /* 0x00000008050b7211 */ /* 0x004fca00078e08ff */
[----:B0-----:R-:W-:-:S06]  /*02c0*/  IMAD.WIDE R2, R11, 0x4, R2 ;  /* 0x000000040b027825 */ /* 0x001fcc00078e0202 */
        /* <DEDUP_REMOVED lines=12> */
[----:B------:R-:W-:Y:S05]  /*0390*/  CALL.REL.NOINC `($__internal_13_$__cuda_sm3x_div_rn_noftz_f32_slowpath) ;  /* 0x0000000400047944 */ /* 0x000fea0003c00000 */
[----:B------:R-:W-:-:S07]  /*03a0*/  IMAD.MOV.U32 R6, RZ, RZ, R2 ;  /* 0x000000ffff067224 */ /* 0x000fce00078e0002 */
.L_x_141:
[----:B------:R-:W-:Y:S05]  /*03b0*/  BSYNC.RECONVERGENT B0 ;  /* 0x0000000000007941 */ /* 0x000fea0003800200 */
.L_x_140:
[----:B------:R-:W0:Y:S08]  /*03c0*/  LDC.64 R8, c[0x0][0x3a8] ;  /* 0x0000ea00ff087b82 */ /* 0x000e300000000a00 */
[----:B------:R-:W1:Y:S01]  /*03d0*/  LDC.64 R10, c[0x0][0x390] ;  /* 0x0000e400ff0a7b82 */ /* 0x000e620000000a00 */
[----:B0-----:R-:W-:-:S06]  /*03e0*/  IMAD.WIDE R8, R7, 0x4, R8 ;  /* 0x0000000407087825 */ /* 0x001fcc00078e0208 */
[----:B------:R-:W2:Y:S02]  /*03f0*/  LDG.E R8, desc[UR4][R8.64] ;  /* 0x0000000408087981 */ /* 0x000ea4000c1e1900 */
[----:B--2---:R-:W-:-:S04]  /*0400*/  IMAD R5, R5, 0x2, R8 ;  /* 0x0000000205057824 */ /* 0x004fc800078e0208 */
[----:B-1----:R-:W-:Y:S02]  /*0410*/  IMAD.WIDE R10, R5, 0x4, R10 ;  /* 0x00000004050a7825 */ /* 0x002fe400078e020a */
[----:B------:R-:W0:Y:S04]  /*0420*/  LDC R5, c[0x0][0x398] ;  /* 0x0000e600ff057b82 */ /* 0x000e280000000800 */
[----:B------:R-:W2:Y:S01]  /*0430*/  LDG.E R10, desc[UR4][R10.64] ;  /* 0x000000040a0a7981 */ /* 0x000ea2000c1e1900 */
[----:B------:R-:W-:Y:S01]  /*0440*/  BSSY.RECONVERGENT B0, `(.L_x_142) ;  /* 0x000000c000007945 */ /* 0x000fe20003800200 */
[----:B0-----:R-:W0:Y:S02]  /*0450*/  MUFU.RCP R2, R5 ;  /* 0x0000000500027308 */ /* 0x001e240000001000 */
        /* <DEDUP_REMOVED lines=9> */
[----:B------:R-:W-:Y:S05]  /*04f0*/  CALL.REL.NOINC `($__internal_13_$__cuda_sm3x_div_rn_noftz_f32_slowpath) ;  /* 0x0000000000ac7944 */ /* 0x000fea0003c00000 */
.L_x_143:
[----:B------:R-:W-:Y:S05]  /*0500*/  BSYNC.RECONVERGENT B0 ;  /* 0x0000000000007941 */ /* 0x000fea0003800200 */
.L_x_142:
[----:B------:R-:W-:Y:S01]  /*0510*/  FMUL R3, R2, R2 ;  /* 0x0000000202037220 */ /* 0x000fe20000400000 */
[----:B------:R-:W-:Y:S03]  /*0520*/  BSSY.RECONVERGENT B0, `(.L_x_144) ;  /* 0x000000d000007945 */ /* 0x000fe60003800200 */
[----:B------:R-:W-:-:S04]  /*0530*/  FFMA R0, R6, R6, R3 ;  /* 0x0000000606007223 */ /* 0x000fc80000000003 */
[----:B------:R-:W-:Y:S01]  /*0540*/  VIADD R2, R0, 0xf3000000 ;  /* 0xf300000000027836 */ /* 0x000fe20000000000 */
[----:B------:R0:W1:Y:S04]  /*0550*/  MUFU.RSQ R3, R0 ;  /* 0x0000000000037308 */ /* 0x0000680000001400 */
[----:B------:R-:W-:-:S13]  /*0560*/  ISETP.GT.U32.AND P0, PT, R2, 0x727fffff, PT ;  /* 0x727fffff0200780c */ /* 0x000fda0003f04070 */
[----:B01----:R-:W-:Y:S05]  /*0570*/  @!P0 BRA `(.L_x_145) ;  /* 0x00000000000c8947 */ /* 0x003fea0003800000 */
[----:B------:R-:W-:-:S07]  /*0580*/  MOV R8, 0x5a0 ;  /* 0x000005a000087802 */ /* 0x000fce0000000f00 */
[----:B------:R-:W-:Y:S05]  /*0590*/  CALL.REL.NOINC `($__internal_12_$__cuda_sm20_sqrt_rn_f32_slowpath) ;  /* 0x0000000000287944 */ /* 0x000fea0003c00000 */
[----:B------:R-:W-:Y:S05]  /*05a0*/  BRA `(.L_x_146) ;  /* 0x0000000000107947 */ /* 0x000fea0003800000 */
.L_x_145:
[----:B------:R-:W-:Y:S01]  /*05b0*/  FMUL.FTZ R7, R0, R3 ;  /* 0x0000000300077220 */ /* 0x000fe20000410000 */
[----:B------:R-:W-:-:S03]  /*05c0*/  FMUL.FTZ R2, R3, 0.5 ;  /* 0x3f00000003027820 */ /* 0x000fc60000410000 */
[----:B------:R-:W-:-:S04]  /*05d0*/  FFMA R0, -R7, R7, R0 ;  /* 0x0000000707007223 */ /* 0x000fc80000000100 */
[----:B------:R-:W-:-:S07]  /*05e0*/  FFMA R7, R0, R2, R7 ;  /* 0x0000000200077223 */ /* 0x000fce0000000007 */
.L_x_146:
[----:B------:R-:W-:Y:S05]  /*05f0*/  BSYNC.RECONVERGENT B0 ;  /* 0x0000000000007941 */ /* 0x000fea0003800200 */
.L_x_144:
[----:B------:R-:W0:Y:S02]  /*0600*/  LDC.64 R2, c[0x0][0x388] ;  /* 0x0000e200ff027b82 */ /* 0x000e240000000a00 */
[----:B0-----:R-:W-:-:S05]  /*0610*/  IMAD.WIDE R4, R4, 0x4, R2 ;  /* 0x0000000404047825 */ /* 0x001fca00078e0202 */
[----:B------:R-:W-:Y:S01]  /*0620*/  STG.E desc[UR4][R4.64], R7 ;  /* 0x0000000704007986 */ /* 0x000fe2000c101904 */
[----:B------:R-:W-:Y:S05]  /*0630*/  EXIT ;  /* 0x000000000000794d */ /* 0x000fea0003800000 */
        .weak           $__internal_12_$__cuda_sm20_sqrt_rn_f32_slowpath
        .type           $__internal_12_$__cuda_sm20_sqrt_rn_f32_slowpath,@function
        .size           $__internal_12_$__cuda_sm20_sqrt_rn_f32_slowpath,($__internal_13_$__cuda_sm3x_div_rn_noftz_f32_slowpath - $__internal_12_$__cuda_sm20_sqrt_rn_f32_slowpath)
$__internal_12_$__cuda_sm20_sqrt_rn_f32_slowpath:
[----:B------:R-:W-:-:S13]  /*0640*/  LOP3.LUT P0, RZ, R0, 0x7fffffff, RZ, 0xc0, !PT ;  /* 0x7fffffff00ff7812 */ /* 0x000fda000780c0ff */
[----:B------:R-:W-:Y:S01]  /*0650*/  @!P0 IMAD.MOV.U32 R2, RZ, RZ, R0 ;  /* 0x000000ffff028224 */ /* 0x000fe200078e0000 */
[----:B------:R-:W-:Y:S06]  /*0660*/  @!P0 BRA `(.L_x_147) ;  /* 0x0000000000408947 */ /* 0x000fec0003800000 */
[----:B------:R-:W-:-:S13]  /*0670*/  FSETP.GEU.FTZ.AND P0, PT, R0, RZ, PT ;  /* 0x000000ff0000720b */ /* 0x000fda0003f1e000 */
[----:B------:R-:W-:Y:S01]  /*0680*/  @!P0 MOV R2, 0x7fffffff ;  /* 0x7fffffff00028802 */ /* 0x000fe20000000f00 */
        /* <DEDUP_REMOVED lines=14> */
.L_x_147:
[----:B------:R-:W-:Y:S01]  /*0770*/  IMAD.MOV.U32 R7, RZ, RZ, R2 ;  /* 0x000000ffff077224 */ /* 0x000fe200078e0002 */
[----:B------:R-:W-:Y:S01]  /*0780*/  MOV R2, R8 ;  /* 0x0000000800027202 */ /* 0x000fe20000000f00 */
[----:B------:R-:W-:-:S04]  /*0790*/  IMAD.MOV.U32 R3, RZ, RZ, 0x0 ;  /* 0x00000000ff037424 */ /* 0x000fc800078e00ff */
[----:B------:R-:W-:Y:S05]  /*07a0*/  RET.REL.NODEC R2 `(vec_computePSF_signalNsqrtMany_f) ;  /* 0xfffffff802147950 */ /* 0x000fea0003c3ffff */
        .weak           $__internal_13_$__cuda_sm3x_div_rn_noftz_f32_slowpath
        .type           $__internal_13_$__cuda_sm3x_div_rn_noftz_f32_slowpath,@function
        .size           $__internal_13_$__cuda_sm3x_div_rn_noftz_f32_slowpath,(.L_x_1127 - $__internal_13_$__cuda_sm3x_div_rn_noftz_f32_slowpath)
$__internal_13_$__cuda_sm3x_div_rn_noftz_f32_slowpath:
[--C-:B------:R-:W-:Y:S01]  /*07b0*/  SHF.R.U32.HI R9, RZ, 0x17, R0.reuse ;  /* 0x00000017ff097819 */ /* 0x100fe20000011600 */
[----:B------:R-:W-:Y:S01]  /*07c0*/  BSSY.RECONVERGENT B1, `(.L_x_148) ;  /* 0x0000063000017945 */ /* 0x000fe20003800200 */
[----:B------:R-:W-:Y:S02]  /*07d0*/  SHF.R.U32.HI R2, RZ, 0x17, R3 ;  /* 0x00000017ff027819 */ /* 0x000fe40000011603 */
[----:B------:R-:W-:Y:S02]  /*07e0*/  LOP3.LUT R9, R9, 0xff, RZ, 0xc0, !PT ;  /* 0x000000ff09097812 */ /* 0x000fe400078ec0ff */
[----:B------:R-:W-:Y:S01]  /*07f0*/  LOP3.LUT R12, R2, 0xff, RZ, 0xc0, !PT ;  /* 0x000000ff020c7812 */ /* 0x000fe200078ec0ff */
[----:B------:R-:W-:Y:S02]  /*0800*/  IMAD.MOV.U32 R2, RZ, RZ, R0 ;  /* 0x000000ffff027224 */ /* 0x000fe400078e0000 */
[----:B------:R-:W-:Y:S01]  /*0810*/  VIADD R11, R9, 0xffffffff ;  /* 0xffffffff090b7836 */ /* 0x000fe20000000000 */
[----:B------:R-:W-:-:S04]  /*0820*/  IADD3 R13, PT, PT, R12, -0x1, RZ ;  /* 0xffffffff0c0d7810 */ /* 0x000fc80007ffe0ff */
        /* <DEDUP_REMOVED lines=22> */
[----:B------:R-:W-:Y:S01]  /*0990*/  @P0 MOV R10, RZ ;  /* 0x000000ff000a0202 */ /* 0x000fe20000000f00 */
[----:B------:R-:W-:Y:S02]  /*09a0*/  @!P0 IMAD.MOV.U32 R10, RZ, RZ, -0x40 ;  /* 0xffffffc0ff0a8424 */ /* 0x000fe400078e00ff */
[----:B------:R-:W-:Y:S01]  /*09b0*/  @!P0 FFMA R3, R3, 1.84467440737095516160e+19, RZ ;  /* 0x5f80000003038823 */ /* 0x000fe200000000ff */
[----:B------:R-:W-:Y:S01]  /*09c0*/  @!P1 FFMA R2, R0, 1.84467440737095516160e+19, RZ ;  /* 0x5f80000000029823 */ /* 0x000fe200000000ff */
[----:B------:R-:W-:-:S07]  /*09d0*/  @!P1 VIADD R10, R10, 0x40 ;  /* 0x000000400a0a9836 */ /* 0x000fce0000000000 */
.L_x_149:
[----:B------:R-:W-:Y:S01]  /*09e0*/  LEA R11, R9, 0xc0800000, 0x17 ;  /* 0xc0800000090b7811 */ /* 0x000fe200078eb8ff */
[----:B------:R-:W-:Y:S01]  /*09f0*/  VIADD R12, R12, 0xffffff81 ;  /* 0xffffff810c0c7836 */ /* 0x000fe20000000000 */
[----:B------:R-:W-:Y:S02]  /*0a00*/  BSSY.RECONVERGENT B2, `(.L_x_154) ;  /* 0x0000035000027945 */ /* 0x000fe40003800200 */
[----:B------:R-:W-:Y:S01]  /*0a10*/  IADD3 R11, PT, PT, -R11, R2, RZ ;  /* 0x000000020b0b7210 */ /* 0x000fe20007ffe1ff */
[C---:B------:R-:W-:Y:S01]  /*0a20*/  IMAD R2, R12.reuse, -0x800000, R3 ;  /* 0xff8000000c027824 */ /* 0x040fe200078e0203 */
[----:B------:R-:W-:Y:S02]  /*0a30*/  IADD3 R9, PT, PT, R12, 0x7f, -R9 ;  /* 0x0000007f0c097810 */ /* 0x000fe40007ffe809 */
[----:B------:R-:W0:Y:S01]  /*0a40*/  MUFU.RCP R13, R11 ;  /* 0x0000000b000d7308 */ /* 0x000e220000001000 */
[----:B------:R-:W-:Y:S02]  /*0a50*/  FADD.FTZ R15, -R11, -RZ ;  /* 0x800000ff0b0f7221 */ /* 0x000fe40000010100 */
[----:B------:R-:W-:-:S02]  /*0a60*/  IMAD.IADD R9, R9, 0x1, R10 ;  /* 0x0000000109097824 */ /* 0x000fc400078e020a */
        /* <DEDUP_REMOVED lines=42> */
.L_x_156:
[----:B------:R-:W-:-:S04]  /*0d10*/  LOP3.LUT R2, R2, 0x80000000, RZ, 0xc0, !PT ;  /* 0x8000000002027812 */ /* 0x000fc800078ec0ff */
[----:B------:R-:W-:Y:S01]  /*0d20*/  LOP3.LUT R2, R2, 0x7f800000, RZ, 0xfc, !PT ;  /* 0x7f80000002027812 */ /* 0x000fe200078efcff */
[----:B------:R-:W-:Y:S06]  /*0d30*/  BRA `(.L_x_157) ;  /* 0x0000000000047947 */ /* 0x000fec0003800000 */
.L_x_155:
[----:B------:R-:W-:-:S07]  /*0d40*/  IMAD R2, R9, 0x800000, R2 ;  /* 0x0080000009027824 */ /* 0x000fce00078e0202 */
.L_x_157:
[----:B------:R-:W-:Y:S05]  /*0d50*/  BSYNC.RECONVERGENT B2 ;  /* 0x0000000000027941 */ /* 0x000fea0003800200 */
.L_x_154:
[----:B------:R-:W-:Y:S05]  /*0d60*/  BRA `(.L_x_158) ;  /* 0x0000000000207947 */ /* 0x000fea0003800000 */
.L_x_153:
[----:B------:R-:W-:-:S04]  /*0d70*/  LOP3.LUT R2, R2, 0x80000000, R3, 0x48, !PT ;  /* 0x8000000002027812 */ /* 0x000fc800078e4803 */
[----:B------:R-:W-:Y:S01]  /*0d80*/  LOP3.LUT R2, R2, 0x7f800000, RZ, 0xfc, !PT ;  /* 0x7f80000002027812 */ /* 0x000fe200078efcff */
[----:B------:R-:W-:Y:S06]  /*0d90*/  BRA `(.L_x_158) ;  /* 0x0000000000147947 */ /* 0x000fec0003800000 */
.L_x_152:
[----:B------:R-:W-:Y:S01]  /*0da0*/  LOP3.LUT R2, R2, 0x80000000, R3, 0x48, !PT ;  /* 0x8000000002027812 */ /* 0x000fe200078e4803 */
[----:B------:R-:W-:Y:S06]  /*0db0*/  BRA `(.L_x_158) ;  /* 0x00000000000c7947 */ /* 0x000fec0003800000 */
.L_x_151:
[----:B------:R-:W0:Y:S01]  /*0dc0*/  MUFU.RSQ R2, -QNAN ;  /* 0xffc0000000027908 */ /* 0x000e220000001400 */
[----:B------:R-:W-:Y:S05]  /*0dd0*/  BRA `(.L_x_158) ;  /* 0x0000000000047947 */ /* 0x000fea0003800000 */
.L_x_150:
[----:B------:R-:W-:-:S07]  /*0de0*/  FADD.FTZ R2, R3, R0 ;  /* 0x0000000003027221 */ /* 0x000fce0000010000 */
.L_x_158:
[----:B------:R-:W-:Y:S05]  /*0df0*/  BSYNC.RECONVERGENT B1 ;  /* 0x0000000000017941 */ /* 0x000fea0003800200 */
.L_x_148:
[----:B------:R-:W-:-:S04]  /*0e00*/  HFMA2 R9, -RZ, RZ, 0, 0 ;  /* 0x00000000ff097431 */ /* 0x000fc800000001ff */
[----:B0-----:R-:W-:Y:S05]  /*0e10*/  RET.REL.NODEC R8 `(vec_computePSF_signalNsqrtMany_f) ;  /* 0xfffffff008787950 */ /* 0x001fea0003c3ffff */
.L_x_159:
        /* <DEDUP_REMOVED lines=14> */
.L_x_1127:


//--------------------- .text.vec_computePSF_signalNsqrtMany --------------------------
	.section	.text.vec_computePSF_signalNsqrtMany,"ax",@progbits
	.align	128
        .global         vec_computePSF_signalNsqrtMany
        .type           vec_computePSF_signalNsqrtMany,@function
        .size           vec_computePSF_signalNsqrtMany,(.L_x_1129 - vec_computePSF_signalNsqrtMany)
        .other          vec_computePSF_signalNsqrtMany,@"STO_CUDA_ENTRY STV_DEFAULT"
vec_computePSF_signalNsqrtMany:
.text.vec_computePSF_signalNsqrtMany:
        /* <DEDUP_REMOVED lines=17> */
[----:B------:R-:W-:Y:S01]  /*0110*/  ISETP.GE.AND P2, PT, R0, RZ, PT ;  /* 0x000000ff0000720c */ /* 0x000fe20003f46270 */
[----:B------:R-:W2:Y:S04]  /*0120*/  LDCU UR6, c[0x0][0x39c] ;  /* 0x00007380ff0677ac */ /* 0x000ea80008000800 */
[----:B------:R-:W3:Y:S01]  /*0130*/  LDC.64 R10, c[0x0][0x398] ;  /* 0x0000e600ff0a7b82 */ /* 0x000ee20000000a00 */
[----:B0-----:R-:W-:-:S04]  /*0140*/  IABS R6, R7 ;  /* 0x0000000700067213 */ /* 0x001fc80000000000 */
[----:B------:R-:W0:Y:S08]  /*0150*/  I2F.RP R4, R6 ;  /* 0x0000000600047306 */ /* 0x000e300000209400 */
[----:B0-----:R-:W0:Y:S02]  /*0160*/  MUFU.RCP R4, R4 ;  /* 0x0000000400047308 */ /* 0x001e240000001000 */
[----:B0-----:R-:W-:-:S06]  /*0170*/  VIADD R2, R4, 0xffffffe ;  /* 0x0ffffffe04027836 */ /* 0x001fcc0000000000 */
[----:B------:R0:W4:Y:S02]  /*0180*/  F2I.FTZ.U32.TRUNC.NTZ R3, R2 ;  /* 0x0000000200037305 */ /* 0x000124000021f000 */
[----:B0-----:R-:W-:Y:S02]  /*0190*/  IMAD.MOV.U32 R2, RZ, RZ, RZ ;  /* 0x000000ffff027224 */ /* 0x001fe400078e00ff */
[----:B----4-:R-:W-:-:S04]  /*01a0*/  IMAD.MOV R5, RZ, RZ, -R3 ;  /* 0x000000ffff057224 */ /* 0x010fc800078e0a03 */
[----:B------:R-:W-:-:S04]  /*01b0*/  IMAD R5, R5, R6, RZ ;  /* 0x0000000605057224 */ /* 0x000fc800078e02ff */
[----:B------:R-:W-:Y:S02]  /*01c0*/  IMAD.HI.U32 R3, R3, R5, R2 ;  /* 0x0000000503037227 */ /* 0x000fe400078e0002 */
[----:B------:R-:W0:Y:S04]  /*01d0*/  LDC.64 R4, c[0x0][0x390] ;  /* 0x0000e400ff047b82 */ /* 0x000e280000000a00 */
[----:B------:R-:W-:-:S04]  /*01e0*/  IMAD.HI.U32 R3, R3, R21, RZ ;  /* 0x0000001503037227 */ /* 0x000fc800078e00ff */
[----:B------:R-:W-:-:S04]  /*01f0*/  IMAD.MOV R3, RZ, RZ, -R3 ;  /* 0x000000ffff037224 */ /* 0x000fc800078e0a03 */
[C---:B------:R-:W-:Y:S02]  /*0200*/  IMAD R21, R6.reuse, R3, R21 ;  /* 0x0000000306157224 */ /* 0x040fe400078e0215 */
[----:B------:R-:W4:Y:S03]  /*0210*/  LDC.64 R2, c[0x0][0x3a0] ;  /* 0x0000e800ff027b82 */ /* 0x000f260000000a00 */
[----:B------:R-:W-:-:S13]  /*0220*/  ISETP.GT.U32.AND P0, PT, R6, R21, PT ;  /* 0x000000150600720c */ /* 0x000fda0003f04070 */
[----:B------:R-:W-:Y:S01]  /*0230*/  @!P0 IMAD.IADD R21, R21, 0x1, -R6 ;  /* 0x0000000115158824 */ /* 0x000fe200078e0a06 */
[----:B------:R-:W-:-:S04]  /*0240*/  ISETP.NE.AND P0, PT, R7, RZ, PT ;  /* 0x000000ff0700720c */ /* 0x000fc80003f05270 */
[----:B------:R-:W-:-:S13]  /*0250*/  ISETP.GT.U32.AND P1, PT, R6, R21, PT ;  /* 0x000000150600720c */ /* 0x000fda0003f24070 */
[----:B------:R-:W-:-:S05]  /*0260*/  @!P1 IMAD.IADD R21, R21, 0x1, -R6 ;  /* 0x0000000115159824 */ /* 0x000fca00078e0a06 */
[----:B------:R-:W-:Y:S02]  /*0270*/  @!P2 IADD3 R21, PT, PT, -R21, RZ, RZ ;  /* 0x000000ff1515a210 */ /* 0x000fe40007ffe1ff */
[----:B------:R-:W-:-:S05]  /*0280*/  @!P0 LOP3.LUT R21, RZ, R7, RZ, 0x33, !PT ;  /* 0x00000007ff158212 */ /* 0x000fca00078e33ff */
[----:B----4-:R-:W-:-:S06]  /*0290*/  IMAD.WIDE R2, R21, 0x4, R2 ;  /* 0x0000000415027825 */ /* 0x010fcc00078e0202 */
[----:B-1----:R-:W4:Y:S01]  /*02a0*/  LDG.E R3, desc[UR4][R2.64] ;  /* 0x0000000402037981 */ /* 0x002f22000c1e1900 */
[----:B------:R-:W-:Y:S02]  /*02b0*/  IMAD.IADD R20, R0, 0x1, -R21 ;  /* 0x0000000100147824 */ /* 0x000fe400078e0a15 */
[----:B------:R-:W-:Y:S02]  /*02c0*/  IMAD.MOV.U32 R6, RZ, RZ, 0x1 ;  /* 0x00000001ff067424 */ /* 0x000fe400078e00ff */
[----:B----4-:R-:W-:-:S04]  /*02d0*/  IMAD R7, R20, 0x2, R3 ;  /* 0x0000000214077824 */ /* 0x010fc800078e0203 */
[----:B0-----:R-:W-:-:S06]  /*02e0*/  IMAD.WIDE R4, R7, 0x8, R4 ;  /* 0x0000000807047825 */ /* 0x001fcc00078e0204 */
[----:B------:R-:W4:Y:S01]  /*02f0*/  LDG.E.64 R4, desc[UR4][R4.64] ;  /* 0x0000000404047981 */ /* 0x000f22000c1e1b00 */
[----:B--2---:R-:W3:Y:S01]  /*0300*/  MUFU.RCP64H R7, UR6 ;  /* 0x0000000600077d08 */ /* 0x004ee20008001800 */
[----:B------:R-:W-:Y:S01]  /*0310*/  BSSY.RECONVERGENT B0, `(.L_x_160) ;  /* 0x0000013000007945 */ /* 0x000fe20003800200 */
[----:B---3--:R-:W-:-:S08]  /*0320*/  DFMA R8, R6, -R10, 1 ;  /* 0x3ff000000608742b */ /* 0x008fd0000000080a */
[----:B------:R-:W-:-:S08]  /*0330*/  DFMA R8, R8, R8, R8 ;  /* 0x000000080808722b */ /* 0x000fd00000000008 */
[----:B------:R-:W-:-:S08]  /*0340*/  DFMA R8, R6, R8, R6 ;  /* 0x000000080608722b */ /* 0x000fd00000000006 */
[----:B------:R-:W-:-:S08]  /*0350*/  DFMA R2, R8, -R10, 1 ;  /* 0x3ff000000802742b */ /* 0x000fd0000000080a */
[----:B------:R-:W-:-:S08]  /*0360*/  DFMA R2, R8, R2, R8 ;  /* 0x000000020802722b */ /* 0x000fd00000000008 */
[----:B----4-:R-:W-:Y:S01]  /*0370*/  DMUL R6, R4, R2 ;  /* 0x0000000204067228 */ /* 0x010fe20000000000 */
[----:B------:R-:W-:-:S07]  /*0380*/  FSETP.GEU.AND P1, PT, |R5|, 6.5827683646048100446e-37, PT ;  /* 0x036000000500780b */ /* 0x000fce0003f2e200 */
[----:B------:R-:W-:-:S08]  /*0390*/  DFMA R8, R6, -R10, R4 ;  /* 0x8000000a0608722b */ /* 0x000fd00000000004 */
[----:B------:R-:W-:Y:S01]  /*03a0*/  DFMA R2, R2, R8, R6 ;  /* 0x000000080202722b */ /* 0x000fe20000000006 */
[----:B------:R-:W0:Y:S09]  /*03b0*/  LDC R7, c[0x0][0x39c] ;  /* 0x0000e700ff077b82 */ /* 0x000e320000000800 */
[----:B------:R-:W-:Y:S01]  /*03c0*/  FFMA R6, RZ, UR6, R3 ;  /* 0x00000006ff067c23 */ /* 0x000fe20008000003 */
[----:B------:R-:W1:Y:S04]  /*03d0*/  LDCU UR6, c[0x0][0x398] ;  /* 0x00007300ff0677ac */ /* 0x000e680008000800 */
[----:B------:R-:W-:-:S13]  /*03e0*/  FSETP.GT.AND P0, PT, |R6|, 1.469367938527859385e-39, PT ;  /* 0x001000000600780b */ /* 0x000fda0003f04200 */
[----:B------:R-:W-:Y:S05]  /*03f0*/  @P0 BRA P1, `(.L_x_161) ;  /* 0x0000000000100947 */ /* 0x000fea0000800000 */
[----:B------:R-:W-:-:S07]  /*0400*/  MOV R22, 0x420 ;  /* 0x0000042000167802 */ /* 0x000fce0000000f00 */
[----:B01----:R-:W-:Y:S05]  /*0410*/  CALL.REL.NOINC `($__internal_14_$__cuda_sm20_div_rn_f64_full) ;  /* 0x0000000000f07944 */ /* 0x003fea0003c00000 */
[----:B------:R-:W-:Y:S02]  /*0420*/  IMAD.MOV.U32 R2, RZ, RZ, R4 ;  /* 0x000000ffff027224 */ /* 0x000fe400078e0004 */
[----:B------:R-:W-:-:S07]  /*0430*/  IMAD.MOV.U32 R3, RZ, RZ, R5 ;  /* 0x000000ffff037224 */ /* 0x000fce00078e0005 */
.L_x_161:
[----:B-1----:R-:W-:Y:S05]  /*0440*/  BSYNC.RECONVERGENT B0 ;  /* 0x0000000000007941 */ /* 0x002fea0003800200 */
.L_x_160:
[----:B------:R-:W1:Y:S01]  /*0450*/  LDC.64 R4, c[0x0][0x3a8] ;  /* 0x0000ea00ff047b82 */ /* 0x000e620000000a00 */
[----:B------:R-:W2:Y:S07]  /*0460*/  LDCU UR7, c[0x0][0x39c] ;  /* 0x00007380ff0777ac */ /* 0x000eae0008000800 */
[----:B------:R-:W3:Y:S08]  /*0470*/  LDC.64 R8, c[0x0][0x390] ;  /* 0x0000e400ff087b82 */ /* 0x000ef00000000a00 */
[----:B------:R-:W4:Y:S01]  /*0480*/  LDC.64 R12, c[0x0][0x398] ;  /* 0x0000e600ff0c7b82 */ /* 0x000f220000000a00 */
[----:B-1----:R-:W-:-:S06]  /*0490*/  IMAD.WIDE R4, R21, 0x4, R4 ;  /* 0x0000000415047825 */ /* 0x002fcc00078e0204 */
[----:B------:R-:W5:Y:S01]  /*04a0*/  LDG.E R5, desc[UR4][R4.64] ;  /* 0x0000000404057981 */ /* 0x000f62000c1e1900 */
[----:B------:R-:W-:Y:S02]  /*04b0*/  HFMA2 R10, -RZ, RZ, 0, 5.9604644775390625e-08 ;  /* 0x00000001ff0a7431 */ /* 0x000fe400000001ff */
[----:B-----5:R-:W-:-:S04]  /*04c0*/  IMAD R11, R20, 0x2, R5 ;  /* 0x00000002140b7824 */ /* 0x020fc800078e0205 */
[----:B---3--:R-:W-:-:S06]  /*04d0*/  IMAD.WIDE R8, R11, 0x8, R8 ;  /* 0x000000080b087825 */ /* 0x008fcc00078e0208 */
[----:B------:R-:W3:Y:S01]  /*04e0*/  LDG.E.64 R8, desc[UR4][R8.64] ;  /* 0x0000000408087981 */ /* 0x000ee2000c1e1b00 */
[----:B--2---:R-:W4:Y:S01]  /*04f0*/  MUFU.RCP64H R11, UR7 ;  /* 0x00000007000b7d08 */ /* 0x004f220008001800 */
[----:B------:R-:W-:Y:S01]  /*0500*/  BSSY.RECONVERGENT B0, `(.L_x_162) ;  /* 0x0000011000007945 */ /* 0x000fe20003800200 */
[----:B----4-:R-:W-:-:S08]  /*0510*/  DFMA R14, R10, -R12, 1 ;  /* 0x3ff000000a0e742b */ /* 0x010fd0000000080c */
[----:B------:R-:W-:-:S08]  /*0520*/  DFMA R14, R14, R14, R14 ;  /* 0x0000000e0e0e722b */ /* 0x000fd0000000000e */
[----:B------:R-:W-:-:S08]  /*0530*/  DFMA R14, R10, R14, R10 ;  /* 0x0000000e0a0e722b */ /* 0x000fd0000000000a */
[----:B------:R-:W-:-:S08]  /*0540*/  DFMA R4, R14, -R12, 1 ;  /* 0x3ff000000e04742b */ /* 0x000fd0000000080c */
[----:B------:R-:W-:-:S08]  /*0550*/  DFMA R14, R14, R4, R14 ;  /* 0x000000040e0e722b */ /* 0x000fd0000000000e */
[----:B---3--:R-:W-:Y:S01]  /*0560*/  DMUL R4, R14, R8 ;  /* 0x000000080e047228 */ /* 0x008fe20000000000 */
[----:B------:R-:W-:-:S07]  /*0570*/  FSETP.GEU.AND P1, PT, |R9|, 6.5827683646048100446e-37, PT ;  /* 0x036000000900780b */ /* 0x000fce0003f2e200 */
[----:B------:R-:W-:-:S08]  /*0580*/  DFMA R10, R4, -R12, R8 ;  /* 0x8000000c040a722b */ /* 0x000fd00000000008 */
[----:B------:R-:W-:-:S10]  /*0590*/  DFMA R4, R14, R10, R4 ;  /* 0x0000000a0e04722b */ /* 0x000fd40000000004 */
[----:B------:R-:W-:-:S05]  /*05a0*/  FFMA R6, RZ, UR7, R5 ;  /* 0x00000007ff067c23 */ /* 0x000fca0008000005 */
[----:B------:R-:W-:-:S13]  /*05b0*/  FSETP.GT.AND P0, PT, |R6|, 1.469367938527859385e-39, PT ;  /* 0x001000000600780b */ /* 0x000fda0003f04200 */
[----:B------:R-:W-:Y:S05]  /*05c0*/  @P0 BRA P1, `(.L_x_163) ;  /* 0x0000000000100947 */ /* 0x000fea0000800000 */
[----:B------:R-:W-:Y:S01]  /*05d0*/  IMAD.MOV.U32 R4, RZ, RZ, R8 ;  /* 0x000000ffff047224 */ /* 0x000fe200078e0008 */
[----:B------:R-:W-:Y:S01]  /*05e0*/  MOV R22, 0x610 ;  /* 0x0000061000167802 */ /* 0x000fe20000000f00 */
[----:B------:R-:W-:-:S07]  /*05f0*/  IMAD.MOV.U32 R5, RZ, RZ, R9 ;  /* 0x000000ffff057224 */ /* 0x000fce00078e0009 */
[----:B0-----:R-:W-:Y:S05]  /*0600*/  CALL.REL.NOINC `($__internal_14_$__cuda_sm20_div_rn_f64_full) ;  /* 0x0000000000747944 */ /* 0x001fea0003c00000 */
.L_x_163:
[----:B------:R-:W-:Y:S05]  /*0610*/  BSYNC.RECONVERGENT B0 ;  /* 0x0000000000007941 */ /* 0x000fea0003800200 */
.L_x_162:
[----:B------:R-:W-:Y:S01]  /*0620*/  DMUL R4, R4, R4 ;  /* 0x0000000404047228 */ /* 0x000fe20000000000 */
[----:B------:R-:W-:Y:S01]  /*0630*/  IMAD.MOV.U32 R8, RZ, RZ, 0x0 ;  /* 0x00000000ff087424 */ /* 0x000fe200078e00ff */
[----:B------:R-:W-:Y:S01]  /*0640*/  BSSY.RECONVERGENT B0, `(.L_x_164) ;  /* 0x0000015000007945 */ /* 0x000fe20003800200 */
[----:B------:R-:W-:-:S05]  /*0650*/  IMAD.MOV.U32 R9, RZ, RZ, 0x3fd80000 ;  /* 0x3fd80000ff097424 */ /* 0x000fca00078e00ff */
[----:B------:R-:W-:-:S06]  /*0660*/  DFMA R4, R2, R2, R4 ;  /* 0x000000020204722b */ /* 0x000fcc0000000004 */
[----:B0-----:R-:W0:Y:S04]  /*0670*/  MUFU.RSQ64H R7, R5 ;  /* 0x0000000500077308 */ /* 0x001e280000001c00 */
[----:B------:R-:W-:-:S05]  /*0680*/  VIADD R6, R5, 0xfcb00000 ;  /* 0xfcb0000005067836 */ /* 0x000fca0000000000 */
[----:B------:R-:W-:Y:S01]  /*0690*/  ISETP.GE.U32.AND P0, PT, R6, 0x7ca00000, PT ;  /* 0x7ca000000600780c */ /* 0x000fe20003f06070 */
[----:B0-----:R-:W-:-:S08]  /*06a0*/  DMUL R2, R6, R6 ;  /* 0x0000000606027228 */ /* 0x001fd00000000000 */
[----:B------:R-:W-:-:S08]  /*06b0*/  DFMA R2, R4, -R2, 1 ;  /* 0x3ff000000402742b */ /* 0x000fd00000000802 */
[----:B------:R-:W-:Y:S02]  /*06c0*/  DFMA R8, R2, R8, 0.5 ;  /* 0x3fe000000208742b */ /* 0x000fe40000000008 */
[----:B------:R-:W-:-:S08]  /*06d0*/  DMUL R2, R6, R2 ;  /* 0x0000000206027228 */ /* 0x000fd00000000000 */
[----:B------:R-:W-:-:S08]  /*06e0*/  DFMA R10, R8, R2, R6 ;  /* 0x00000002080a722b */ /* 0x000fd00000000006 */
[----:B------:R-:W-:Y:S02]  /*06f0*/  DMUL R12, R4, R10 ;  /* 0x0000000a040c7228 */ /* 0x000fe40000000000 */
[----:B------:R-:W-:Y:S01]  /*0700*/  VIADD R9, R11, 0xfff00000 ;  /* 0xfff000000b097836 */ /* 0x000fe20000000000 */
[----:B------:R-:W-:-:S05]  /*0710*/  MOV R8, R10 ;  /* 0x0000000a00087202 */ /* 0x000fca0000000f00 */
[----:B------:R-:W-:-:S08]  /*0720*/  DFMA R14, R12, -R12, R4 ;  /* 0x8000000c0c0e722b */ /* 0x000fd00000000004 */
[----:B------:R-:W-:Y:S01]  /*0730*/  DFMA R2, R14, R8, R12 ;  /* 0x000000080e02722b */ /* 0x000fe2000000000c */
[----:B------:R-:W-:Y:S10]  /*0740*/  @!P0 BRA `(.L_x_165) ;  /* 0x0000000000108947 */ /* 0x000ff40003800000 */
[----:B------:R-:W-:-:S07]  /*0750*/  MOV R2, 0x770 ;  /* 0x0000077000027802 */ /* 0x000fce0000000f00 */
[----:B------:R-:W-:Y:S05]  /*0760*/  CALL.REL.NOINC `($__internal_15_$__cuda_sm20_dsqrt_rn_f64_mediumpath_v1) ;  /* 0x0000000400907944 */ /* 0x000fea0003c00000 */
[----:B------:R-:W-:Y:S02]  /*0770*/  IMAD.MOV.U32 R2, RZ, RZ, R4 ;  /* 0x000000ffff027224 */ /* 0x000fe400078e0004 */
[----:B------:R-:W-:-:S07]  /*0780*/  IMAD.MOV.U32 R3, RZ, RZ, R5 ;  /* 0x000000ffff037224 */ /* 0x000fce00078e0005 */
.L_x_165:
[----:B------:R-:W-:Y:S05]  /*0790*/  BSYNC.RECONVERGENT B0 ;  /* 0x0000000000007941 */ /* 0x000fea0003800200 */
.L_x_164:
[----:B------:R-:W0:Y:S02]  /*07a0*/  LDC.64 R4, c[0x0][0x388] ;  /* 0x0000e200ff047b82 */ /* 0x000e240000000a00 */
[----:B0-----:R-:W-:-:S05]  /*07b0*/  IMAD.WIDE R4, R0, 0x8, R4 ;  /* 0x0000000800047825 */ /* 0x001fca00078e0204 */
[----:B------:R-:W-:Y:S01]  /*07c0*/  STG.E.64 desc[UR4][R4.64], R2 ;  /* 0x0000000204007986 */ /* 0x000fe2000c101b04 */
[----:B------:R-:W-:Y:S05]  /*07d0*/  EXIT ;  /* 0x000000000000794d */ /* 0x000fea0003800000 */
        .weak           $__internal_14_$__cuda_sm20_div_rn_f64_full
        .type           $__internal_14_$__cuda_sm20_div_rn_f64_full,@function
        .size           $__internal_14_$__cuda_sm20_div_rn_f64_full,($__internal_15_$__cuda_sm20_dsqrt_rn_f64_mediumpath_v1 - $__internal_14_$__cuda_sm20_div_rn_f64_full)
$__internal_14_$__cuda_sm20_div_rn_f64_full:
[C---:B------:R-:W-:Y:S01]  /*07e0*/  FSETP.GEU.AND P0, PT, |R7|.reuse, 1.469367938527859385e-39, PT ;  /* 0x001000000700780b */ /* 0x040fe20003f0e200 */
[----:B------:R-:W-:Y:S01]  /*07f0*/  IMAD.U32 R6, RZ, RZ, UR6 ;  /* 0x00000006ff067e24 */ /* 0x000fe2000f8e00ff */
[----:B------:R-:W-:Y:S01]  /*0800*/  LOP3.LUT R9, R7, 0x800fffff, RZ, 0xc0, !PT ;  /* 0x800fffff07097812 */ /* 0x000fe200078ec0ff */
[----:B------:R-:W-:Y:S01]  /*0810*/  IMAD.U32 R8, RZ, RZ, UR6 ;  /* 0x00000006ff087e24 */ /* 0x000fe2000f8e00ff */
[----:B------:R-:W-:Y:S01]  /*0820*/  FSETP.GEU.AND P2, PT, |R5|, 1.469367938527859385e-39, PT ;  /* 0x001000000500780b */ /* 0x000fe20003f4e200 */
[----:B------:R-:W-:Y:S01]  /*0830*/  IMAD.MOV.U32 R12, RZ, RZ, 0x1 ;  /* 0x00000001ff0c7424 */ /* 0x000fe200078e00ff */
[----:B------:R-:W-:Y:S01]  /*0840*/  LOP3.LUT R9, R9, 0x3ff00000, RZ, 0xfc, !PT ;  /* 0x3ff0000009097812 */ /* 0x000fe200078efcff */
[----:B------:R-:W-:Y:S01]  /*0850*/  IMAD.MOV.U32 R18, RZ, RZ, 0x1ca00000 ;  /* 0x1ca00000ff127424 */ /* 0x000fe200078e00ff */
[----:B------:R-:W-:Y:S01]  /*0860*/  LOP3.LUT R19, R5, 0x7ff00000, RZ, 0xc0, !PT ;  /* 0x7ff0000005137812 */ /* 0x000fe200078ec0ff */
[----:B------:R-:W-:Y:S01]  /*0870*/  BSSY.RECONVERGENT B1, `(.L_x_166) ;  /* 0x000004f000017945 */ /* 0x000fe20003800200 */
[----:B------:R-:W-:-:S03]  /*0880*/  LOP3.LUT R24, R7, 0x7ff00000, RZ, 0xc0, !PT ;  /* 0x7ff0000007187812 */ /* 0x000fc600078ec0ff */
[----:B------:R-:W-:Y:S01]  /*0890*/  @!P0 DMUL R8, R6, 8.98846567431157953865e+307 ;  /* 0x7fe0000006088828 */ /* 0x000fe20000000000 */
[----:B------:R-:W-:Y:S01]  /*08a0*/  ISETP.GE.U32.AND P1, PT, R19, R24, PT ;  /* 0x000000181300720c */ /* 0x000fe20003f26070 */
[----:B------:R-:W-:Y:S02]  /*08b0*/  IMAD.MOV.U32 R23, RZ, RZ, R19 ;  /* 0x000000ffff177224 */ /* 0x000fe400078e0013 */
[----:B------:R-:W-:Y:S02]  /*08c0*/  @!P2 LOP3.LUT R14, R7, 0x7ff00000, RZ, 0xc0, !PT ;  /* 0x7ff00000070ea812 */ /* 0x000fe400078ec0ff */
[----:B------:R-:W0:Y:S02]  /*08d0*/  MUFU.RCP64H R13, R9 ;  /* 0x00000009000d7308 */ /* 0x000e240000001800 */
[----:B------:R-:W-:Y:S02]  /*08e0*/  @!P2 ISETP.GE.U32.AND P3, PT, R19, R14, PT ;  /* 0x0000000e1300a20c */ /* 0x000fe40003f66070 */
[----:B------:R-:W-:-:S02]  /*08f0*/  @!P0 LOP3.LUT R24, R9, 0x7ff00000, RZ, 0xc0, !PT ;  /* 0x7ff0000009188812 */ /* 0x000fc400078ec0ff */
[----:B------:R-:W-:-:S03]  /*0900*/  @!P2 SEL R15, R18, 0x63400000, !P3 ;  /* 0x63400000120fa807 */ /* 0x000fc60005800000 */
[----:B------:R-:W-:Y:S01]  /*0910*/  VIADD R26, R24, 0xffffffff ;  /* 0xffffffff181a7836 */ /* 0x000fe20000000000 */
[----:B------:R-:W-:-:S04]  /*0920*/  @!P2 LOP3.LUT R16, R15, 0x80000000, R5, 0xf8, !PT ;  /* 0x800000000f10a812 */ /* 0x000fc800078ef805 */
[----:B------:R-:W-:Y:S01]  /*0930*/  @!P2 LOP3.LUT R17, R16, 0x100000, RZ, 0xfc, !PT ;  /* 0x001000001011a812 */ /* 0x000fe200078efcff */
[----:B------:R-:W-:Y:S01]  /*0940*/  @!P2 IMAD.MOV.U32 R16, RZ, RZ, RZ ;  /* 0x000000ffff10a224 */ /* 0x000fe200078e00ff */
[----:B0-----:R-:W-:-:S08]  /*0950*/  DFMA R10, R12, -R8, 1 ;  /* 0x3ff000000c0a742b */ /* 0x001fd00000000808 */
[----:B------:R-:W-:-:S08]  /*0960*/  DFMA R10, R10, R10, R10 ;  /* 0x0000000a0a0a722b */ /* 0x000fd0000000000a */
[----:B------:R-:W-:Y:S01]  /*0970*/  DFMA R12, R12, R10, R12 ;  /* 0x0000000a0c0c722b */ /* 0x000fe2000000000c */
[----:B------:R-:W-:Y:S02]  /*0980*/  SEL R11, R18, 0x63400000, !P1 ;  /* 0x63400000120b7807 */ /* 0x000fe40004800000 */
[----:B------:R-:W-:Y:S02]  /*0990*/  MOV R10, R4 ;  /* 0x00000004000a7202 */ /* 0x000fe40000000f00 */
        /* <DEDUP_REMOVED lines=8> */
[----:B------:R-:W-:-:S03]  /*0a20*/  DFMA R16, R12, -R8, R10 ;  /* 0x800000080c10722b */ /* 0x000fc6000000000a */
[----:B------:R-:W-:-:S05]  /*0a30*/  ISETP.GT.U32.OR P0, PT, R26, 0x7feffffe, P0 ;  /* 0x7feffffe1a00780c */ /* 0x000fca0000704470 */
[----:B------:R-:W-:-:S08]  /*0a40*/  DFMA R16, R14, R16, R12 ;  /* 0x000000100e10722b */ /* 0x000fd0000000000c */
[----:B------:R-:W-:Y:S05]  /*0a50*/  @P0 BRA `(.L_x_167) ;  /* 0x00000000006c0947 */ /* 0x000fea0003800000 */
[----:B------:R-:W-:Y:S01]  /*0a60*/  LOP3.LUT R12, R7, 0x7ff00000, RZ, 0xc0, !PT ;  /* 0x7ff00000070c7812 */ /* 0x000fe200078ec0ff */
[----:B------:R-:W-:-:S03]  /*0a70*/  IMAD.MOV.U32 R14, RZ, RZ, RZ ;  /* 0x000000ffff0e7224 */ /* 0x000fc600078e00ff */
[CC--:B------:R-:W-:Y:S02]  /*0a80*/  VIADDMNMX R4, R19.reuse, -R12.reuse, 0xb9600000, !PT ;  /* 0xb960000013047446 */ /* 0x0c0fe4000780090c */
[----:B------:R-:W-:Y:S02]  /*0a90*/  ISETP.GE.U32.AND P0, PT, R19, R12, PT ;  /* 0x0000000c1300720c */ /* 0x000fe40003f06070 */
[----:B------:R-:W-:Y:S02]  /*0aa0*/  VIMNMX R4, PT, PT, R4, 0x46a00000, PT ;  /* 0x46a0000004047848 */ /* 0x000fe40003fe0100 */
[----:B------:R-:W-:-:S05]  /*0ab0*/  SEL R5, R18, 0x63400000, !P0 ;  /* 0x6340000012057807 */ /* 0x000fca0004000000 */
[----:B------:R-:W-:-:S05]  /*0ac0*/  IMAD.IADD R4, R4, 0x1, -R5 ;  /* 0x0000000104047824 */ /* 0x000fca00078e0a05 */
[----:B------:R-:W-:-:S06]  /*0ad0*/  IADD3 R15, PT, PT, R4, 0x7fe00000, RZ ;  /* 0x7fe00000040f7810 */ /* 0x000fcc0007ffe0ff */
        /* <DEDUP_REMOVED lines=19> */
.L_x_167:
[----:B------:R-:W-:-:S14]  /*0c10*/  DSETP.NAN.AND P0, PT, R4, R4, PT ;  /* 0x000000040400722a */ /* 0x000fdc0003f08000 */
[----:B------:R-:W-:Y:S05]  /*0c20*/  @P0 BRA `(.L_x_169) ;  /* 0x0000000000440947 */ /* 0x000fea0003800000 */
[----:B------:R-:W-:-:S14]  /*0c30*/  DSETP.NAN.AND P0, PT, R6, R6, PT ;  /* 0x000000060600722a */ /* 0x000fdc0003f08000 */
[----:B------:R-:W-:Y:S05]  /*0c40*/  @P0 BRA `(.L_x_170) ;  /* 0x0000000000300947 */ /* 0x000fea0003800000 */
[----:B------:R-:W-:Y:S01]  /*0c50*/  ISETP.NE.AND P0, PT, R23, R24, PT ;  /* 0x000000181700720c */ /* 0x000fe20003f05270 */
[----:B------:R-:W-:Y:S01]  /*0c60*/  IMAD.MOV.U32 R12, RZ, RZ, 0x0 ;  /* 0x00000000ff0c7424 */ /* 0x000fe200078e00ff */
[----:B------:R-:W-:-:S11]  /*0c70*/  MOV R13, 0xfff80000 ;  /* 0xfff80000000d7802 */ /* 0x000fd60000000f00 */
        /* <DEDUP_REMOVED lines=9> */
.L_x_170:
[----:B------:R-:W-:Y:S01]  /*0d10*/  LOP3.LUT R13, R7, 0x80000, RZ, 0xfc, !PT ;  /* 0x00080000070d7812 */ /* 0x000fe200078efcff */
[----:B------:R-:W-:Y:S01]  /*0d20*/  IMAD.MOV.U32 R12, RZ, RZ, R6 ;  /* 0x000000ffff0c7224 */ /* 0x000fe200078e0006 */
[----:B------:R-:W-:Y:S06]  /*0d30*/  BRA `(.L_x_168) ;  /* 0x0000000000087947 */ /* 0x000fec0003800000 */
.L_x_169:
[----:B------:R-:W-:Y:S01]  /*0d40*/  LOP3.LUT R13, R5, 0x80000, RZ, 0xfc, !PT ;  /* 0x00080000050d7812 */ /* 0x000fe200078efcff */
[----:B------:R-:W-:-:S07]  /*0d50*/  IMAD.MOV.U32 R12, RZ, RZ, R4 ;  /* 0x000000ffff0c7224 */ /* 0x000fce00078e0004 */
.L_x_168:
[----:B------:R-:W-:Y:S05]  /*0d60*/  BSYNC.RECONVERGENT B1 ;  /* 0x0000000000017941 */ /* 0x000fea0003800200 */
.L_x_166:
[----:B------:R-:W-:Y:S01]  /*0d70*/  IMAD.MOV.U32 R23, RZ, RZ, 0x0 ;  /* 0x00000000ff177424 */ /* 0x000fe200078e00ff */
[----:B------:R-:W-:Y:S01]  /*0d80*/  MOV R4, R12 ;  /* 0x0000000c00047202 */ /* 0x000fe20000000f00 */
[----:B------:R-:W-:Y:S02]  /*0d90*/  IMAD.MOV.U32 R5, RZ, RZ, R13 ;  /* 0x000000ffff057224 */ /* 0x000fe400078e000d */
[----:B------:R-:W-:Y:S05]  /*0da0*/  RET.REL.NODEC R22 `(vec_computePSF_signalNsqrtMany) ;  /* 0xfffffff016947950 */ /* 0x000fea0003c3ffff */
        .weak           $__internal_15_$__cuda_sm20_dsqrt_rn_f64_mediumpath_v1
        .type           $__internal_15_$__cuda_sm20_dsqrt_rn_f64_mediumpath_v1,@function
        .size           $__internal_15_$__cuda_sm20_dsqrt_rn_f64_mediumpath_v1,(.L_x_1129 - $__internal_15_$__cuda_sm20_dsqrt_rn_f64_mediumpath_v1)
$__internal_15_$__cuda_sm20_dsqrt_rn_f64_mediumpath_v1:
[----:B------:R-:W-:Y:S01]  /*0db0*/  ISETP.GE.U32.AND P0, PT, R6, -0x3400000, PT ;  /* 0xfcc000000600780c */ /* 0x000fe20003f06070 */
[----:B------:R-:W-:Y:S01]  /*0dc0*/  BSSY.RECONVERGENT B1, `(.L_x_171) ;  /* 0x0000028000017945 */ /* 0x000fe20003800200 */
[----:B------:R-:W-:Y:S01]  /*0dd0*/  IMAD.MOV.U32 R6, RZ, RZ, R4 ;  /* 0x000000ffff067224 */ /* 0x000fe200078e0004 */
[----:B------:R-:W-:Y:S01]  /*0de0*/  MOV R4, R14 ;  /* 0x0000000e00047202 */ /* 0x000fe20000000f00 */
[----:B------:R-:W-:Y:S02]  /*0df0*/  IMAD.MOV.U32 R7, RZ, RZ, R5 ;  /* 0x000000ffff077224 */ /* 0x000fe400078e0005 */
[----:B------:R-:W-:Y:S02]  /*0e00*/  IMAD.MOV.U32 R8, RZ, RZ, R10 ;  /* 0x000000ffff087224 */ /* 0x000fe400078e000a */
[----:B------:R-:W-:-:S05]  /*0e10*/  IMAD.MOV.U32 R5, RZ, RZ, R15 ;  /* 0x000000ffff057224 */ /* 0x000fca00078e000f */
        /* <DEDUP_REMOVED lines=9> */
.L_x_172:
        /* <DEDUP_REMOVED lines=9> */
[----:B------:R-:W-:Y:S01]  /*0f40*/  MOV R10, 0x0 ;  /* 0x00000000000a7802 */ /* 0x000fe20000000f00 */
[----:B------:R-:W-:Y:S02]  /*0f50*/  IMAD.MOV.U32 R6, RZ, RZ, RZ ;  /* 0x000000ffff067224 */ /* 0x000fe400078e00ff */
[----:B------:R-:W-:Y:S02]  /*0f60*/  IMAD.MOV.U32 R11, RZ, RZ, 0x3fd80000 ;  /* 0x3fd80000ff0b7424 */ /* 0x000fe400078e00ff */
        /* <DEDUP_REMOVED lines=12> */
.L_x_174:
[----:B------:R-:W-:-:S11]  /*1030*/  DADD R4, R6, R6 ;  /* 0x0000000006047229 */ /* 0x000fd60000000006 */
.L_x_173:
[----:B------:R-:W-:Y:S05]  /*1040*/  BSYNC.RECONVERGENT B1 ;  /* 0x0000000000017941 */ /* 0x000fea0003800200 */
.L_x_171:
[----:B------:R-:W-:-:S04]  /*1050*/  IMAD.MOV.U32 R3, RZ, RZ, 0x0 ;  /* 0x00000000ff037424 */ /* 0x000fc800078e00ff */
[----:B------:R-:W-:Y:S05]  /*1060*/  RET.REL.NODEC R2 `(vec_computePSF_signalNsqrtMany) ;  /* 0xffffffec02e47950 */ /* 0x000fea0003c3ffff */
.L_x_175:
        /* <DEDUP_REMOVED lines=9> */
.L_x_1129:


//--------------------- .text.vec_computePSF_signalNsqrt --------------------------
	.section	.text.vec_computePSF_signalNsqrt,"ax",@progbits
	.align	128
        .global         vec_computePSF_signalNsqrt
        .type           vec_computePSF_signalNsqrt,@function
        .size           vec_computePSF_signalNsqrt,(.L_x_1131 - vec_computePSF_signalNsqrt)
        .other          vec_computePSF_signalNsqrt,@"STO_CUDA_ENTRY STV_DEFAULT"
vec_computePSF_signalNsqrt:
.text.vec_computePSF_signalNsqrt:
        /* <DEDUP_REMOVED lines=16> */
[----:B------:R-:W2:Y:S06]  /*0100*/  LDCU UR6, c[0x0][0x39c] ;  /* 0x00007380ff0677ac */ /* 0x000eac0008000800 */
[----:B------:R-:W3:Y:S08]  /*0110*/  LDC.64 R4, c[0x0][0x390] ;  /* 0x0000e400ff047b82 */ /* 0x000ef00000000a00 */
[----:B------:R-:W4:Y:S01]  /*0120*/  LDC.64 R10, c[0x0][0x398] ;  /* 0x0000e600ff0a7b82 */ /* 0x000f220000000a00 */
[----:B0-----:R-:W-:-:S06]  /*0130*/  IMAD.WIDE R2, R0, 0x4, R2 ;  /* 0x0000000400027825 */ /* 0x001fcc00078e0202 */
[----:B-1----:R-:W3:Y:S01]  /*0140*/  LDG.E R3, desc[UR4][R2.64] ;  /* 0x0000000402037981 */ /* 0x002ee2000c1e1900 */
[----:B--2---:R-:W4:Y:S01]  /*0150*/  MUFU.RCP64H R7, UR6 ;  /* 0x0000000600077d08 */ /* 0x004f220008001800 */
[----:B------:R-:W-:-:S06]  /*0160*/  IMAD.MOV.U32 R6, RZ, RZ, 0x1 ;  /* 0x00000001ff067424 */ /* 0x000fcc00078e00ff */
[----:B----4-:R-:W-:-:S08]  /*0170*/  DFMA R8, R6, -R10, 1 ;  /* 0x3ff000000608742b */ /* 0x010fd0000000080a */
[----:B------:R-:W-:Y:S01]  /*0180*/  DFMA R8, R8, R8, R8 ;  /* 0x000000080808722b */ /* 0x000fe20000000008 */
[----:B---3--:R-:W-:-:S06]  /*0190*/  IMAD.WIDE R4, R3, 0x8, R4 ;  /* 0x0000000803047825 */ /* 0x008fcc00078e0204 */
[----:B------:R-:W2:Y:S01]  /*01a0*/  LDG.E.64 R4, desc[UR4][R4.64] ;  /* 0x0000000404047981 */ /* 0x000ea2000c1e1b00 */
[----:B------:R-:W-:Y:S01]  /*01b0*/  DFMA R8, R6, R8, R6 ;  /* 0x000000080608722b */ /* 0x000fe20000000006 */
[----:B------:R-:W-:Y:S07]  /*01c0*/  BSSY.RECONVERGENT B0, `(.L_x_176) ;  /* 0x0000012000007945 */ /* 0x000fee0003800200 */
[----:B------:R-:W-:-:S08]  /*01d0*/  DFMA R2, R8, -R10, 1 ;  /* 0x3ff000000802742b */ /* 0x000fd0000000080a */
[----:B------:R-:W-:-:S08]  /*01e0*/  DFMA R2, R8, R2, R8 ;  /* 0x000000020802722b */ /* 0x000fd00000000008 */
[----:B--2---:R-:W-:Y:S01]  /*01f0*/  DMUL R6, R4, R2 ;  /* 0x0000000204067228 */ /* 0x004fe20000000000 */
[----:B------:R-:W-:-:S07]  /*0200*/  FSETP.GEU.AND P1, PT, |R5|, 6.5827683646048100446e-37, PT ;  /* 0x036000000500780b */ /* 0x000fce0003f2e200 */
[----:B------:R-:W-:-:S08]  /*0210*/  DFMA R8, R6, -R10, R4 ;  /* 0x8000000a0608722b */ /* 0x000fd00000000004 */
[----:B------:R-:W-:Y:S02]  /*0220*/  DFMA R2, R2, R8, R6 ;  /* 0x000000080202722b */ /* 0x000fe40000000006 */
[----:B------:R-:W0:Y:S08]  /*0230*/  LDC R9, c[0x0][0x39c] ;  /* 0x0000e700ff097b82 */ /* 0x000e300000000800 */
[----:B------:R-:W-:Y:S01]  /*0240*/  FFMA R6, RZ, UR6, R3 ;  /* 0x00000006ff067c23 */ /* 0x000fe20008000003 */
[----:B------:R-:W1:Y:S04]  /*0250*/  LDCU UR6, c[0x0][0x398] ;  /* 0x00007300ff0677ac */ /* 0x000e680008000800 */
[----:B------:R-:W-:-:S13]  /*0260*/  FSETP.GT.AND P0, PT, |R6|, 1.469367938527859385e-39, PT ;  /* 0x001000000600780b */ /* 0x000fda0003f04200 */
[----:B------:R-:W-:Y:S05]  /*0270*/  @P0 BRA P1, `(.L_x_177) ;  /* 0x0000000000180947 */ /* 0x000fea0000800000 */
[----:B------:R-:W-:Y:S01]  /*0280*/  IMAD.MOV.U32 R6, RZ, RZ, R4 ;  /* 0x000000ffff067224 */ /* 0x000fe200078e0004 */
[----:B------:R-:W-:Y:S01]  /*0290*/  MOV R12, 0x2c0 ;  /* 0x000002c0000c7802 */ /* 0x000fe20000000f00 */
[----:B------:R-:W-:-:S07]  /*02a0*/  IMAD.MOV.U32 R7, RZ, RZ, R5 ;  /* 0x000000ffff077224 */ /* 0x000fce00078e0005 */
[----:B01----:R-:W-:Y:S05]  /*02b0*/  CALL.REL.NOINC `($__internal_16_$__cuda_sm20_div_rn_f64_full) ;  /* 0x0000000000e47944 */ /* 0x003fea0003c00000 */
[----:B------:R-:W-:Y:S02]  /*02c0*/  IMAD.MOV.U32 R2, RZ, RZ, R4 ;  /* 0x000000ffff027224 */ /* 0x000fe400078e0004 */
[----:B------:R-:W-:-:S07]  /*02d0*/  IMAD.MOV.U32 R3, RZ, RZ, R5 ;  /* 0x000000ffff037224 */ /* 0x000fce00078e0005 */
.L_x_177:
[----:B-1----:R-:W-:Y:S05]  /*02e0*/  BSYNC.RECONVERGENT B0 ;  /* 0x0000000000007941 */ /* 0x002fea0003800200 */
.L_x_176:
[----:B------:R-:W1:Y:S01]  /*02f0*/  LDC.64 R4, c[0x0][0x3a8] ;  /* 0x0000ea00ff047b82 */ /* 0x000e620000000a00 */
[----:B------:R-:W2:Y:S07]  /*0300*/  LDCU UR7, c[0x0][0x39c] ;  /* 0x00007380ff0777ac */ /* 0x000eae0008000800 */
[----:B------:R-:W3:Y:S08]  /*0310*/  LDC.64 R6, c[0x0][0x390] ;  /* 0x0000e400ff067b82 */ /* 0x000ef00000000a00 */
[----:B------:R-:W4:Y:S01]  /*0320*/  LDC.64 R12, c[0x0][0x398] ;  /* 0x0000e600ff0c7b82 */ /* 0x000f220000000a00 */
[----:B-1----:R-:W-:-:S06]  /*0330*/  IMAD.WIDE R4, R0, 0x4, R4 ;  /* 0x0000000400047825 */ /* 0x002fcc00078e0204 */
[----:B------:R-:W3:Y:S01]  /*0340*/  LDG.E R5, desc[UR4][R4.64] ;  /* 0x0000000404057981 */ /* 0x000ee2000c1e1900 */
        /* <DEDUP_REMOVED lines=13> */
[----:B------:R-:W-:-:S10]  /*0420*/  DFMA R4, R14, R10, R4 ;  /* 0x0000000a0e04722b */ /* 0x000fd40000000004 */
[----:B------:R-:W-:-:S05]  /*0430*/  FFMA R8, RZ, UR7, R5 ;  /* 0x00000007ff087c23 */ /* 0x000fca0008000005 */
[----:B------:R-:W-:-:S13]  /*0440*/  FSETP.GT.AND P0, PT, |R8|, 1.469367938527859385e-39, PT ;  /* 0x001000000800780b */ /* 0x000fda0003f04200 */
[----:B------:R-:W-:Y:S05]  /*0450*/  @P0 BRA P1, `(.L_x_179) ;  /* 0x0000000000080947 */ /* 0x000fea0000800000 */
[----:B------:R-:W-:-:S07]  /*0460*/  MOV R12, 0x480 ;  /* 0x00000480000c7802 */ /* 0x000fce0000000f00 */
[----:B0-----:R-:W-:Y:S05]  /*0470*/  CALL.REL.NOINC `($__internal_16_$__cuda_sm20_div_rn_f64_full) ;  /* 0x0000000000747944 */ /* 0x001fea0003c00000 */
.L_x_179:
[----:B------:R-:W-:Y:S05]  /*0480*/  BSYNC.RECONVERGENT B0 ;  /* 0x0000000000007941 */ /* 0x000fea0003800200 */
.L_x_178:
[----:B------:R-:W-:Y:S01]  /*0490*/  DMUL R4, R4, R4 ;  /* 0x0000000404047228 */ /* 0x000fe20000000000 */
[----:B------:R-:W-:Y:S01]  /*04a0*/  IMAD.MOV.U32 R8, RZ, RZ, 0x0 ;  /* 0x00000000ff087424 */ /* 0x000fe200078e00ff */
[----:B0-----:R-:W-:Y:S01]  /*04b0*/  MOV R9, 0x3fd80000 ;  /* 0x3fd8000000097802 */ /* 0x001fe20000000f00 */
[----:B------:R-:W-:Y:S05]  /*04c0*/  BSSY.RECONVERGENT B0, `(.L_x_180) ;  /* 0x0000014000007945 */ /* 0x000fea0003800200 */
[----:B------:R-:W-:-:S06]  /*04d0*/  DFMA R4, R2, R2, R4 ;  /* 0x000000020204722b */ /* 0x000fcc0000000004 */
[----:B------:R-:W0:Y:S04]  /*04e0*/  MUFU.RSQ64H R7, R5 ;  /* 0x0000000500077308 */ /* 0x000e280000001c00 */
        /* <DEDUP_REMOVED lines=8> */
[----:B------:R-:W-:Y:S02]  /*0570*/  VIADD R9, R11, 0xfff00000 ;  /* 0xfff000000b097836 */ /* 0x000fe40000000000 */
[----:B------:R-:W-:-:S04]  /*0580*/  IMAD.MOV.U32 R8, RZ, RZ, R10 ;  /* 0x000000ffff087224 */ /* 0x000fc800078e000a */
[----:B------:R-:W-:-:S08]  /*0590*/  DFMA R14, R12, -R12, R4 ;  /* 0x8000000c0c0e722b */ /* 0x000fd00000000004 */
[----:B------:R-:W-:Y:S01]  /*05a0*/  DFMA R2, R14, R8, R12 ;  /* 0x000000080e02722b */ /* 0x000fe2000000000c */
[----:B------:R-:W-:Y:S10]  /*05b0*/  @!P0 BRA `(.L_x_181) ;  /* 0x0000000000108947 */ /* 0x000ff40003800000 */
[----:B------:R-:W-:-:S07]  /*05c0*/  MOV R2, 0x5e0 ;  /* 0x000005e000027802 */ /* 0x000fce0000000f00 */
[----:B------:R-:W-:Y:S05]  /*05d0*/  CALL.REL.NOINC `($__internal_17_$__cuda_sm20_dsqrt_rn_f64_mediumpath_v1) ;  /* 0x0000000400947944 */ /* 0x000fea0003c00000 */
[----:B------:R-:W-:Y:S02]  /*05e0*/  IMAD.MOV.U32 R2, RZ, RZ, R4 ;  /* 0x000000ffff027224 */ /* 0x000fe400078e0004 */
[----:B------:R-:W-:-:S07]  /*05f0*/  IMAD.MOV.U32 R3, RZ, RZ, R5 ;  /* 0x000000ffff037224 */ /* 0x000fce00078e0005 */
.L_x_181:
[----:B------:R-:W-:Y:S05]  /*0600*/  BSYNC.RECONVERGENT B0 ;  /* 0x0000000000007941 */ /* 0x000fea0003800200 */
.L_x_180:
[----:B------:R-:W0:Y:S02]  /*0610*/  LDC.64 R4, c[0x0][0x388] ;  /* 0x0000e200ff047b82 */ /* 0x000e240000000a00 */
[----:B0-----:R-:W-:-:S05]  /*0620*/  IMAD.WIDE R4, R0, 0x8, R4 ;  /* 0x0000000800047825 */ /* 0x001fca00078e0204 */
[----:B------:R-:W-:Y:S01]  /*0630*/  STG.E.64 desc[UR4][R4.64], R2 ;  /* 0x0000000204007986 */ /* 0x000fe2000c101b04 */
[----:B------:R-:W-:Y:S05]  /*0640*/  EXIT ;  /* 0x000000000000794d */ /* 0x000fea0003800000 */
        .weak           $__internal_16_$__cuda_sm20_div_rn_f64_full
        .type           $__internal_16_$__cuda_sm20_div_rn_f64_full,@function
        .size           $__internal_16_$__cuda_sm20_div_rn_f64_full,($__internal_17_$__cuda_sm20_dsqrt_rn_f64_mediumpath_v1 - $__internal_16_$__cuda_sm20_div_rn_f64_full)
$__internal_16_$__cuda_sm20_div_rn_f64_full:
[C---:B------:R-:W-:Y:S01]  /*0650*/  FSETP.GEU.AND P0, PT, |R9|.reuse, 1.469367938527859385e-39, PT ;  /* 0x001000000900780b */ /* 0x040fe20003f0e200 */
[----:B------:R-:W-:Y:S01]  /*0660*/  IMAD.U32 R8, RZ, RZ, UR6 ;  /* 0x00000006ff087e24 */ /* 0x000fe2000f8e00ff */
[----:B------:R-:W-:Y:S01]  /*0670*/  LOP3.LUT R4, R9, 0x800fffff, RZ, 0xc0, !PT ;  /* 0x800fffff09047812 */ /* 0x000fe200078ec0ff */
[----:B------:R-:W-:Y:S01]  /*0680*/  IMAD.U32 R10, RZ, RZ, UR6 ;  /* 0x00000006ff0a7e24 */ /* 0x000fe2000f8e00ff */
[C---:B------:R-:W-:Y:S01]  /*0690*/  FSETP.GEU.AND P2, PT, |R7|.reuse, 1.469367938527859385e-39, PT ;  /* 0x001000000700780b */ /* 0x040fe20003f4e200 */
[----:B------:R-:W-:Y:S01]  /*06a0*/  IMAD.MOV.U32 R16, RZ, RZ, 0x1 ;  /* 0x00000001ff107424 */ /* 0x000fe200078e00ff */
[----:B------:R-:W-:Y:S01]  /*06b0*/  LOP3.LUT R11, R4, 0x3ff00000, RZ, 0xfc, !PT ;  /* 0x3ff00000040b7812 */ /* 0x000fe200078efcff */
[----:B------:R-:W-:Y:S01]  /*06c0*/  BSSY.RECONVERGENT B1, `(.L_x_182) ;  /* 0x0000052000017945 */ /* 0x000fe20003800200 */
[----:B------:R-:W-:Y:S02]  /*06d0*/  LOP3.LUT R14, R7, 0x7ff00000, RZ, 0xc0, !PT ;  /* 0x7ff00000070e7812 */ /* 0x000fe400078ec0ff */
[----:B------:R-:W-:-:S03]  /*06e0*/  LOP3.LUT R15, R9, 0x7ff00000, RZ, 0xc0, !PT ;  /* 0x7ff00000090f7812 */ /* 0x000fc600078ec0ff */
[----:B------:R-:W-:Y:S01]  /*06f0*/  @!P0 DMUL R10, R8, 8.98846567431157953865e+307 ;  /* 0x7fe00000080a8828 */ /* 0x000fe20000000000 */
[C---:B------:R-:W-:Y:S01]  /*0700*/  ISETP.GE.U32.AND P1, PT, R14.reuse, R15, PT ;  /* 0x0000000f0e00720c */ /* 0x040fe20003f26070 */
[----:B------:R-:W-:Y:S02]  /*0710*/  IMAD.MOV.U32 R22, RZ, RZ, R14 ;  /* 0x000000ffff167224 */ /* 0x000fe400078e000e */
[----:B------:R-:W-:Y:S01]  /*0720*/  @!P2 LOP3.LUT R13, R9, 0x7ff00000, RZ, 0xc0, !PT ;  /* 0x7ff00000090da812 */ /* 0x000fe200078ec0ff */
[----:B------:R-:W-:Y:S01]  /*0730*/  IMAD.MOV.U32 R23, RZ, RZ, R15 ;  /* 0x000000ffff177224 */ /* 0x000fe200078e000f */
[----:B------:R-:W0:Y:S02]  /*0740*/  MUFU.RCP64H R17, R11 ;  /* 0x0000000b00117308 */ /* 0x000e240000001800 */
[----:B------:R-:W-:Y:S02]  /*0750*/  @!P2 ISETP.GE.U32.AND P3, PT, R14, R13, PT ;  /* 0x0000000d0e00a20c */ /* 0x000fe40003f66070 */
[----:B------:R-:W-:-:S02]  /*0760*/  MOV R13, 0x1ca00000 ;  /* 0x1ca00000000d7802 */ /* 0x000fc40000000f00 */
[----:B------:R-:W-:Y:S02]  /*0770*/  @!P0 LOP3.LUT R23, R11, 0x7ff00000, RZ, 0xc0, !PT ;  /* 0x7ff000000b178812 */ /* 0x000fe400078ec0ff */
[----:B------:R-:W-:-:S03]  /*0780*/  @!P2 SEL R19, R13, 0x63400000, !P3 ;  /* 0x634000000d13a807 */ /* 0x000fc60005800000 */
[----:B------:R-:W-:Y:S01]  /*0790*/  VIADD R24, R23, 0xffffffff ;  /* 0xffffffff17187836 */ /* 0x000fe20000000000 */
[----:B------:R-:W-:-:S04]  /*07a0*/  @!P2 LOP3.LUT R20, R19, 0x80000000, R7, 0xf8, !PT ;  /* 0x800000001314a812 */ /* 0x000fc800078ef807 */
[----:B------:R-:W-:Y:S01]  /*07b0*/  @!P2 LOP3.LUT R21, R20, 0x100000, RZ, 0xfc, !PT ;  /* 0x001000001415a812 */ /* 0x000fe200078efcff */
[----:B0-----:R-:W-:Y:S01]  /*07c0*/  DFMA R4, R16, -R10, 1 ;  /* 0x3ff000001004742b */ /* 0x001fe2000000080a */
[----:B------:R-:W-:-:S07]  /*07d0*/  @!P2 IMAD.MOV.U32 R20, RZ, RZ, RZ ;  /* 0x000000ffff14a224 */ /* 0x000fce00078e00ff */
        /* <DEDUP_REMOVED lines=16> */
[----:B------:R-:W-:-:S04]  /*08e0*/  LOP3.LUT R7, R9, 0x7ff00000, RZ, 0xc0, !PT ;  /* 0x7ff0000009077812 */ /* 0x000fc800078ec0ff */
[CC--:B------:R-:W-:Y:S02]  /*08f0*/  VIADDMNMX R6, R14.reuse, -R7.reuse, 0xb9600000, !PT ;  /* 0xb96000000e067446 */ /* 0x0c0fe40007800907 */
[----:B------:R-:W-:Y:S02]  /*0900*/  ISETP.GE.U32.AND P0, PT, R14, R7, PT ;  /* 0x000000070e00720c */ /* 0x000fe40003f06070 */
[----:B------:R-:W-:Y:S02]  /*0910*/  VIMNMX R6, PT, PT, R6, 0x46a00000, PT ;  /* 0x46a0000006067848 */ /* 0x000fe40003fe0100 */
[----:B------:R-:W-:-:S05]  /*0920*/  SEL R13, R13, 0x63400000, !P0 ;  /* 0x634000000d0d7807 */ /* 0x000fca0004000000 */
[----:B------:R-:W-:Y:S02]  /*0930*/  IMAD.IADD R13, R6, 0x1, -R13 ;  /* 0x00000001060d7824 */ /* 0x000fe400078e0a0d */
[----:B------:R-:W-:-:S03]  /*0940*/  IMAD.MOV.U32 R6, RZ, RZ, RZ ;  /* 0x000000ffff067224 */ /* 0x000fc600078e00ff */
        /* <DEDUP_REMOVED lines=20> */
.L_x_183:
        /* <DEDUP_REMOVED lines=12> */
[----:B------:R-:W-:Y:S01]  /*0b50*/  @!P0 IMAD.MOV.U32 R14, RZ, RZ, RZ ;  /* 0x000000ffff0e8224 */ /* 0x000fe200078e00ff */
[----:B------:R-:W-:-:S03]  /*0b60*/  @P0 MOV R14, RZ ;  /* 0x000000ff000e0202 */ /* 0x000fc60000000f00 */
[----:B------:R-:W-:Y:S01]  /*0b70*/  @P0 IMAD.MOV.U32 R15, RZ, RZ, R4 ;  /* 0x000000ffff0f0224 */ /* 0x000fe200078e0004 */
[----:B------:R-:W-:Y:S06]  /*0b80*/  BRA `(.L_x_184) ;  /* 0x0000000000147947 */ /* 0x000fec0003800000 */
.L_x_186:
[----:B------:R-:W-:Y:S01]  /*0b90*/  LOP3.LUT R15, R9, 0x80000, RZ, 0xfc, !PT ;  /* 0x00080000090f7812 */ /* 0x000fe200078efcff */
[----:B------:R-:W-:Y:S01]  /*0ba0*/  IMAD.MOV.U32 R14, RZ, RZ, R8 ;  /* 0x000000ffff0e7224 */ /* 0x000fe200078e0008 */
[----:B------:R-:W-:Y:S06]  /*0bb0*/  BRA `(.L_x_184) ;  /* 0x0000000000087947 */ /* 0x000fec0003800000 */
.L_x_185:
[----:B------:R-:W-:Y:S01]  /*0bc0*/  LOP3.LUT R15, R7, 0x80000, RZ, 0xfc, !PT ;  /* 0x00080000070f7812 */ /* 0x000fe200078efcff */
[----:B------:R-:W-:-:S07]  /*0bd0*/  IMAD.MOV.U32 R14, RZ, RZ, R6 ;  /* 0x000000ffff0e7224 */ /* 0x000fce00078e0006 */
.L_x_184:
[----:B------:R-:W-:Y:S05]  /*0be0*/  BSYNC.RECONVERGENT B1 ;  /* 0x0000000000017941 */ /* 0x000fea0003800200 */
.L_x_182:
[----:B------:R-:W-:Y:S02]  /*0bf0*/  IMAD.MOV.U32 R13, RZ, RZ, 0x0 ;  /* 0x00000000ff0d7424 */ /* 0x000fe400078e00ff */
[----:B------:R-:W-:Y:S02]  /*0c00*/  IMAD.MOV.U32 R4, RZ, RZ, R14 ;  /* 0x000000ffff047224 */ /* 0x000fe400078e000e */
[----:B------:R-:W-:Y:S01]  /*0c10*/  IMAD.MOV.U32 R5, RZ, RZ, R15 ;  /* 0x000000ffff057224 */ /* 0x000fe200078e000f */
[----:B------:R-:W-:Y:S06]  /*0c20*/  RET.REL.NODEC R12 `(vec_computePSF_signalNsqrt) ;  /* 0xfffffff00cf47950 */ /* 0x000fec0003c3ffff */
        .weak           $__internal_17_$__cuda_sm20_dsqrt_rn_f64_mediumpath_v1
        .type           $__internal_17_$__cuda_sm20_dsqrt_rn_f64_mediumpath_v1,@function
        .size           $__internal_17_$__cuda_sm20_dsqrt_rn_f64_mediumpath_v1,(.L_x_1131 - $__internal_17_$__cuda_sm20_dsqrt_rn_f64_mediumpath_v1)
$__internal_17_$__cuda_sm20_dsqrt_rn_f64_mediumpath_v1:
[----:B------:R-:W-:Y:S01]  /*0c30*/  ISETP.GE.U32.AND P0, PT, R6, -0x3400000, PT ;  /* 0xfcc000000600780c */ /* 0x000fe20003f06070 */
[----:B------:R-:W-:Y:S01]  /*0c40*/  BSSY.RECONVERGENT B1, `(.L_x_187) ;  /* 0x0000028000017945 */ /* 0x000fe20003800200 */
[----:B------:R-:W-:Y:S01]  /*0c50*/  MOV R6, R4 ;  /* 0x0000000400067202 */ /* 0x000fe20000000f00 */
[----:B------:R-:W-:Y:S02]  /*0c60*/  IMAD.MOV.U32 R7, RZ, RZ, R5 ;  /* 0x000000ffff077224 */ /* 0x000fe400078e0005 */
[----:B------:R-:W-:Y:S02]  /*0c70*/  IMAD.MOV.U32 R8, RZ, RZ, R10 ;  /* 0x000000ffff087224 */ /* 0x000fe400078e000a */
[----:B------:R-:W-:Y:S02]  /*0c80*/  IMAD.MOV.U32 R4, RZ, RZ, R14 ;  /* 0x000000ffff047224 */ /* 0x000fe400078e000e */
[----:B------:R-:W-:-:S04]  /*0c90*/  IMAD.MOV.U32 R5, RZ, RZ, R15 ;  /* 0x000000ffff057224 */ /* 0x000fc800078e000f */
        /* <DEDUP_REMOVED lines=9> */
.L_x_188:
        /* <DEDUP_REMOVED lines=9> */
[----:B------:R-:W-:Y:S01]  /*0dc0*/  IMAD.MOV.U32 R10, RZ, RZ, 0x0 ;  /* 0x00000000ff0a7424 */ /* 0x000fe200078e00ff */
[----:B------:R-:W-:Y:S01]  /*0dd0*/  MOV R6, RZ ;  /* 0x000000ff00067202 */ /* 0x000fe20000000f00 */
[----:B------:R-:W-:-:S03]  /*0de0*/  IMAD.MOV.U32 R11, RZ, RZ, 0x3fd80000 ;  /* 0x3fd80000ff0b7424 */ /* 0x000fc600078e00ff */
        /* <DEDUP_REMOVED lines=12> */
.L_x_190:
[----:B------:R-:W-:-:S11]  /*0eb0*/  DADD R4, R6, R6 ;  /* 0x0000000006047229 */ /* 0x000fd60000000006 */
.L_x_189:
[----:B------:R-:W-:Y:S05]  /*0ec0*/  BSYNC.RECONVERGENT B1 ;  /* 0x0000000000017941 */ /* 0x000fea0003800200 */
.L_x_187:
[----:B------:R-:W-:-:S04]  /*0ed0*/  IMAD.MOV.U32 R3, RZ, RZ, 0x0 ;  /* 0x00000000ff037424 */ /* 0x000fc800078e00ff */
[----:B------:R-:W-:Y:S05]  /*0ee0*/  RET.REL.NODEC R2 `(vec_computePSF_signalNsqrt) ;  /* 0xfffffff002447950 */ /* 0x000fea0003c3ffff */
.L_x_191:
        /* <DEDUP_REMOVED lines=9> */
.L_x_1131:


//--------------------- .text.vec_computePSF_signalsqrt --------------------------
	.section	.text.vec_computePSF_signalsqrt,"ax",@progbits
	.align	128
        .global         vec_computePSF_signalsqrt
        .type           vec_computePSF_signalsqrt,@function
        .size           vec_computePSF_signalsqrt,(.L_x_1133 - vec_computePSF_signalsqrt)
        .other          vec_computePSF_signalsqrt,@"STO_CUDA_ENTRY STV_DEFAULT"
vec_computePSF_signalsqrt:
.text.vec_computePSF_signalsqrt:
        /* <DEDUP_REMOVED lines=17> */
[----:B------:R-:W3:Y:S01]  /*0110*/  LDC.64 R8, c[0x0][0x3a0] ;  /* 0x0000e800ff087b82 */ /* 0x000ee20000000a00 */
[----:B0-----:R-:W-:-:S06]  /*0120*/  IMAD.WIDE R4, R0, 0x8, R4 ;  /* 0x0000000800047825 */ /* 0x001fcc00078e0204 */
[----:B-1----:R-:W4:Y:S01]  /*0130*/  LDG.E.64 R4, desc[UR4][R4.64] ;  /* 0x0000000404047981 */ /* 0x002f22000c1e1b00 */
[----:B--2---:R-:W3:Y:S01]  /*0140*/  MUFU.RCP64H R3, UR6 ;  /* 0x0000000600037d08 */ /* 0x004ee20008001800 */
[----:B------:R-:W-:Y:S01]  /*0150*/  IMAD.MOV.U32 R2, RZ, RZ, 0x1 ;  /* 0x00000001ff027424 */ /* 0x000fe200078e00ff */
[----:B------:R-:W-:Y:S05]  /*0160*/  BSSY.RECONVERGENT B0, `(.L_x_192) ;  /* 0x0000015000007945 */ /* 0x000fea0003800200 */
        /* <DEDUP_REMOVED lines=17> */
[----:B01----:R-:W-:Y:S05]  /*0280*/  CALL.REL.NOINC `($__internal_18_$__cuda_sm20_div_rn_f64_full) ;  /* 0x0000000000d87944 */ /* 0x003fea0003c00000 */
[----:B------:R-:W-:Y:S02]  /*0290*/  IMAD.MOV.U32 R2, RZ, RZ, R4 ;  /* 0x000000ffff027224 */ /* 0x000fe400078e0004 */
[----:B------:R-:W-:-:S07]  /*02a0*/  IMAD.MOV.U32 R3, RZ, RZ, R5 ;  /* 0x000000ffff037224 */ /* 0x000fce00078e0005 */
.L_x_193:
[----:B-1----:R-:W-:Y:S05]  /*02b0*/  BSYNC.RECONVERGENT B0 ;  /* 0x0000000000007941 */ /* 0x002fea0003800200 */
.L_x_192:
[----:B------:R-:W1:Y:S01]  /*02c0*/  LDC.64 R6, c[0x0][0x398] ;  /* 0x0000e600ff067b82 */ /* 0x000e620000000a00 */
[----:B------:R-:W2:Y:S07]  /*02d0*/  LDCU UR7, c[0x0][0x3a4] ;  /* 0x00007480ff0777ac */ /* 0x000eae0008000800 */
[----:B------:R-:W3:Y:S01]  /*02e0*/  LDC.64 R10, c[0x0][0x3a0] ;  /* 0x0000e800ff0a7b82 */ /* 0x000ee20000000a00 */
[----:B-1----:R-:W-:-:S06]  /*02f0*/  IMAD.WIDE R6, R0, 0x8, R6 ;  /* 0x0000000800067825 */ /* 0x002fcc00078e0206 */
[----:B------:R-:W4:Y:S01]  /*0300*/  LDG.E.64 R6, desc[UR4][R6.64] ;  /* 0x0000000406067981 */ /* 0x000f22000c1e1b00 */
        /* <DEDUP_REMOVED lines=11> */
[----:B------:R-:W-:-:S10]  /*03c0*/  DFMA R4, R12, R10, R4 ;  /* 0x0000000a0c04722b */ /* 0x000fd40000000004 */
[----:B------:R-:W-:-:S05]  /*03d0*/  FFMA R8, RZ, UR7, R5 ;  /* 0x00000007ff087c23 */ /* 0x000fca0008000005 */
[----:B------:R-:W-:-:S13]  /*03e0*/  FSETP.GT.AND P0, PT, |R8|, 1.469367938527859385e-39, PT ;  /* 0x001000000800780b */ /* 0x000fda0003f04200 */
[----:B------:R-:W-:Y:S05]  /*03f0*/  @P0 BRA P1, `(.L_x_195) ;  /* 0x0000000000080947 */ /* 0x000fea0000800000 */
[----:B------:R-:W-:-:S07]  /*0400*/  MOV R12, 0x420 ;  /* 0x00000420000c7802 */ /* 0x000fce0000000f00 */
[----:B0-----:R-:W-:Y:S05]  /*0410*/  CALL.REL.NOINC `($__internal_18_$__cuda_sm20_div_rn_f64_full) ;  /* 0x0000000000747944 */ /* 0x001fea0003c00000 */
.L_x_195:
[----:B------:R-:W-:Y:S05]  /*0420*/  BSYNC.RECONVERGENT B0 ;  /* 0x0000000000007941 */ /* 0x000fea0003800200 */
.L_x_194:
[----:B------:R-:W-:Y:S01]  /*0430*/  DMUL R4, R4, R4 ;  /* 0x0000000404047228 */ /* 0x000fe20000000000 */
[----:B------:R-:W-:Y:S01]  /*0440*/  IMAD.MOV.U32 R8, RZ, RZ, 0x0 ;  /* 0x00000000ff087424 */ /* 0x000fe200078e00ff */
[----:B------:R-:W-:Y:S01]  /*0450*/  BSSY.RECONVERGENT B0, `(.L_x_196) ;  /* 0x0000015000007945 */ /* 0x000fe20003800200 */
[----:B0-----:R-:W-:-:S05]  /*0460*/  IMAD.MOV.U32 R9, RZ, RZ, 0x3fd80000 ;  /* 0x3fd80000ff097424 */ /* 0x001fca00078e00ff */
        /* <DEDUP_REMOVED lines=16> */
[----:B------:R-:W-:Y:S05]  /*0570*/  CALL.REL.NOINC `($__internal_19_$__cuda_sm20_dsqrt_rn_f64_mediumpath_v1) ;  /* 0x0000000400947944 */ /* 0x000fea0003c00000 */
[----:B------:R-:W-:Y:S02]  /*0580*/  IMAD.MOV.U32 R2, RZ, RZ, R4 ;  /* 0x000000ffff027224 */ /* 0x000fe400078e0004 */
[----:B------:R-:W-:-:S07]  /*0590*/  IMAD.MOV.U32 R3, RZ, RZ, R5 ;  /* 0x000000ffff037224 */ /* 0x000fce00078e0005 */
.L_x_197:
[----:B------:R-:W-:Y:S05]  /*05a0*/  BSYNC.RECONVERGENT B0 ;  /* 0x0000000000007941 */ /* 0x000fea0003800200 */
.L_x_196:
[----:B------:R-:W0:Y:S02]  /*05b0*/  LDC.64 R4, c[0x0][0x388] ;  /* 0x0000e200ff047b82 */ /* 0x000e240000000a00 */
[----:B0-----:R-:W-:-:S05]  /*05c0*/  IMAD.WIDE R4, R0, 0x8, R4 ;  /* 0x0000000800047825 */ /* 0x001fca00078e0204 */
[----:B------:R-:W-:Y:S01]  /*05d0*/  STG.E.64 desc[UR4][R4.64], R2 ;  /* 0x0000000204007986 */ /* 0x000fe2000c101b04 */
[----:B------:R-:W-:Y:S05]  /*05e0*/  EXIT ;  /* 0x000000000000794d */ /* 0x000fea0003800000 */
        .weak           $__internal_18_$__cuda_sm20_div_rn_f64_full
        .type           $__internal_18_$__cuda_sm20_div_rn_f64_full,@function
        .size           $__internal_18_$__cuda_sm20_div_rn_f64_full,($__internal_19_$__cuda_sm20_dsqrt_rn_f64_mediumpath_v1 - $__internal_18_$__cuda_sm20_div_rn_f64_full)
$__internal_18_$__cuda_sm20_div_rn_f64_full:
        /* <DEDUP_REMOVED lines=9> */
[----:B------:R-:W-:-:S02]  /*0680*/  LOP3.LUT R15, R9, 0x7ff00000, RZ, 0xc0, !PT ;  /* 0x7ff00000090f7812 */ /* 0x000fc400078ec0ff */
[----:B------:R-:W-:Y:S01]  /*0690*/  MOV R22, R14 ;  /* 0x0000000e00167202 */ /* 0x000fe20000000f00 */
[----:B------:R-:W-:Y:S01]  /*06a0*/  @!P0 DMUL R10, R8, 8.98846567431157953865e+307 ;  /* 0x7fe00000080a8828 */ /* 0x000fe20000000000 */
[C---:B------:R-:W-:Y:S01]  /*06b0*/  ISETP.GE.U32.AND P1, PT, R14.reuse, R15, PT ;  /* 0x0000000f0e00720c */ /* 0x040fe20003f26070 */
[----:B------:R-:W-:Y:S02]  /*06c0*/  IMAD.MOV.U32 R23, RZ, RZ, R15 ;  /* 0x000000ffff177224 */ /* 0x000fe400078e000f */
[----:B------:R-:W-:Y:S02]  /*06d0*/  @!P2 LOP3.LUT R13, R9, 0x7ff00000, RZ, 0xc0, !PT ;  /* 0x7ff00000090da812 */ /* 0x000fe400078ec0ff */
[----:B------:R-:W0:Y:S02]  /*06e0*/  MUFU.RCP64H R17, R11 ;  /* 0x0000000b00117308 */ /* 0x000e240000001800 */
[----:B------:R-:W-:Y:S01]  /*06f0*/  @!P2 ISETP.GE.U32.AND P3, PT, R14, R13, PT ;  /* 0x0000000d0e00a20c */ /* 0x000fe20003f66070 */
[----:B------:R-:W-:Y:S01]  /*0700*/  IMAD.MOV.U32 R13, RZ, RZ, 0x1ca00000 ;  /* 0x1ca00000ff0d7424 */ /* 0x000fe200078e00ff */
[----:B------:R-:W-:-:S04]  /*0710*/  @!P0 LOP3.LUT R23, R11, 0x7ff00000, RZ, 0xc0, !PT ;  /* 0x7ff000000b178812 */ /* 0x000fc800078ec0ff */
[----:B------:R-:W-:Y:S01]  /*0720*/  @!P2 SEL R19, R13, 0x63400000, !P3 ;  /* 0x634000000d13a807 */ /* 0x000fe20005800000 */
[----:B------:R-:W-:-:S03]  /*0730*/  VIADD R24, R23, 0xffffffff ;  /* 0xffffffff17187836 */ /* 0x000fc60000000000 */
        /* <DEDUP_REMOVED lines=38> */
[----:B------:R-:W-:Y:S01]  /*09a0*/  MOV R4, RZ ;  /* 0x000000ff00047202 */ /* 0x000fe20000000f00 */
        /* <DEDUP_REMOVED lines=8> */
.L_x_199:
        /* <DEDUP_REMOVED lines=16> */
.L_x_202:
[----:B------:R-:W-:Y:S01]  /*0b30*/  LOP3.LUT R15, R9, 0x80000, RZ, 0xfc, !PT ;  /* 0x00080000090f7812 */ /* 0x000fe200078efcff */
[----:B------:R-:W-:Y:S01]  /*0b40*/  IMAD.MOV.U32 R14, RZ, RZ, R8 ;  /* 0x000000ffff0e7224 */ /* 0x000fe200078e0008 */
[----:B------:R-:W-:Y:S06]  /*0b50*/  BRA `(.L_x_200) ;  /* 0x0000000000087947 */ /* 0x000fec0003800000 */
.L_x_201:
[----:B------:R-:W-:Y:S01]  /*0b60*/  LOP3.LUT R15, R7, 0x80000, RZ, 0xfc, !PT ;  /* 0x00080000070f7812 */ /* 0x000fe200078efcff */
[----:B------:R-:W-:-:S07]  /*0b70*/  IMAD.MOV.U32 R14, RZ, RZ, R6 ;  /* 0x000000ffff0e7224 */ /* 0x000fce00078e0006 */
.L_x_200:
[----:B------:R-:W-:Y:S05]  /*0b80*/  BSYNC.RECONVERGENT B1 ;  /* 0x0000000000017941 */ /* 0x000fea0003800200 */
.L_x_198:
[----:B------:R-:W-:Y:S01]  /*0b90*/  IMAD.MOV.U32 R13, RZ, RZ, 0x0 ;  /* 0x00000000ff0d7424 */ /* 0x000fe200078e00ff */
[----:B------:R-:W-:Y:S01]  /*0ba0*/  MOV R5, R15 ;  /* 0x0000000f00057202 */ /* 0x000fe20000000f00 */
[----:B------:R-:W-:Y:S02]  /*0bb0*/  IMAD.MOV.U32 R4, RZ, RZ, R14 ;  /* 0x000000ffff047224 */ /* 0x000fe400078e000e */
[----:B------:R-:W-:Y:S05]  /*0bc0*/  RET.REL.NODEC R12 `(vec_computePSF_signalsqrt) ;  /* 0xfffffff40c0c7950 */ /* 0x000fea0003c3ffff */
        .weak           $__internal_19_$__cuda_sm20_dsqrt_rn_f64_mediumpath_v1
        .type           $__internal_19_$__cuda_sm20_dsqrt_rn_f64_mediumpath_v1,@function
        .size           $__internal_19_$__cuda_sm20_dsqrt_rn_f64_mediumpath_v1,(.L_x_1133 - $__internal_19_$__cuda_sm20_dsqrt_rn_f64_mediumpath_v1)
$__internal_19_$__cuda_sm20_dsqrt_rn_f64_mediumpath_v1:
[----:B------:R-:W-:Y:S01]  /*0bd0*/  ISETP.GE.U32.AND P0, PT, R6, -0x3400000, PT ;  /* 0xfcc000000600780c */ /* 0x000fe20003f06070 */
[----:B------:R-:W-:Y:S01]  /*0be0*/  BSSY.RECONVERGENT B1, `(.L_x_203) ;  /* 0x0000028000017945 */ /* 0x000fe20003800200 */
[----:B------:R-:W-:Y:S02]  /*0bf0*/  IMAD.MOV.U32 R6, RZ, RZ, R4 ;  /* 0x000000ffff067224 */ /* 0x000fe400078e0004 */
[----:B------:R-:W-:Y:S02]  /*0c00*/  IMAD.MOV.U32 R7, RZ, RZ, R5 ;  /* 0x000000ffff077224 */ /* 0x000fe400078e0005 */
[----:B------:R-:W-:Y:S02]  /*0c10*/  IMAD.MOV.U32 R8, RZ, RZ, R10 ;  /* 0x000000ffff087224 */ /* 0x000fe400078e000a */
[----:B------:R-:W-:Y:S02]  /*0c20*/  IMAD.MOV.U32 R4, RZ, RZ, R14 ;  /* 0x000000ffff047224 */ /* 0x000fe400078e000e */
[----:B------:R-:W-:-:S03]  /*0c30*/  IMAD.MOV.U32 R5, RZ, RZ, R15 ;  /* 0x000000ffff057224 */ /* 0x000fc600078e000f */
        /* <DEDUP_REMOVED lines=9> */
.L_x_204:
[----:B------:R-:W-:-:S14]  /*0cd0*/  DSETP.NE.AND P0, PT, R6, RZ, PT ;  /* 0x000000ff0600722a */ /* 0x000fdc0003f05000 */
[----:B------:R-:W-:Y:S05]  /*0ce0*/  @!P0 BRA `(.L_x_206) ;  /* 0x0000000000588947 */ /* 0x000fea0003800000 */
[----:B------:R-:W-:-:S13]  /*0cf0*/  ISETP.GE.AND P0, PT, R7, RZ, PT ;  /* 0x000000ff0700720c */ /* 0x000fda0003f06270 */
[----:B------:R-:W-:Y:S01]  /*0d00*/  @!P0 IMAD.MOV.U32 R4, RZ, RZ, 0x0 ;  /* 0x00000000ff048424 */ /* 0x000fe200078e00ff */
[----:B------:R-:W-:Y:S01]  /*0d10*/  @!P0 MOV R5, 0xfff80000 ;  /* 0xfff8000000058802 */ /* 0x000fe20000000f00 */
[----:B------:R-:W-:Y:S06]  /*0d20*/  @!P0 BRA `(.L_x_205) ;  /* 0x00000000004c8947 */ /* 0x000fec0003800000 */
[----:B------:R-:W-:-:S13]  /*0d30*/  ISETP.GT.AND P0, PT, R7, 0x7fefffff, PT ;  /* 0x7fefffff0700780c */ /* 0x000fda0003f04270 */
[----:B------:R-:W-:Y:S05]  /*0d40*/  @P0 BRA `(.L_x_206) ;  /* 0x0000000000400947 */ /* 0x000fea0003800000 */
[----:B------:R-:W-:Y:S01]  /*0d50*/  DMUL R4, R6, 8.11296384146066816958e+31 ;  /* 0x4690000006047828 */ /* 0x000fe20000000000 */
[----:B------:R-:W-:Y:S02]  /*0d60*/  IMAD.MOV.U32 R10, RZ, RZ, 0x0 ;  /* 0x00000000ff0a7424 */ /* 0x000fe400078e00ff */
[----:B------:R-:W-:Y:S02]  /*0d70*/  IMAD.MOV.U32 R6, RZ, RZ, RZ ;  /* 0x000000ffff067224 */ /* 0x000fe400078e00ff */
[----:B------:R-:W-:Y:S01]  /*0d80*/  IMAD.MOV.U32 R11, RZ, RZ, 0x3fd80000 ;  /* 0x3fd80000ff0b7424 */ /* 0x000fe200078e00ff */
[----:B------:R-:W0:Y:S03]  /*0d90*/  MUFU.RSQ64H R7, R5 ;  /* 0x0000000500077308 */ /* 0x000e260000001c00 */
        /* <DEDUP_REMOVED lines=11> */
.L_x_206:
[----:B------:R-:W-:-:S11]  /*0e50*/  DADD R4, R6, R6 ;  /* 0x0000000006047229 */ /* 0x000fd60000000006 */
.L_x_205:
[----:B------:R-:W-:Y:S05]  /*0e60*/  BSYNC.RECONVERGENT B1 ;  /* 0x0000000000017941 */ /* 0x000fea0003800200 */
.L_x_203:
[----:B------:R-:W-:-:S04]  /*0e70*/  IMAD.MOV.U32 R3, RZ, RZ, 0x0 ;  /* 0x00000000ff037424 */ /* 0x000fc800078e00ff */
[----:B------:R-:W-:Y:S05]  /*0e80*/  RET.REL.NODEC R2 `(vec_computePSF_signalsqrt) ;  /* 0xfffffff0025c7950 */ /* 0x000fea0003c3ffff */
.L_x_207:
        /* <DEDUP_REMOVED lines=15> */
.L_x_1133:


//--------------------- .text.vec_computePSF_signalN2Many_f --------------------------
	.section	.text.vec_computePSF_signalN2Many_f,"ax",@progbits
	.align	128
        .global         vec_computePSF_signalN2Many_f
        .type           vec_computePSF_signalN2Many_f,@function
        .size           vec_computePSF_signalN2Many_f,(.L_x_1134 - vec_computePSF_signalN2Many_f)
        .other          vec_computePSF_signalN2Many_f,@"STO_CUDA_ENTRY STV_DEFAULT"
vec_computePSF_signalN2Many_f:
.text.vec_computePSF_signalN2Many_f:
        /* <DEDUP_REMOVED lines=20> */
[----:B0-----:R-:W-:-:S06]  /*0140*/  VIADD R2, R0, 0xffffffe ;  /* 0x0ffffffe00027836 */ /* 0x001fcc0000000000 */
[----:B------:R0:W3:Y:S02]  /*0150*/  F2I.FTZ.U32.TRUNC.NTZ R3, R2 ;  /* 0x0000000200037305 */ /* 0x0000e4000021f000 */
[----:B0-----:R-:W-:Y:S02]  /*0160*/  IMAD.MOV.U32 R2, RZ, RZ, RZ ;  /* 0x000000ffff027224 */ /* 0x001fe400078e00ff */
[----:B---3--:R-:W-:-:S04]  /*0170*/  IMAD.MOV R6, RZ, RZ, -R3 ;  /* 0x000000ffff067224 */ /* 0x008fc800078e0a03 */
[----:B------:R-:W-:Y:S01]  /*0180*/  IMAD R7, R6, R9, RZ ;  /* 0x0000000906077224 */ /* 0x000fe200078e02ff */
[----:B------:R-:W-:-:S03]  /*0190*/  IABS R6, R5 ;  /* 0x0000000500067213 */ /* 0x000fc60000000000 */
[----:B------:R-:W-:-:S06]  /*01a0*/  IMAD.HI.U32 R3, R3, R7, R2 ;  /* 0x0000000703037227 */ /* 0x000fcc00078e0002 */
[----:B------:R-:W-:Y:S02]  /*01b0*/  IMAD.HI.U32 R7, R3, R6, RZ ;  /* 0x0000000603077227 */ /* 0x000fe400078e00ff */
[----:B------:R-:W0:Y:S03]  /*01c0*/  LDC.64 R2, c[0x0][0x3a0] ;  /* 0x0000e800ff027b82 */ /* 0x000e260000000a00 */
[----:B------:R-:W-:-:S05]  /*01d0*/  IADD3 R0, PT, PT, -R7, RZ, RZ ;  /* 0x000000ff07007210 */ /* 0x000fca0007ffe1ff */
[----:B------:R-:W-:-:S05]  /*01e0*/  IMAD R0, R9, R0, R6 ;  /* 0x0000000009007224 */ /* 0x000fca00078e0206 */
[----:B------:R-:W-:-:S13]  /*01f0*/  ISETP.GT.U32.AND P2, PT, R9, R0, PT ;  /* 0x000000000900720c */ /* 0x000fda0003f44070 */
[----:B------:R-:W-:Y:S02]  /*0200*/  @!P2 IMAD.IADD R0, R0, 0x1, -R9 ;  /* 0x000000010000a824 */ /* 0x000fe400078e0a09 */
[----:B------:R-:W-:Y:S01]  /*0210*/  @!P2 VIADD R7, R7, 0x1 ;  /* 0x000000010707a836 */ /* 0x000fe20000000000 */
[----:B------:R-:W-:Y:S02]  /*0220*/  ISETP.NE.AND P2, PT, R4, RZ, PT ;  /* 0x000000ff0400720c */ /* 0x000fe40003f45270 */
[----:B------:R-:W-:Y:S02]  /*0230*/  ISETP.GE.U32.AND P0, PT, R0, R9, PT ;  /* 0x000000090000720c */ /* 0x000fe40003f06070 */
[----:B------:R-:W-:Y:S01]  /*0240*/  LOP3.LUT R0, R5, R4, RZ, 0x3c, !PT ;  /* 0x0000000405007212 */ /* 0x000fe200078e3cff */
[----:B------:R-:W3:Y:S03]  /*0250*/  LDC.64 R8, c[0x0][0x390] ;  /* 0x0000e400ff087b82 */ /* 0x000ee60000000a00 */
[----:B------:R-:W-:-:S07]  /*0260*/  ISETP.GE.AND P1, PT, R0, RZ, PT ;  /* 0x000000ff0000720c */ /* 0x000fce0003f26270 */
[----:B------:R-:W-:-:S06]  /*0270*/  @P0 IADD3 R7, PT, PT, R7, 0x1, RZ ;  /* 0x0000000107070810 */ /* 0x000fcc0007ffe0ff */
[----:B------:R-:W-:Y:S01]  /*0280*/  @!P1 IMAD.MOV R7, RZ, RZ, -R7 ;  /* 0x000000ffff079224 */ /* 0x000fe200078e0a07 */
[----:B------:R-:W-:-:S05]  /*0290*/  @!P2 LOP3.LUT R7, RZ, R4, RZ, 0x33, !PT ;  /* 0x00000004ff07a212 */ /* 0x000fca00078e33ff */
[----:B------:R-:W-:-:S04]  /*02a0*/  IMAD R4, R7, R4, RZ ;  /* 0x0000000407047224 */ /* 0x000fc800078e02ff */
[----:B------:R-:W-:-:S04]  /*02b0*/  IMAD.IADD R5, R5, 0x1, -R4 ;  /* 0x0000000105057824 */ /* 0x000fc800078e0a04 */
[----:B---3--:R-:W-:-:S06]  /*02c0*/  IMAD.WIDE R8, R5, 0x4, R8 ;  /* 0x0000000405087825 */ /* 0x008fcc00078e0208 */
[----:B-1----:R-:W3:Y:S01]  /*02d0*/  LDG.E R8, desc[UR4][R8.64] ;  /* 0x0000000408087981 */ /* 0x002ee2000c1e1900 */
[----:B--2---:R-:W1:Y:S01]  /*02e0*/  MUFU.RCP R6, R13 ;  /* 0x0000000d00067308 */ /* 0x004e620000001000 */
[----:B---3--:R-:W-:-:S04]  /*02f0*/  IMAD R11, R7, R12, R8 ;  /* 0x0000000c070b7224 */ /* 0x008fc800078e0208 */
[----:B0-----:R-:W-:-:S06]  /*0300*/  IMAD.WIDE R2, R11, 0x4, R2 ;  /* 0x000000040b027825 */ /* 0x001fcc00078e0202 */
[----:B------:R-:W2:Y:S01]  /*0310*/  LDG.E R3, desc[UR4][R2.64] ;  /* 0x0000000402037981 */ /* 0x000ea2000c1e1900 */
[----:B------:R-:W0:Y:S01]  /*0320*/  LDC R0, c[0x0][0x38c] ;  /* 0x0000e300ff007b82 */ /* 0x000e220000000800 */
[C---:B-1----:R-:W-:Y:S01]  /*0330*/  FFMA R11, R6.reuse, -R13, 1 ;  /* 0x3f800000060b7423 */ /* 0x042fe2000000080d */
[----:B------:R-:W-:Y:S03]  /*0340*/  BSSY.RECONVERGENT B0, `(.L_x_208) ;  /* 0x000000a000007945 */ /* 0x000fe60003800200 */
[----:B------:R-:W-:Y:S01]  /*0350*/  FFMA R6, R6, R11, R6 ;  /* 0x0000000b06067223 */ /* 0x000fe20000000006 */
[----:B--2---:R-:W1:Y:S03]  /*0360*/  FCHK P0, R3, R13 ;  /* 0x0000000d03007302 */ /* 0x004e660000000000 */
[----:B------:R-:W-:-:S04]  /*0370*/  FFMA R8, R3, R6, RZ ;  /* 0x0000000603087223 */ /* 0x000fc800000000ff */
[----:B------:R-:W-:-:S04]  /*0380*/  FFMA R9, R8, -R13, R3 ;  /* 0x8000000d08097223 */ /* 0x000fc80000000003 */
[----:B------:R-:W-:Y:S01]  /*0390*/  FFMA R6, R6, R9, R8 ;  /* 0x0000000906067223 */ /* 0x000fe20000000008 */
[----:B01----:R-:W-:Y:S06]  /*03a0*/  @!P0 BRA `(.L_x_209) ;  /* 0x00000000000c8947 */ /* 0x003fec0003800000 */
[----:B------:R-:W-:-:S07]  /*03b0*/  MOV R8, 0x3d0 ;  /* 0x000003d000087802 */ /* 0x000fce0000000f00 */
[----:B------:R-:W-:Y:S05]  /*03c0*/  CALL.REL.NOINC `($__internal_20_$__cuda_sm3x_div_rn_noftz_f32_slowpath) ;  /* 0x0000000000a07944 */ /* 0x000fea0003c00000 */
[----:B------:R-:W-:-:S07]  /*03d0*/  MOV R6, R2 ;  /* 0x0000000200067202 */ /* 0x000fce0000000f00 */
.L_x_209:
[----:B------:R-:W-:Y:S05]  /*03e0*/  BSYNC.RECONVERGENT B0 ;  /* 0x0000000000007941 */ /* 0x000fea0003800200 */
.L_x_208:
[----:B------:R-:W0:Y:S08]  /*03f0*/  LDC.64 R8, c[0x0][0x398] ;  /* 0x0000e600ff087b82 */ /* 0x000e300000000a00 */
[----:B------:R-:W1:Y:S08]  /*0400*/  LDC.64 R2, c[0x0][0x388] ;  /* 0x0000e200ff027b82 */ /* 0x000e700000000a00 */
[----:B------:R-:W2:Y:S01]  /*0410*/  LDC.64 R10, c[0x0][0x3a0] ;  /* 0x0000e800ff0a7b82 */ /* 0x000ea20000000a00 */
[----:B0-----:R-:W-:-:S06]  /*0420*/  IMAD.WIDE R8, R5, 0x4, R8 ;  /* 0x0000000405087825 */ /* 0x001fcc00078e0208 */
[----:B------:R-:W1:Y:S02]  /*0430*/  LDG.E R8, desc[UR4][R8.64] ;  /* 0x0000000408087981 */ /* 0x000e64000c1e1900 */
[----:B-1----:R-:W-:-:S04]  /*0440*/  IMAD R7, R7, R2, R8 ;  /* 0x0000000207077224 */ /* 0x002fc800078e0208 */
[----:B--2---:R-:W-:-:S06]  /*0450*/  IMAD.WIDE R10, R7, 0x4, R10 ;  /* 0x00000004070a7825 */ /* 0x004fcc00078e020a */
        /* <DEDUP_REMOVED lines=12> */
[----:B------:R-:W-:Y:S05]  /*0520*/  CALL.REL.NOINC `($__internal_20_$__cuda_sm3x_div_rn_noftz_f32_slowpath) ;  /* 0x0000000000487944 */ /* 0x000fea0003c00000 */
[----:B------:R-:W-:-:S07]  /*0530*/  IMAD.MOV.U32 R7, RZ, RZ, R2 ;  /* 0x000000ffff077224 */ /* 0x000fce00078e0002 */
.L_x_211:
[----:B------:R-:W-:Y:S05]  /*0540*/  BSYNC.RECONVERGENT B0 ;  /* 0x0000000000007941 */ /* 0x000fea0003800200 */
.L_x_210:
[----:B------:R-:W0:Y:S08]  /*0550*/  LDC.64 R2, c[0x0][0x3a8] ;  /* 0x0000ea00ff027b82 */ /* 0x000e300000000a00 */
[----:B------:R-:W1:Y:S08]  /*0560*/  LDC.64 R10, c[0x0][0x3b8] ;  /* 0x0000ee00ff0a7b82 */ /* 0x000e700000000a00 */
[----:B------:R-:W2:Y:S01]  /*0570*/  LDC.64 R8, c[0x0][0x3b0] ;  /* 0x0000ec00ff087b82 */ /* 0x000ea20000000a00 */
[----:B0-----:R-:W-:-:S06]  /*0580*/  IMAD.WIDE R2, R5, 0x4, R2 ;  /* 0x0000000405027825 */ /* 0x001fcc00078e0202 */
[----:B------:R-:W3:Y:S01]  /*0590*/  LDG.E R3, desc[UR4][R2.64] ;  /* 0x0000000402037981 */ /* 0x000ee2000c1e1900 */
[----:B------:R-:W-:-:S04]  /*05a0*/  FMUL R7, R7, R7 ;  /* 0x0000000707077220 */ /* 0x000fc80000400000 */
[----:B------:R-:W-:Y:S01]  /*05b0*/  FFMA R13, R6, R6, R7 ;  /* 0x00000006060d7223 */ /* 0x000fe20000000007 */
[----:B--2---:R-:W-:Y:S01]  /*05c0*/  IMAD.WIDE R8, R5, 0x4, R8 ;  /* 0x0000000405087825 */ /* 0x004fe200078e0208 */
[----:B---3--:R-:W-:-:S05]  /*05d0*/  LEA R15, R4, R3, 0x1 ;  /* 0x00000003040f7211 */ /* 0x008fca00078e08ff */
[----:B-1----:R-:W-:-:S05]  /*05e0*/  IMAD.WIDE R6, R15, 0x4, R10 ;  /* 0x000000040f067825 */ /* 0x002fca00078e020a */
[----:B------:R-:W-:Y:S04]  /*05f0*/  STG.E desc[UR4][R6.64], R13 ;  /* 0x0000000d06007986 */ /* 0x000fe8000c101904 */
[----:B------:R-:W2:Y:S02]  /*0600*/  LDG.E R9, desc[UR4][R8.64] ;  /* 0x0000000408097981 */ /* 0x000ea4000c1e1900 */
[----:B--2---:R-:W-:-:S04]  /*0610*/  IMAD R5, R4, 0x2, R9 ;  /* 0x0000000204057824 */ /* 0x004fc800078e0209 */
[----:B------:R-:W-:-:S05]  /*0620*/  IMAD.WIDE R2, R5, 0x4, R10 ;  /* 0x0000000405027825 */ /* 0x000fca00078e020a */
[----:B------:R-:W-:Y:S01]  /*0630*/  STG.E desc[UR4][R2.64], RZ ;  /* 0x000000ff02007986 */ /* 0x000fe2000c101904 */
[----:B------:R-:W-:Y:S05]  /*0640*/  EXIT ;  /* 0x000000000000794d */ /* 0x000fea0003800000 */
        .weak           $__internal_20_$__cuda_sm3x_div_rn_noftz_f32_slowpath
        .type           $__internal_20_$__cuda_sm3x_div_rn_noftz_f32_slowpath,@function
        .size           $__internal_20_$__cuda_sm3x_div_rn_noftz_f32_slowpath,(.L_x_1134 - $__internal_20_$__cuda_sm3x_div_rn_noftz_f32_slowpath)
$__internal_20_$__cuda_sm3x_div_rn_noftz_f32_slowpath:
        /* <DEDUP_REMOVED lines=35> */
.L_x_213:
        /* <DEDUP_REMOVED lines=30> */
[C---:B------:R-:W-:Y:S02]  /*0a60*/  VIADD R12, R11.reuse, 0x20 ;  /* 0x000000200b0c7836 */ /* 0x040fe40000000000 */
[CCC-:B------:R-:W-:Y:S01]  /*0a70*/  FFMA.RM R10, R16.reuse, R14.reuse, R13.reuse ;  /* 0x0000000e100a7223 */ /* 0x1c0fe2000000400d */
[----:B------:R-:W-:Y:S02]  /*0a80*/  ISETP.NE.AND P2, PT, R11, RZ, PT ;  /* 0x000000ff0b00720c */ /* 0x000fe40003f45270 */
[----:B------:R-:W-:Y:S01]  /*0a90*/  LOP3.LUT R9, R3, 0x7fffff, RZ, 0xc0, !PT ;  /* 0x007fffff03097812 */ /* 0x000fe200078ec0ff */
[----:B------:R-:W-:Y:S01]  /*0aa0*/  FFMA.RP R3, R16, R14, R13 ;  /* 0x0000000e10037223 */ /* 0x000fe2000000800d */
[----:B------:R-:W-:Y:S02]  /*0ab0*/  ISETP.NE.AND P1, PT, R11, RZ, PT ;  /* 0x000000ff0b00720c */ /* 0x000fe40003f25270 */
[----:B------:R-:W-:-:S02]  /*0ac0*/  LOP3.LUT R9, R9, 0x800000, RZ, 0xfc, !PT ;  /* 0x0080000009097812 */ /* 0x000fc400078efcff */
[----:B------:R-:W-:Y:S02]  /*0ad0*/  IADD3 R11, PT, PT, -R11, RZ, RZ ;  /* 0x000000ff0b0b7210 */ /* 0x000fe40007ffe1ff */
[----:B------:R-:W-:Y:S02]  /*0ae0*/  SHF.L.U32 R12, R9, R12, RZ ;  /* 0x0000000c090c7219 */ /* 0x000fe400000006ff */
[----:B------:R-:W-:Y:S02]  /*0af0*/  FSETP.NEU.FTZ.AND P0, PT, R3, R10, PT ;  /* 0x0000000a0300720b */ /* 0x000fe40003f1d000 */
[----:B------:R-:W-:Y:S02]  /*0b00*/  SEL R10, R11, RZ, P2 ;  /* 0x000000ff0b0a7207 */ /* 0x000fe40001000000 */
[----:B------:R-:W-:Y:S02]  /*0b10*/  ISETP.NE.AND P1, PT, R12, RZ, P1 ;  /* 0x000000ff0c00720c */ /* 0x000fe40000f25270 */
[----:B------:R-:W-:-:S02]  /*0b20*/  SHF.R.U32.HI R10, RZ, R10, R9 ;  /* 0x0000000aff0a7219 */ /* 0x000fc40000011609 */
[----:B------:R-:W-:Y:S02]  /*0b30*/  PLOP3.LUT P0, PT, P0, P1, PT, 0xf8, 0x8f ;  /* 0x00000000008f781c */ /* 0x000fe40000703f70 */
[----:B------:R-:W-:Y:S02]  /*0b40*/  SHF.R.U32.HI R12, RZ, 0x1, R10 ;  /* 0x00000001ff0c7819 */ /* 0x000fe4000001160a */
[----:B------:R-:W-:-:S04]  /*0b50*/  SEL R3, RZ, 0x1, !P0 ;  /* 0x00000001ff037807 */ /* 0x000fc80004000000 */
[----:B------:R-:W-:-:S04]  /*0b60*/  LOP3.LUT R3, R3, 0x1, R12, 0xf8, !PT ;  /* 0x0000000103037812 */ /* 0x000fc800078ef80c */
[----:B------:R-:W-:-:S05]  /*0b70*/  LOP3.LUT R3, R3, R10, RZ, 0xc0, !PT ;  /* 0x0000000a03037212 */ /* 0x000fca00078ec0ff */
[----:B------:R-:W-:-:S05]  /*0b80*/  IMAD.IADD R3, R12, 0x1, R3 ;  /* 0x000000010c037824 */ /* 0x000fca00078e0203 */
[----:B------:R-:W-:Y:S01]  /*0b90*/  LOP3.LUT R2, R3, R2, RZ, 0xfc, !PT ;  /* 0x0000000203027212 */ /* 0x000fe200078efcff */
[----:B------:R-:W-:Y:S06]  /*0ba0*/  BRA `(.L_x_221) ;  /* 0x0000000000107947 */ /* 0x000fec0003800000 */
.L_x_220:
[----:B------:R-:W-:-:S04]  /*0bb0*/  LOP3.LUT R2, R2, 0x80000000, RZ, 0xc0, !PT ;  /* 0x8000000002027812 */ /* 0x000fc800078ec0ff */
[----:B------:R-:W-:Y:S01]  /*0bc0*/  LOP3.LUT R2, R2, 0x7f800000, RZ, 0xfc, !PT ;  /* 0x7f80000002027812 */ /* 0x000fe200078efcff */
[----:B------:R-:W-:Y:S06]  /*0bd0*/  BRA `(.L_x_221) ;  /* 0x0000000000047947 */ /* 0x000fec0003800000 */
.L_x_219:
[----:B------:R-:W-:-:S07]  /*0be0*/  IMAD R2, R9, 0x800000, R2 ;  /* 0x0080000009027824 */ /* 0x000fce00078e0202 */
.L_x_221:
[----:B------:R-:W-:Y:S05]  /*0bf0*/  BSYNC.RECONVERGENT B2 ;  /* 0x0000000000027941 */ /* 0x000fea0003800200 */
.L_x_218:
[----:B------:R-:W-:Y:S05]  /*0c00*/  BRA `(.L_x_222) ;  /* 0x0000000000207947 */ /* 0x000fea0003800000 */
.L_x_217:
[----:B------:R-:W-:-:S04]  /*0c10*/  LOP3.LUT R2, R2, 0x80000000, R3, 0x48, !PT ;  /* 0x8000000002027812 */ /* 0x000fc800078e4803 */
[----:B------:R-:W-:Y:S01]  /*0c20*/  LOP3.LUT R2, R2, 0x7f800000, RZ, 0xfc, !PT ;  /* 0x7f80000002027812 */ /* 0x000fe200078efcff */
[----:B------:R-:W-:Y:S06]  /*0c30*/  BRA `(.L_x_222) ;  /* 0x0000000000147947 */ /* 0x000fec0003800000 */
.L_x_216:
[----:B------:R-:W-:Y:S01]  /*0c40*/  LOP3.LUT R2, R2, 0x80000000, R3, 0x48, !PT ;  /* 0x8000000002027812 */ /* 0x000fe200078e4803 */
[----:B------:R-:W-:Y:S06]  /*0c50*/  BRA `(.L_x_222) ;  /* 0x00000000000c7947 */ /* 0x000fec0003800000 */
.L_x_215:
[----:B------:R-:W0:Y:S01]  /*0c60*/  MUFU.RSQ R2, -QNAN ;  /* 0xffc0000000027908 */ /* 0x000e220000001400 */
[----:B------:R-:W-:Y:S05]  /*0c70*/  BRA `(.L_x_222) ;  /* 0x0000000000047947 */ /* 0x000fea0003800000 */
.L_x_214:
[----:B------:R-:W-:-:S07]  /*0c80*/  FADD.FTZ R2, R3, R0 ;  /* 0x0000000003027221 */ /* 0x000fce0000010000 */
.L_x_222:
[----:B------:R-:W-:Y:S05]  /*0c90*/  BSYNC.RECONVERGENT B1 ;  /* 0x0000000000017941 */ /* 0x000fea0003800200 */
.L_x_212:
[----:B------:R-:W-:-:S04]  /*0ca0*/  HFMA2 R9, -RZ, RZ, 0, 0 ;  /* 0x00000000ff097431 */ /* 0x000fc800000001ff */
[----:B0-----:R-:W-:Y:S05]  /*0cb0*/  RET.REL.NODEC R8 `(vec_computePSF_signalN2Many_f) ;  /* 0xfffffff008d07950 */ /* 0x001fea0003c3ffff */
.L_x_223:
        /* <DEDUP_REMOVED lines=12> */
.L_x_1134:


//--------------------- .text.vec_computePSF_signalN2Many --------------------------
	.section	.text.vec_computePSF_signalN2Many,"ax",@progbits
	.align	128
        .global         vec_computePSF_signalN2Many
        .type           vec_computePSF_signalN2Many,@function
        .size           vec_computePSF_signalN2Many,(.L_x_1135 - vec_computePSF_signalN2Many)
        .other          vec_computePSF_signalN2Many,@"STO_CUDA_ENTRY STV_DEFAULT"
vec_computePSF_signalN2Many:
.text.vec_computePSF_signalN2Many:
        /* <DEDUP_REMOVED lines=42> */
[----:B------:R-:W-:-:S05]  /*02a0*/  IMAD R0, R21, R4, RZ ;  /* 0x0000000415007224 */ /* 0x000fca00078e02ff */
[----:B------:R-:W-:Y:S02]  /*02b0*/  IADD3 R12, PT, PT, R5, -R0, RZ ;  /* 0x80000000050c7210 */ /* 0x000fe40007ffe0ff */
[----:B------:R-:W4:Y:S03]  /*02c0*/  LDC.64 R4, c[0x0][0x3a8] ;  /* 0x0000ea00ff047b82 */ /* 0x000f260000000a00 */
[----:B0-----:R-:W-:-:S06]  /*02d0*/  IMAD.WIDE R2, R12, 0x4, R2 ;  /* 0x000000040c027825 */ /* 0x001fcc00078e0202 */
[----:B-1----:R-:W2:Y:S01]  /*02e0*/  LDG.E R2, desc[UR4][R2.64] ;  /* 0x0000000402027981 */ /* 0x002ea2000c1e1900 */
[----:B------:R-:W-:Y:S02]  /*02f0*/  IMAD.MOV.U32 R6, RZ, RZ, 0x1 ;  /* 0x00000001ff067424 */ /* 0x000fe400078e00ff */
[----:B--2---:R-:W-:Y:S01]  /*0300*/  IMAD R7, R21, UR6, R2 ;  /* 0x0000000615077c24 */ /* 0x004fe2000f8e0202 */
[----:B------:R-:W0:Y:S03]  /*0310*/  LDCU UR6, c[0x0][0x394] ;  /* 0x00007280ff0677ac */ /* 0x000e260008000800 */
[----:B----4-:R-:W-:-:S06]  /*0320*/  IMAD.WIDE R4, R7, 0x8, R4 ;  /* 0x0000000807047825 */ /* 0x010fcc00078e0204 */
[----:B------:R-:W2:Y:S01]  /*0330*/  LDG.E.64 R4, desc[UR4][R4.64] ;  /* 0x0000000404047981 */ /* 0x000ea2000c1e1b00 */
[----:B------:R-:W-:Y:S01]  /*0340*/  BSSY.RECONVERGENT B0, `(.L_x_224) ;  /* 0x0000014000007945 */ /* 0x000fe20003800200 */
[----:B0-----:R-:W3:Y:S02]  /*0350*/  MUFU.RCP64H R7, UR6 ;  /* 0x0000000600077d08 */ /* 0x001ee40008001800 */
[----:B---3--:R-:W-:-:S08]  /*0360*/  DFMA R8, R6, -R10, 1 ;  /* 0x3ff000000608742b */ /* 0x008fd0000000080a */
[----:B------:R-:W-:-:S08]  /*0370*/  DFMA R8, R8, R8, R8 ;  /* 0x000000080808722b */ /* 0x000fd00000000008 */
[----:B------:R-:W-:-:S08]  /*0380*/  DFMA R8, R6, R8, R6 ;  /* 0x000000080608722b */ /* 0x000fd00000000006 */
[----:B------:R-:W-:-:S08]  /*0390*/  DFMA R2, R8, -R10, 1 ;  /* 0x3ff000000802742b */ /* 0x000fd0000000080a */
[----:B------:R-:W-:-:S08]  /*03a0*/  DFMA R2, R8, R2, R8 ;  /* 0x000000020802722b */ /* 0x000fd00000000008 */
[----:B--2---:R-:W-:Y:S01]  /*03b0*/  DMUL R6, R4, R2 ;  /* 0x0000000204067228 */ /* 0x004fe20000000000 */
        /* <DEDUP_REMOVED lines=9> */
[----:B01----:R-:W-:Y:S05]  /*0450*/  CALL.REL.NOINC `($__internal_21_$__cuda_sm20_div_rn_f64_full) ;  /* 0x0000000000c47944 */ /* 0x003fea0003c00000 */
[----:B------:R-:W-:Y:S02]  /*0460*/  IMAD.MOV.U32 R2, RZ, RZ, R4 ;  /* 0x000000ffff027224 */ /* 0x000fe400078e0004 */
[----:B------:R-:W-:-:S07]  /*0470*/  IMAD.MOV.U32 R3, RZ, RZ, R5 ;  /* 0x000000ffff037224 */ /* 0x000fce00078e0005 */
.L_x_225:
[----:B-1----:R-:W-:Y:S05]  /*0480*/  BSYNC.RECONVERGENT B0 ;  /* 0x0000000000007941 */ /* 0x002fea0003800200 */
.L_x_224:
[----:B------:R-:W1:Y:S01]  /*0490*/  LDC.64 R4, c[0x0][0x3a0] ;  /* 0x0000e800ff047b82 */ /* 0x000e620000000a00 */
[----:B------:R-:W2:Y:S07]  /*04a0*/  LDCU UR7, c[0x0][0x388] ;  /* 0x00007100ff0777ac */ /* 0x000eae0008000800 */
[----:B------:R-:W3:Y:S08]  /*04b0*/  LDC.64 R8, c[0x0][0x3a8] ;  /* 0x0000ea00ff087b82 */ /* 0x000ef00000000a00 */
[----:B------:R-:W4:Y:S01]  /*04c0*/  LDC.64 R14, c[0x0][0x390] ;  /* 0x0000e400ff0e7b82 */ /* 0x000f220000000a00 */
[----:B-1----:R-:W-:-:S06]  /*04d0*/  IMAD.WIDE R4, R12, 0x4, R4 ;  /* 0x000000040c047825 */ /* 0x002fcc00078e0204 */
[----:B------:R-:W2:Y:S01]  /*04e0*/  LDG.E R4, desc[UR4][R4.64] ;  /* 0x0000000404047981 */ /* 0x000ea2000c1e1900 */
[----:B------:R-:W-:Y:S02]  /*04f0*/  IMAD.MOV.U32 R10, RZ, RZ, 0x1 ;  /* 0x00000001ff0a7424 */ /* 0x000fe400078e00ff */
[----:B--2---:R-:W-:Y:S01]  /*0500*/  IMAD R21, R21, UR7, R4 ;  /* 0x0000000715157c24 */ /* 0x004fe2000f8e0204 */
[----:B------:R-:W1:Y:S03]  /*0510*/  LDCU UR7, c[0x0][0x394] ;  /* 0x00007280ff0777ac */ /* 0x000e660008000800 */
[----:B---3--:R-:W-:-:S06]  /*0520*/  IMAD.WIDE R8, R21, 0x8, R8 ;  /* 0x0000000815087825 */ /* 0x008fcc00078e0208 */
[----:B------:R-:W2:Y:S01]  /*0530*/  LDG.E.64 R8, desc[UR4][R8.64] ;  /* 0x0000000408087981 */ /* 0x000ea2000c1e1b00 */
[----:B------:R-:W-:Y:S01]  /*0540*/  BSSY.RECONVERGENT B0, `(.L_x_226) ;  /* 0x0000012000007945 */ /* 0x000fe20003800200 */
[----:B-1----:R-:W4:Y:S02]  /*0550*/  MUFU.RCP64H R11, UR7 ;  /* 0x00000007000b7d08 */ /* 0x002f240008001800 */
[----:B----4-:R-:W-:-:S08]  /*0560*/  DFMA R16, R10, -R14, 1 ;  /* 0x3ff000000a10742b */ /* 0x010fd0000000080e */
[----:B------:R-:W-:-:S08]  /*0570*/  DFMA R16, R16, R16, R16 ;  /* 0x000000101010722b */ /* 0x000fd00000000010 */
[----:B------:R-:W-:-:S08]  /*0580*/  DFMA R16, R10, R16, R10 ;  /* 0x000000100a10722b */ /* 0x000fd0000000000a */
        /* <DEDUP_REMOVED lines=12> */
[----:B0-----:R-:W-:Y:S05]  /*0650*/  CALL.REL.NOINC `($__internal_21_$__cuda_sm20_div_rn_f64_full) ;  /* 0x0000000000447944 */ /* 0x001fea0003c00000 */
.L_x_227:
[----:B------:R-:W-:Y:S05]  /*0660*/  BSYNC.RECONVERGENT B0 ;  /* 0x0000000000007941 */ /* 0x000fea0003800200 */
.L_x_226:
[----:B0-----:R-:W0:Y:S08]  /*0670*/  LDC.64 R6, c[0x0][0x3b0] ;  /* 0x0000ec00ff067b82 */ /* 0x001e300000000a00 */
[----:B------:R-:W1:Y:S08]  /*0680*/  LDC.64 R8, c[0x0][0x3c0] ;  /* 0x0000f000ff087b82 */ /* 0x000e700000000a00 */
[----:B------:R-:W2:Y:S01]  /*0690*/  LDC.64 R10, c[0x0][0x3b8] ;  /* 0x0000ee00ff0a7b82 */ /* 0x000ea20000000a00 */
[----:B0-----:R-:W-:-:S06]  /*06a0*/  IMAD.WIDE R6, R12, 0x4, R6 ;  /* 0x000000040c067825 */ /* 0x001fcc00078e0206 */
[----:B------:R-:W3:Y:S01]  /*06b0*/  LDG.E R7, desc[UR4][R6.64] ;  /* 0x0000000406077981 */ /* 0x000ee2000c1e1900 */
[----:B------:R-:W-:-:S08]  /*06c0*/  DMUL R4, R4, R4 ;  /* 0x0000000404047228 */ /* 0x000fd00000000000 */
[----:B------:R-:W-:Y:S01]  /*06d0*/  DFMA R4, R2, R2, R4 ;  /* 0x000000020204722b */ /* 0x000fe20000000004 */
[----:B---3--:R-:W-:-:S05]  /*06e0*/  LEA R13, R0, R7, 0x1 ;  /* 0x00000007000d7211 */ /* 0x008fca00078e08ff */
[----:B-1----:R-:W-:-:S04]  /*06f0*/  IMAD.WIDE R2, R13, 0x8, R8 ;  /* 0x000000080d027825 */ /* 0x002fc800078e0208 */
[----:B--2---:R-:W-:Y:S01]  /*0700*/  IMAD.WIDE R12, R12, 0x4, R10 ;  /* 0x000000040c0c7825 */ /* 0x004fe200078e020a */
[----:B------:R-:W-:Y:S05]  /*0710*/  STG.E.64 desc[UR4][R2.64], R4 ;  /* 0x0000000402007986 */ /* 0x000fea000c101b04 */
[----:B------:R-:W2:Y:S02]  /*0720*/  LDG.E R13, desc[UR4][R12.64] ;  /* 0x000000040c0d7981 */ /* 0x000ea4000c1e1900 */
[----:B--2---:R-:W-:-:S04]  /*0730*/  IMAD R11, R0, 0x2, R13 ;  /* 0x00000002000b7824 */ /* 0x004fc800078e020d */
[----:B------:R-:W-:-:S05]  /*0740*/  IMAD.WIDE R6, R11, 0x8, R8 ;  /* 0x000000080b067825 */ /* 0x000fca00078e0208 */
[----:B------:R-:W-:Y:S01]  /*0750*/  STG.E.64 desc[UR4][R6.64], RZ ;  /* 0x000000ff06007986 */ /* 0x000fe2000c101b04 */
[----:B------:R-:W-:Y:S05]  /*0760*/  EXIT ;  /* 0x000000000000794d */ /* 0x000fea0003800000 */
        .weak           $__internal_21_$__cuda_sm20_div_rn_f64_full
        .type           $__internal_21_$__cuda_sm20_div_rn_f64_full,@function
        .size           $__internal_21_$__cuda_sm20_div_rn_f64_full,(.L_x_1135 - $__internal_21_$__cuda_sm20_div_rn_f64_full)
$__internal_21_$__cuda_sm20_div_rn_f64_full:
[C---:B------:R-:W-:Y:S01]  /*0770*/  FSETP.GEU.AND P0, PT, |R7|.reuse, 1.469367938527859385e-39, PT ;  /* 0x001000000700780b */ /* 0x040fe20003f0e200 */
[----:B------:R-:W-:Y:S01]  /*0780*/  IMAD.U32 R6, RZ, RZ, UR6 ;  /* 0x00000006ff067e24 */ /* 0x000fe2000f8e00ff */
[----:B------:R-:W-:Y:S01]  /*0790*/  LOP3.LUT R9, R7, 0x800fffff, RZ, 0xc0, !PT ;  /* 0x800fffff07097812 */ /* 0x000fe200078ec0ff */
[----:B------:R-:W-:Y:S01]  /*07a0*/  IMAD.U32 R8, RZ, RZ, UR6 ;  /* 0x00000006ff087e24 */ /* 0x000fe2000f8e00ff */
[----:B------:R-:W-:Y:S01]  /*07b0*/  FSETP.GEU.AND P2, PT, |R5|, 1.469367938527859385e-39, PT ;  /* 0x001000000500780b */ /* 0x000fe20003f4e200 */
        /* <DEDUP_REMOVED lines=35> */
[----:B------:R-:W-:Y:S01]  /*09f0*/  LOP3.LUT R5, R7, 0x7ff00000, RZ, 0xc0, !PT ;  /* 0x7ff0000007057812 */ /* 0x000fe200078ec0ff */
[----:B------:R-:W-:-:S03]  /*0a00*/  IMAD.MOV.U32 R16, RZ, RZ, RZ ;  /* 0x000000ffff107224 */ /* 0x000fc600078e00ff */
[CC--:B------:R-:W-:Y:S02]  /*0a10*/  VIADDMNMX R4, R20.reuse, -R5.reuse, 0xb9600000, !PT ;  /* 0xb960000014047446 */ /* 0x0c0fe40007800905 */
[----:B------:R-:W-:Y:S02]  /*0a20*/  ISETP.GE.U32.AND P0, PT, R20, R5, PT ;  /* 0x000000051400720c */ /* 0x000fe40003f06070 */
[----:B------:R-:W-:Y:S02]  /*0a30*/  VIMNMX R4, PT, PT, R4, 0x46a00000, PT ;  /* 0x46a0000004047848 */ /* 0x000fe40003fe0100 */
[----:B------:R-:W-:-:S05]  /*0a40*/  SEL R13, R13, 0x63400000, !P0 ;  /* 0x634000000d0d7807 */ /* 0x000fca0004000000 */
[----:B------:R-:W-:-:S04]  /*0a50*/  IMAD.IADD R4, R4, 0x1, -R13 ;  /* 0x0000000104047824 */ /* 0x000fc800078e0a0d */
[----:B------:R-:W-:-:S06]  /*0a60*/  VIADD R17, R4, 0x7fe00000 ;  /* 0x7fe0000004117836 */ /* 0x000fcc0000000000 */
[----:B------:R-:W-:-:S10]  /*0a70*/  DMUL R14, R18, R16 ;  /* 0x00000010120e7228 */ /* 0x000fd40000000000 */
[----:B------:R-:W-:-:S13]  /*0a80*/  FSETP.GTU.AND P0, PT, |R15|, 1.469367938527859385e-39, PT ;  /* 0x001000000f00780b */ /* 0x000fda0003f0c200 */
[----:B------:R-:W-:Y:S05]  /*0a90*/  @P0 BRA `(.L_x_230) ;  /* 0x0000000000940947 */ /* 0x000fea0003800000 */
[----:B------:R-:W-:Y:S01]  /*0aa0*/  DFMA R8, R18, -R8, R10 ;  /* 0x800000081208722b */ /* 0x000fe2000000000a */
[----:B------:R-:W-:-:S09]  /*0ab0*/  MOV R16, RZ ;  /* 0x000000ff00107202 */ /* 0x000fd20000000f00 */
        /* <DEDUP_REMOVED lines=14> */
.L_x_229:
        /* <DEDUP_REMOVED lines=13> */
[----:B------:R-:W-:Y:S01]  /*0c70*/  @P0 IMAD.MOV.U32 R14, RZ, RZ, RZ ;  /* 0x000000ffff0e0224 */ /* 0x000fe200078e00ff */
[----:B------:R-:W-:Y:S01]  /*0c80*/  @P0 MOV R15, R4 ;  /* 0x00000004000f0202 */ /* 0x000fe20000000f00 */
[----:B------:R-:W-:Y:S06]  /*0c90*/  BRA `(.L_x_230) ;  /* 0x0000000000147947 */ /* 0x000fec0003800000 */
.L_x_232:
[----:B------:R-:W-:Y:S01]  /*0ca0*/  LOP3.LUT R15, R7, 0x80000, RZ, 0xfc, !PT ;  /* 0x00080000070f7812 */ /* 0x000fe200078efcff */
[----:B------:R-:W-:Y:S01]  /*0cb0*/  IMAD.MOV.U32 R14, RZ, RZ, R6 ;  /* 0x000000ffff0e7224 */ /* 0x000fe200078e0006 */
[----:B------:R-:W-:Y:S06]  /*0cc0*/  BRA `(.L_x_230) ;  /* 0x0000000000087947 */ /* 0x000fec0003800000 */
.L_x_231:
[----:B------:R-:W-:Y:S01]  /*0cd0*/  LOP3.LUT R15, R5, 0x80000, RZ, 0xfc, !PT ;  /* 0x00080000050f7812 */ /* 0x000fe200078efcff */
[----:B------:R-:W-:-:S07]  /*0ce0*/  IMAD.MOV.U32 R14, RZ, RZ, R4 ;  /* 0x000000ffff0e7224 */ /* 0x000fce00078e0004 */
.L_x_230:
[----:B------:R-:W-:Y:S05]  /*0cf0*/  BSYNC.RECONVERGENT B1 ;  /* 0x0000000000017941 */ /* 0x000fea0003800200 */
.L_x_228:
[----:B------:R-:W-:Y:S02]  /*0d00*/  IMAD.MOV.U32 R23, RZ, RZ, 0x0 ;  /* 0x00000000ff177424 */ /* 0x000fe400078e00ff */
[----:B------:R-:W-:Y:S02]  /*0d10*/  IMAD.MOV.U32 R4, RZ, RZ, R14 ;  /* 0x000000ffff047224 */ /* 0x000fe400078e000e */
[----:B------:R-:W-:Y:S01]  /*0d20*/  IMAD.MOV.U32 R5, RZ, RZ, R15 ;  /* 0x000000ffff057224 */ /* 0x000fe200078e000f */
[----:B------:R-:W-:Y:S06]  /*0d30*/  RET.REL.NODEC R22 `(vec_computePSF_signalN2Many) ;  /* 0xfffffff016b07950 */ /* 0x000fec0003c3ffff */
.L_x_233:
        /* <DEDUP_REMOVED lines=12> */
.L_x_1135:


//--------------------- .text.vec_computePSF_signalN2 --------------------------
	.section	.text.vec_computePSF_signalN2,"ax",@progbits
	.align	128
        .global         vec_computePSF_signalN2
        .type           vec_computePSF_signalN2,@function
        .size           vec_computePSF_signalN2,(.L_x_1136 - vec_computePSF_signalN2)
        .other          vec_computePSF_signalN2,@"STO_CUDA_ENTRY STV_DEFAULT"
vec_computePSF_signalN2:
.text.vec_computePSF_signalN2:
        /* <DEDUP_REMOVED lines=43> */
[----:B01----:R-:W-:Y:S05]  /*02b0*/  CALL.REL.NOINC `($__internal_22_$__cuda_sm20_div_rn_f64_full) ;  /* 0x0000000000ac7944 */ /* 0x003fea0003c00000 */
[----:B------:R-:W-:Y:S02]  /*02c0*/  IMAD.MOV.U32 R2, RZ, RZ, R4 ;  /* 0x000000ffff027224 */ /* 0x000fe400078e0004 */
[----:B------:R-:W-:-:S07]  /*02d0*/  IMAD.MOV.U32 R3, RZ, RZ, R5 ;  /* 0x000000ffff037224 */ /* 0x000fce00078e0005 */
.L_x_235:
[----:B-1----:R-:W-:Y:S05]  /*02e0*/  BSYNC.RECONVERGENT B0 ;  /* 0x0000000000007941 */ /* 0x002fea0003800200 */
.L_x_234:
        /* <DEDUP_REMOVED lines=24> */
[----:B0-----:R-:W-:Y:S05]  /*0470*/  CALL.REL.NOINC `($__internal_22_$__cuda_sm20_div_rn_f64_full) ;  /* 0x00000000003c7944 */ /* 0x001fea0003c00000 */
.L_x_237:
[----:B------:R-:W-:Y:S05]  /*0480*/  BSYNC.RECONVERGENT B0 ;  /* 0x0000000000007941 */ /* 0x000fea0003800200 */
.L_x_236:
[----:B------:R-:W1:Y:S08]  /*0490*/  LDC.64 R6, c[0x0][0x3a8] ;  /* 0x0000ea00ff067b82 */ /* 0x000e700000000a00 */
[----:B------:R-:W2:Y:S08]  /*04a0*/  LDC.64 R10, c[0x0][0x3b8] ;  /* 0x0000ee00ff0a7b82 */ /* 0x000eb00000000a00 */
[----:B0-----:R-:W0:Y:S01]  /*04b0*/  LDC.64 R8, c[0x0][0x3b0] ;  /* 0x0000ec00ff087b82 */ /* 0x001e220000000a00 */
[----:B-1----:R-:W-:-:S06]  /*04c0*/  IMAD.WIDE R6, R0, 0x4, R6 ;  /* 0x0000000400067825 */ /* 0x002fcc00078e0206 */
[----:B------:R-:W2:Y:S01]  /*04d0*/  LDG.E R7, desc[UR4][R6.64] ;  /* 0x0000000406077981 */ /* 0x000ea2000c1e1900 */
[----:B------:R-:W-:-:S08]  /*04e0*/  DMUL R4, R4, R4 ;  /* 0x0000000404047228 */ /* 0x000fd00000000000 */
[----:B------:R-:W-:Y:S01]  /*04f0*/  DFMA R4, R2, R2, R4 ;  /* 0x000000020204722b */ /* 0x000fe20000000004 */
[----:B0-----:R-:W-:-:S04]  /*0500*/  IMAD.WIDE R8, R0, 0x4, R8 ;  /* 0x0000000400087825 */ /* 0x001fc800078e0208 */
[----:B--2---:R-:W-:-:S05]  /*0510*/  IMAD.WIDE R2, R7, 0x8, R10 ;  /* 0x0000000807027825 */ /* 0x004fca00078e020a */
[----:B------:R-:W-:Y:S04]  /*0520*/  STG.E.64 desc[UR4][R2.64], R4 ;  /* 0x0000000402007986 */ /* 0x000fe8000c101b04 */
[----:B------:R-:W2:Y:S02]  /*0530*/  LDG.E R9, desc[UR4][R8.64] ;  /* 0x0000000408097981 */ /* 0x000ea4000c1e1900 */
[----:B--2---:R-:W-:-:S05]  /*0540*/  IMAD.WIDE R10, R9, 0x8, R10 ;  /* 0x00000008090a7825 */ /* 0x004fca00078e020a */
[----:B------:R-:W-:Y:S01]  /*0550*/  STG.E.64 desc[UR4][R10.64], RZ ;  /* 0x000000ff0a007986 */ /* 0x000fe2000c101b04 */
[----:B------:R-:W-:Y:S05]  /*0560*/  EXIT ;  /* 0x000000000000794d */ /* 0x000fea0003800000 */
        .weak           $__internal_22_$__cuda_sm20_div_rn_f64_full
        .type           $__internal_22_$__cuda_sm20_div_rn_f64_full,@function
        .size           $__internal_22_$__cuda_sm20_div_rn_f64_full,(.L_x_1136 - $__internal_22_$__cuda_sm20_div_rn_f64_full)
$__internal_22_$__cuda_sm20_div_rn_f64_full:
        /* <DEDUP_REMOVED lines=68> */
.L_x_239:
        /* <DEDUP_REMOVED lines=16> */
.L_x_242:
[----:B------:R-:W-:Y:S01]  /*0ab0*/  LOP3.LUT R15, R9, 0x80000, RZ, 0xfc, !PT ;  /* 0x00080000090f7812 */ /* 0x000fe200078efcff */
[----:B------:R-:W-:Y:S01]  /*0ac0*/  IMAD.MOV.U32 R14, RZ, RZ, R8 ;  /* 0x000000ffff0e7224 */ /* 0x000fe200078e0008 */
[----:B------:R-:W-:Y:S06]  /*0ad0*/  BRA `(.L_x_240) ;  /* 0x0000000000087947 */ /* 0x000fec0003800000 */
.L_x_241:
[----:B------:R-:W-:Y:S01]  /*0ae0*/  LOP3.LUT R15, R7, 0x80000, RZ, 0xfc, !PT ;  /* 0x00080000070f7812 */ /* 0x000fe200078efcff */
[----:B------:R-:W-:-:S07]  /*0af0*/  IMAD.MOV.U32 R14, RZ, RZ, R6 ;  /* 0x000000ffff0e7224 */ /* 0x000fce00078e0006 */
.L_x_240:
[----:B------:R-:W-:Y:S05]  /*0b00*/  BSYNC.RECONVERGENT B1 ;  /* 0x0000000000017941 */ /* 0x000fea0003800200 */
.L_x_238:
[----:B------:R-:W-:Y:S02]  /*0b10*/  IMAD.MOV.U32 R13, RZ, RZ, 0x0 ;  /* 0x00000000ff0d7424 */ /* 0x000fe400078e00ff */
[----:B------:R-:W-:Y:S02]  /*0b20*/  IMAD.MOV.U32 R4, RZ, RZ, R14 ;  /* 0x000000ffff047224 */ /* 0x000fe400078e000e */
[----:B------:R-:W-:Y:S01]  /*0b30*/  IMAD.MOV.U32 R5, RZ, RZ, R15 ;  /* 0x000000ffff057224 */ /* 0x000fe200078e000f */
[----:B------:R-:W-:Y:S06]  /*0b40*/  RET.REL.NODEC R12 `(vec_computePSF_signalN2) ;  /* 0xfffffff40c2c7950 */ /* 0x000fec0003c3ffff */
.L_x_243:
        /* <DEDUP_REMOVED lines=11> */
.L_x_1136:


//--------------------- .text.vec_computePSF_signalN --------------------------
	.section	.text.vec_computePSF_signalN,"ax",@progbits
	.align	128
        .global         vec_computePSF_signalN
        .type           vec_computePSF_signalN,@function
        .size           vec_computePSF_signalN,(.L_x_1137 - vec_computePSF_signalN)
        .other          vec_computePSF_signalN,@"STO_CUDA_ENTRY STV_DEFAULT"
vec_computePSF_signalN:
.text.vec_computePSF_signalN:
        /* <DEDUP_REMOVED lines=43> */
[----:B01----:R-:W-:Y:S05]  /*02b0*/  CALL.REL.NOINC `($__internal_23_$__cuda_sm20_div_rn_f64_full) ;  /* 0x00000000008c7944 */ /* 0x003fea0003c00000 */
[----:B------:R-:W-:Y:S02]  /*02c0*/  IMAD.MOV.U32 R2, RZ, RZ, R4 ;  /* 0x000000ffff027224 */ /* 0x000fe400078e0004 */
[----:B------:R-:W-:-:S07]  /*02d0*/  IMAD.MOV.U32 R3, RZ, RZ, R5 ;  /* 0x000000ffff037224 */ /* 0x000fce00078e0005 */
.L_x_245:
[----:B-1----:R-:W-:Y:S05]  /*02e0*/  BSYNC.RECONVERGENT B0 ;  /* 0x0000000000007941 */ /* 0x002fea0003800200 */
.L_x_244:
        /* <DEDUP_REMOVED lines=24> */
[----:B0-----:R-:W-:Y:S05]  /*0470*/  CALL.REL.NOINC `($__internal_23_$__cuda_sm20_div_rn_f64_full) ;  /* 0x00000000001c7944 */ /* 0x001fea0003c00000 */
.L_x_247:
[----:B------:R-:W-:Y:S05]  /*0480*/  BSYNC.RECONVERGENT B0 ;  /* 0x0000000000007941 */ /* 0x000fea0003800200 */
.L_x_246:
[----:B------:R-:W1:Y:S01]  /*0490*/  LDC.64 R6, c[0x0][0x388] ;  /* 0x0000e200ff067b82 */ /* 0x000e620000000a00 */
[----:B------:R-:W-:-:S08]  /*04a0*/  DMUL R4, R4, R4 ;  /* 0x0000000404047228 */ /* 0x000fd00000000000 */
[----:B------:R-:W-:Y:S01]  /*04b0*/  DFMA R4, R2, R2, R4 ;  /* 0x000000020204722b */ /* 0x000fe20000000004 */
[----:B-1----:R-:W-:-:S06]  /*04c0*/  IMAD.WIDE R2, R0, 0x8, R6 ;  /* 0x0000000800027825 */ /* 0x002fcc00078e0206 */
[----:B------:R-:W-:Y:S01]  /*04d0*/  STG.E.64 desc[UR4][R2.64], R4 ;  /* 0x0000000402007986 */ /* 0x000fe2000c101b04 */
[----:B------:R-:W-:Y:S05]  /*04e0*/  EXIT ;  /* 0x000000000000794d */ /* 0x000fea0003800000 */
        .weak           $__internal_23_$__cuda_sm20_div_rn_f64_full
        .type           $__internal_23_$__cuda_sm20_div_rn_f64_full,@function
        .size           $__internal_23_$__cuda_sm20_div_rn_f64_full,(.L_x_1137 - $__internal_23_$__cuda_sm20_div_rn_f64_full)
$__internal_23_$__cuda_sm20_div_rn_f64_full:
        /* <DEDUP_REMOVED lines=68> */
.L_x_249:
        /* <DEDUP_REMOVED lines=16> */
.L_x_252:
[----:B------:R-:W-:Y:S01]  /*0a30*/  LOP3.LUT R15, R9, 0x80000, RZ, 0xfc, !PT ;  /* 0x00080000090f7812 */ /* 0x000fe200078efcff */
[----:B------:R-:W-:Y:S01]  /*0a40*/  IMAD.MOV.U32 R14, RZ, RZ, R8 ;  /* 0x000000ffff0e7224 */ /* 0x000fe200078e0008 */
[----:B------:R-:W-:Y:S06]  /*0a50*/  BRA `(.L_x_250) ;  /* 0x0000000000087947 */ /* 0x000fec0003800000 */
.L_x_251:
[----:B------:R-:W-:Y:S01]  /*0a60*/  LOP3.LUT R15, R7, 0x80000, RZ, 0xfc, !PT ;  /* 0x00080000070f7812 */ /* 0x000fe200078efcff */
[----:B------:R-:W-:-:S07]  /*0a70*/  IMAD.MOV.U32 R14, RZ, RZ, R6 ;  /* 0x000000ffff0e7224 */ /* 0x000fce00078e0006 */
.L_x_250:
[----:B------:R-:W-:Y:S05]  /*0a80*/  BSYNC.RECONVERGENT B1 ;  /* 0x0000000000017941 */ /* 0x000fea0003800200 */
.L_x_248:
[----:B------:R-:W-:Y:S02]  /*0a90*/  IMAD.MOV.U32 R13, RZ, RZ, 0x0 ;  /* 0x00000000ff0d7424 */ /* 0x000fe400078e00ff */
[----:B------:R-:W-:Y:S02]  /*0aa0*/  IMAD.MOV.U32 R4, RZ, RZ, R14 ;  /* 0x000000ffff047224 */ /* 0x000fe400078e000e */
[----:B------:R-:W-:Y:S01]  /*0ab0*/  IMAD.MOV.U32 R5, RZ, RZ, R15 ;  /* 0x000000ffff057224 */ /* 0x000fe200078e000f */
[----:B------:R-:W-:Y:S06]  /*0ac0*/  RET.REL.NODEC R12 `(vec_computePSF_signalN) ;  /* 0xfffffff40c4c7950 */ /* 0x000fec0003c3ffff */
.L_x_253:
        /* <DEDUP_REMOVED lines=11> */
.L_x_1137:


//--------------------- .text.vec_computePSF_signal --------------------------
	.section	.text.vec_computePSF_signal,"ax",@progbits
	.align	128
        .global         vec_computePSF_signal
        .type           vec_computePSF_signal,@function
        .size           vec_computePSF_signal,(.L_x_1138 - vec_computePSF_signal)
        .other          vec_computePSF_signal,@"STO_CUDA_ENTRY STV_DEFAULT"
vec_computePSF_signal:
.text.vec_computePSF_signal:
        /* <DEDUP_REMOVED lines=40> */
[----:B01----:R-:W-:Y:S05]  /*0280*/  CALL.REL.NOINC `($__internal_24_$__cuda_sm20_div_rn_f64_full) ;  /* 0x0000000000807944 */ /* 0x003fea0003c00000 */
[----:B------:R-:W-:Y:S02]  /*0290*/  IMAD.MOV.U32 R2, RZ, RZ, R4 ;  /* 0x000000ffff027224 */ /* 0x000fe400078e0004 */
[----:B------:R-:W-:-:S07]  /*02a0*/  IMAD.MOV.U32 R3, RZ, RZ, R5 ;  /* 0x000000ffff037224 */ /* 0x000fce00078e0005 */
.L_x_255:
[----:B-1----:R-:W-:Y:S05]  /*02b0*/  BSYNC.RECONVERGENT B0 ;  /* 0x0000000000007941 */ /* 0x002fea0003800200 */
.L_x_254:
        /* <DEDUP_REMOVED lines=21> */
[----:B0-----:R-:W-:Y:S05]  /*0410*/  CALL.REL.NOINC `($__internal_24_$__cuda_sm20_div_rn_f64_full) ;  /* 0x00000000001c7944 */ /* 0x001fea0003c00000 */
.L_x_257:
[----:B------:R-:W-:Y:S05]  /*0420*/  BSYNC.RECONVERGENT B0 ;  /* 0x0000000000007941 */ /* 0x000fea0003800200 */
.L_x_256:
[----:B------:R-:W1:Y:S01]  /*0430*/  LDC.64 R6, c[0x0][0x388] ;  /* 0x0000e200ff067b82 */ /* 0x000e620000000a00 */
[----:B------:R-:W-:-:S08]  /*0440*/  DMUL R4, R4, R4 ;  /* 0x0000000404047228 */ /* 0x000fd00000000000 */
[----:B------:R-:W-:Y:S01]  /*0450*/  DFMA R4, R2, R2, R4 ;  /* 0x000000020204722b */ /* 0x000fe20000000004 */
[----:B-1----:R-:W-:-:S06]  /*0460*/  IMAD.WIDE R2, R0, 0x8, R6 ;  /* 0x0000000800027825 */ /* 0x002fcc00078e0206 */
[----:B------:R-:W-:Y:S01]  /*0470*/  STG.E.64 desc[UR4][R2.64], R4 ;  /* 0x0000000402007986 */ /* 0x000fe2000c101b04 */
[----:B------:R-:W-:Y:S05]  /*0480*/  EXIT ;  /* 0x000000000000794d */ /* 0x000fea0003800000 */
        .weak           $__internal_24_$__cuda_sm20_div_rn_f64_full
        .type           $__internal_24_$__cuda_sm20_div_rn_f64_full,@function
        .size           $__internal_24_$__cuda_sm20_div_rn_f64_full,(.L_x_1138 - $__internal_24_$__cuda_sm20_div_rn_f64_full)
$__internal_24_$__cuda_sm20_div_rn_f64_full:
        /* <DEDUP_REMOVED lines=68> */
.L_x_259:
        /* <DEDUP_REMOVED lines=16> */
.L_x_262:
[----:B------:R-:W-:Y:S01]  /*09d0*/  LOP3.LUT R15, R9, 0x80000, RZ, 0xfc, !PT ;  /* 0x00080000090f7812 */ /* 0x000fe200078efcff */
[----:B------:R-:W-:Y:S01]  /*09e0*/  IMAD.MOV.U32 R14, RZ, RZ, R8 ;  /* 0x000000ffff0e7224 */ /* 0x000fe200078e0008 */
[----:B------:R-:W-:Y:S06]  /*09f0*/  BRA `(.L_x_260) ;  /* 0x0000000000087947 */ /* 0x000fec0003800000 */
.L_x_261:
[----:B------:R-:W-:Y:S01]  /*0a00*/  LOP3.LUT R15, R7, 0x80000, RZ, 0xfc, !PT ;  /* 0x00080000070f7812 */ /* 0x000fe200078efcff */
[----:B------:R-:W-:-:S07]  /*0a10*/  IMAD.MOV.U32 R14, RZ, RZ, R6 ;  /* 0x000000ffff0e7224 */ /* 0x000fce00078e0006 */
.L_x_260:
[----:B------:R-:W-:Y:S05]  /*0a20*/  BSYNC.RECONVERGENT B1 ;  /* 0x0000000000017941 */ /* 0x000fea0003800200 */
.L_x_258:
[----:B------:R-:W-:Y:S02]  /*0a30*/  IMAD.MOV.U32 R13, RZ, RZ, 0x0 ;  /* 0x00000000ff0d7424 */ /* 0x000fe400078e00ff */
[----:B------:R-:W-:Y:S02]  /*0a40*/  IMAD.MOV.U32 R4, RZ, RZ, R14 ;  /* 0x000000ffff047224 */ /* 0x000fe400078e000e */
[----:B------:R-:W-:Y:S01]  /*0a50*/  IMAD.MOV.U32 R5, RZ, RZ, R15 ;  /* 0x000000ffff057224 */ /* 0x000fe200078e000f */
[----:B------:R-:W-:Y:S06]  /*0a60*/  RET.REL.NODEC R12 `(vec_computePSF_signal) ;  /* 0xfffffff40c647950 */ /* 0x000fec0003c3ffff */
.L_x_263:
        /* <DEDUP_REMOVED lines=9> */
.L_x_1138:


//--------------------- .text.vec_thetest         --------------------------
	.section	.text.vec_thetest,"ax",@progbits
	.align	128
        .global         vec_thetest
        .type           vec_thetest,@function
        .size           vec_thetest,(.L_x_1215 - vec_thetest)
        .other          vec_thetest,@"STO_CUDA_ENTRY STV_DEFAULT"
vec_thetest:
.text.vec_thetest:
[----:B------:R-:W0:Y:S01]  /*0000*/  LDC R1, c[0x0][0x37c] ;  /* 0x0000df00ff017b82 */ /* 0x000e220000000800 */
[----:B------:R-:W1:Y:S01]  /*0010*/  S2R R0, SR_TID.Y ;  /* 0x0000000000007919 */ /* 0x000e620000002200 */
[----:B------:R-:W2:Y:S06]  /*0020*/  LDCU UR5, c[0x0][0x2fc] ;  /* 0x00005f80ff0577ac */ /* 0x000eac0008000800 */
[----:B------:R-:W1:Y:S01]  /*0030*/  S2UR UR8, SR_CTAID.Y ;  /* 0x00000000000879c3 */ /* 0x000e620000002600 */
[----:B0-----:R-:W-:Y:S01]  /*0040*/  VIADD R1, R1, 0xfffffff0 ;  /* 0xfffffff001017836 */ /* 0x001fe20000000000 */
[----:B------:R-:W0:Y:S01]  /*0050*/  S2R R3, SR_TID.X ;  /* 0x0000000000037919 */ /* 0x000e220000002100 */
[----:B------:R-:W0:Y:S01]  /*0060*/  LDCU UR7, c[0x0][0x360] ;  /* 0x00006c00ff0777ac */ /* 0x000e220008000800 */
[----:B------:R-:W3:Y:S04]  /*0070*/  LDCU UR9, c[0x0][0x380] ;  /* 0x00007000ff0977ac */ /* 0x000ee80008000800 */
[----:B------:R-:W1:Y:S01]  /*0080*/  LDC R5, c[0x0][0x364] ;  /* 0x0000d900ff057b82 */ /* 0x000e620000000800 */
[----:B------:R-:W4:Y:S07]  /*0090*/  LDCU UR4, c[0x0][0x2f8] ;  /* 0x00005f00ff0477ac */ /* 0x000f2e0008000800 */
[----:B------:R-:W5:Y:S08]  /*00a0*/  S2UR UR6, SR_CTAID.X ;  /* 0x00000000000679c3 */ /* 0x000f700000002500 */
[----:B------:R-:W5:Y:S01]  /*00b0*/  LDC R7, c[0x0][0x370] ;  /* 0x0000dc00ff077b82 */ /* 0x000f620000000800 */
[----:B----4-:R-:W-:Y:S01]  /*00c0*/  IADD3 R6, P1, PT, R1, UR4, RZ ;  /* 0x0000000401067c10 */ /* 0x010fe2000ff3e0ff */
[----:B-1----:R-:W-:-:S04]  /*00d0*/  IMAD R0, R5, UR8, R0 ;  /* 0x0000000805007c24 */ /* 0x002fc8000f8e0200 */
[----:B-----5:R-:W-:Y:S02]  /*00e0*/  IMAD R0, R0, R7, UR6 ;  /* 0x0000000600007e24 */ /* 0x020fe4000f8e0207 */
[----:B--2---:R-:W-:Y:S02]  /*00f0*/  IMAD.X R7, RZ, RZ, UR5, P1 ;  /* 0x00000005ff077e24 */ /* 0x004fe400088e06ff */
[----:B0-----:R-:W-:-:S05]  /*0100*/  IMAD R0, R0, UR7, R3 ;  /* 0x0000000700007c24 */ /* 0x001fca000f8e0203 */
[----:B---3--:R-:W-:-:S13]  /*0110*/  ISETP.GE.AND P0, PT, R0, UR9, PT ;  /* 0x0000000900007c0c */ /* 0x008fda000bf06270 */
[----:B------:R-:W-:Y:S05]  /*0120*/  @P0 EXIT ;  /* 0x000000000000094d */ /* 0x000fea0003800000 */
[----:B------:R-:W0:Y:S01]  /*0130*/  LDC.64 R2, c[0x0][0x388] ;  /* 0x0000e200ff027b82 */ /* 0x000e220000000a00 */
[----:B------:R-:W1:Y:S01]  /*0140*/  LDCU.64 UR4, c[0x0][0x358] ;  /* 0x00006b00ff0477ac */ /* 0x000e620008000a00 */
[----:B0-----:R-:W-:-:S06]  /*0150*/  IMAD.WIDE R2, R0, 0x4, R2 ;  /* 0x0000000400027825 */ /* 0x001fcc00078e0202 */
[----:B-1----:R-:W2:Y:S01]  /*0160*/  LDG.E R2, desc[UR4][R2.64] ;  /* 0x0000000402027981 */ /* 0x002ea2000c1e1900 */
[----:B------:R-:W-:Y:S01]  /*0170*/  MOV R10, 0x1b8 ;  /* 0x000001b8000a7802 */ /* 0x000fe20000000f00 */
[----:B------:R-:W0:Y:S02]  /*0180*/  LDCU.64 UR4, c[0x4][0x188] ;  /* 0x01003100ff0477ac */ /* 0x000e240008000a00 */
[----:B------:R1:W-:Y:S03]  /*0190*/  STL [R1], R0 ;  /* 0x0000000001007387 */ /* 0x0003e60000100800 */
[----:B------:R-:W3:Y:S01]  /*01a0*/  LDC.64 R10, c[0x4][R10] ;  /* 0x010000000a0a7b82 */ /* 0x000ee20000000a00 */
[----:B0-----:R-:W-:Y:S02]  /*01b0*/  MOV R4, UR4 ;  /* 0x0000000400047c02 */ /* 0x001fe40008000f00 */
[----:B------:R-:W-:Y:S01]  /*01c0*/  MOV R5, UR5 ;  /* 0x0000000500057c02 */ /* 0x000fe20008000f00 */
[----:B--2---:R-:W0:Y:S02]  /*01d0*/  F2F.F64.F32 R8, R2 ;  /* 0x0000000200087310 */ /* 0x004e240000201800 */
[----:B0--3--:R1:W-:Y:S04]  /*01e0*/  STL.64 [R1+0x8], R8 ;  /* 0x0000080801007387 */ /* 0x0093e80000100a00 */
[----:B------:R-:W-:-:S07]  /*01f0*/  LEPC R20, `(.L_x_264) ;  /* 0x000000001014794e */ /* 0x000fce0000000000 */
[----:B-1----:R-:W-:Y:S05]  /*0200*/  CALL.ABS.NOINC R10 ;  /* 0x000000000a007343 */ /* 0x002fea0003c00000 */
.L_x_264:
[----:B------:R-:W-:Y:S05]  /*0210*/  EXIT ;  /* 0x000000000000794d */ /* 0x000fea0003800000 */
.L_x_265:
        /* <DEDUP_REMOVED lines=14> */
.L_x_1215:


//--------------------- .text.vec_computePSF_phaseNManywithOil_f --------------------------
	.section	.text.vec_computePSF_phaseNManywithOil_f,"ax",@progbits
	.align	128
        .global         vec_computePSF_phaseNManywithOil_f
        .type           vec_computePSF_phaseNManywithOil_f,@function
        .size           vec_computePSF_phaseNManywithOil_f,(.L_x_1216 - vec_computePSF_phaseNManywithOil_f)
        .other          vec_computePSF_phaseNManywithOil_f,@"STO_CUDA_ENTRY STV_DEFAULT"
vec_computePSF_phaseNManywithOil_f:
.text.vec_computePSF_phaseNManywithOil_f:
        /* <DEDUP_REMOVED lines=18> */
[----:B------:R-:W3:Y:S01]  /*0120*/  LDC R19, c[0x0][0x3f0] ;  /* 0x0000fc00ff137b82 */ /* 0x000ee20000000800 */
[----:B0-----:R-:W-:-:S07]  /*0130*/  IABS R6, R3 ;  /* 0x0000000300067213 */ /* 0x001fce0000000000 */
[----:B------:R-:W0:Y:S01]  /*0140*/  LDC.64 R26, c[0x0][0x398] ;  /* 0x0000e600ff1a7b82 */ /* 0x000e220000000a00 */
[----:B------:R-:W4:Y:S07]  /*0150*/  I2F.RP R2, R6 ;  /* 0x0000000600027306 */ /* 0x000f2e0000209400 */
[----:B------:R-:W0:Y:S08]  /*0160*/  LDC.64 R14, c[0x0][0x3c8] ;  /* 0x0000f200ff0e7b82 */ /* 0x000e300000000a00 */
[----:B------:R-:W0:Y:S01]  /*0170*/  LDC.64 R12, c[0x0][0x3a0] ;  /* 0x0000e800ff0c7b82 */ /* 0x000e220000000a00 */
[----:B----4-:R-:W4:Y:S02]  /*0180*/  MUFU.RCP R2, R2 ;  /* 0x0000000200027308 */ /* 0x010f240000001000 */
[----:B----4-:R-:W-:-:S06]  /*0190*/  VIADD R4, R2, 0xffffffe ;  /* 0x0ffffffe02047836 */ /* 0x010fcc0000000000 */
[----:B------:R4:W1:Y:S02]  /*01a0*/  F2I.FTZ.U32.TRUNC.NTZ R5, R4 ;  /* 0x0000000400057305 */ /* 0x000864000021f000 */
[----:B----4-:R-:W-:Y:S02]  /*01b0*/  IMAD.MOV.U32 R4, RZ, RZ, RZ ;  /* 0x000000ffff047224 */ /* 0x010fe400078e00ff */
[----:B-1----:R-:W-:-:S04]  /*01c0*/  IMAD.MOV R7, RZ, RZ, -R5 ;  /* 0x000000ffff077224 */ /* 0x002fc800078e0a05 */
[----:B------:R-:W-:-:S04]  /*01d0*/  IMAD R7, R7, R6, RZ ;  /* 0x0000000607077224 */ /* 0x000fc800078e02ff */
[----:B------:R-:W-:Y:S01]  /*01e0*/  IMAD.HI.U32 R5, R5, R7, R4 ;  /* 0x0000000705057227 */ /* 0x000fe200078e0004 */
[----:B------:R-:W-:Y:S02]  /*01f0*/  MOV R7, R8 ;  /* 0x0000000800077202 */ /* 0x000fe40000000f00 */
[----:B------:R-:W-:Y:S01]  /*0200*/  LOP3.LUT R4, R0, R3, RZ, 0x3c, !PT ;  /* 0x0000000300047212 */ /* 0x000fe200078e3cff */
[----:B------:R-:W1:Y:S02]  /*0210*/  LDC.64 R8, c[0x0][0x3b0] ;  /* 0x0000ec00ff087b82 */ /* 0x000e640000000a00 */
[----:B------:R-:W-:Y:S01]  /*0220*/  IMAD.HI.U32 R2, R5, R7, RZ ;  /* 0x0000000705027227 */ /* 0x000fe200078e00ff */
[----:B------:R-:W-:-:S03]  /*0230*/  ISETP.GE.AND P2, PT, R4, RZ, PT ;  /* 0x000000ff0400720c */ /* 0x000fc60003f46270 */
[----:B------:R-:W-:-:S04]  /*0240*/  IMAD.MOV R5, RZ, RZ, -R2 ;  /* 0x000000ffff057224 */ /* 0x000fc800078e0a02 */
[----:B------:R-:W-:-:S05]  /*0250*/  IMAD R5, R6, R5, R7 ;  /* 0x0000000506057224 */ /* 0x000fca00078e0207 */
[----:B------:R-:W-:-:S13]  /*0260*/  ISETP.GT.U32.AND P1, PT, R6, R5, PT ;  /* 0x000000050600720c */ /* 0x000fda0003f24070 */
[----:B------:R-:W-:Y:S02]  /*0270*/  @!P1 IMAD.IADD R5, R5, 0x1, -R6 ;  /* 0x0000000105059824 */ /* 0x000fe400078e0a06 */
[----:B------:R-:W-:Y:S01]  /*0280*/  @!P1 VIADD R2, R2, 0x1 ;  /* 0x0000000102029836 */ /* 0x000fe20000000000 */
[----:B------:R-:W-:Y:S02]  /*0290*/  ISETP.NE.AND P1, PT, R3, RZ, PT ;  /* 0x000000ff0300720c */ /* 0x000fe40003f25270 */
[----:B------:R-:W-:Y:S02]  /*02a0*/  ISETP.GE.U32.AND P0, PT, R5, R6, PT ;  /* 0x000000060500720c */ /* 0x000fe40003f06070 */
[----:B------:R-:W4:Y:S11]  /*02b0*/  LDC.64 R4, c[0x0][0x390] ;  /* 0x0000e400ff047b82 */ /* 0x000f360000000a00 */
[----:B------:R-:W-:-:S05]  /*02c0*/  @P0 IADD3 R2, PT, PT, R2, 0x1, RZ ;  /* 0x0000000102020810 */ /* 0x000fca0007ffe0ff */
[----:B------:R-:W-:Y:S01]  /*02d0*/  @!P2 IMAD.MOV R2, RZ, RZ, -R2 ;  /* 0x000000ffff02a224 */ /* 0x000fe200078e0a02 */
[----:B------:R-:W-:-:S05]  /*02e0*/  @!P1 LOP3.LUT R2, RZ, R3, RZ, 0x33, !PT ;  /* 0x00000003ff029212 */ /* 0x000fca00078e33ff */
[----:B------:R-:W-:Y:S02]  /*02f0*/  IMAD.MOV R6, RZ, RZ, -R2 ;  /* 0x000000ffff067224 */ /* 0x000fe400078e0a02 */
[----:B--2---:R-:W-:-:S04]  /*0300*/  IMAD.WIDE R16, R2, 0x4, R16 ;  /* 0x0000000402107825 */ /* 0x004fc800078e0210 */
[----:B------:R-:W-:Y:S01]  /*0310*/  IMAD R3, R3, R6, R0 ;  /* 0x0000000603037224 */ /* 0x000fe200078e0200 */
[----:B------:R1:W2:Y:S01]  /*0320*/  LDG.E R11, desc[UR6][R16.64] ;  /* 0x00000006100b7981 */ /* 0x0002a2000c1e1900 */
[----:B---3--:R-:W-:-:S04]  /*0330*/  IMAD.WIDE R28, R19, 0x4, R16 ;  /* 0x00000004131c7825 */ /* 0x008fc800078e0210 */
[----:B0-----:R-:W-:-:S04]  /*0340*/  IMAD.WIDE R26, R3, 0x4, R26 ;  /* 0x00000004031a7825 */ /* 0x001fc800078e021a */
[----:B----4-:R-:W-:Y:S01]  /*0350*/  IMAD.WIDE R24, R3, 0x4, R4 ;  /* 0x0000000403187825 */ /* 0x010fe200078e0204 */
[----:B------:R-:W3:Y:S03]  /*0360*/  LDG.E R0, desc[UR6][R26.64] ;  /* 0x000000061a007981 */ /* 0x000ee6000c1e1900 */
[----:B------:R-:W-:Y:S01]  /*0370*/  IMAD.WIDE R6, R19, 0x4, R28 ;  /* 0x0000000413067825 */ /* 0x000fe200078e021c */
[----:B------:R-:W3:Y:S03]  /*0380*/  LDG.E R5, desc[UR6][R28.64] ;  /* 0x000000061c057981 */ /* 0x000ee6000c1e1900 */
[C---:B------:R-:W-:Y:S01]  /*0390*/  IMAD.WIDE R20, R3.reuse, 0x4, R14 ;  /* 0x0000000403147825 */ /* 0x040fe200078e020e */
[----:B------:R-:W2:Y:S01]  /*03a0*/  LDG.E R4, desc[UR6][R24.64] ;  /* 0x0000000618047981 */ /* 0x000ea2000c1e1900 */
[----:B------:R-:W0:Y:S02]  /*03b0*/  LDC.64 R14, c[0x0][0x3b8] ;  /* 0x0000ee00ff0e7b82 */ /* 0x000e240000000a00 */
[----:B------:R-:W-:Y:S01]  /*03c0*/  IMAD.WIDE R22, R3, 0x4, R12 ;  /* 0x0000000403167825 */ /* 0x000fe200078e020c */
[----:B------:R4:W2:Y:S03]  /*03d0*/  LDG.E R10, desc[UR6][R6.64] ;  /* 0x00000006060a7981 */ /* 0x0008a6000c1e1900 */
[----:B------:R-:W-:Y:S01]  /*03e0*/  IMAD.WIDE R18, R19, 0x4, R6 ;  /* 0x0000000413127825 */ /* 0x000fe200078e0206 */
[----:B------:R-:W2:Y:S01]  /*03f0*/  LDG.E R20, desc[UR6][R20.64] ;  /* 0x0000000614147981 */ /* 0x000ea2000c1e1900 */
[----:B------:R-:W4:Y:S02]  /*0400*/  LDC.64 R12, c[0x0][0x3a8] ;  /* 0x0000ea00ff0c7b82 */ /* 0x000f240000000a00 */
[C---:B-1----:R-:W-:Y:S01]  /*0410*/  IMAD.WIDE R16, R3.reuse, 0x4, R8 ;  /* 0x0000000403107825 */ /* 0x042fe200078e0208 */
[----:B------:R-:W2:Y:S04]  /*0420*/  LDG.E R23, desc[UR6][R22.64] ;  /* 0x0000000616177981 */ /* 0x000ea8000c1e1900 */
[----:B------:R-:W2:Y:S01]  /*0430*/  LDG.E R18, desc[UR6][R18.64] ;  /* 0x0000000612127981 */ /* 0x000ea2000c1e1900 */
[----:B------:R-:W1:Y:S03]  /*0440*/  LDC.64 R8, c[0x0][0x3c0] ;  /* 0x0000f000ff087b82 */ /* 0x000e660000000a00 */
[----:B------:R-:W2:Y:S01]  /*0450*/  LDG.E R19, desc[UR6][R16.64] ;  /* 0x0000000610137981 */ /* 0x000ea2000c1e1900 */
[----:B0-----:R-:W-:-:S04]  /*0460*/  IMAD.WIDE R14, R3, 0x4, R14 ;  /* 0x00000004030e7825 */ /* 0x001fc800078e020e */
[C---:B----4-:R-:W-:Y:S02]  /*0470*/  IMAD.WIDE R12, R3.reuse, 0x4, R12 ;  /* 0x00000004030c7825 */ /* 0x050fe400078e020c */
[----:B------:R-:W4:Y:S04]  /*0480*/  LDG.E R14, desc[UR6][R14.64] ;  /* 0x000000060e0e7981 */ /* 0x000f28000c1e1900 */
[----:B------:R-:W4:Y:S01]  /*0490*/  LDG.E R12, desc[UR6][R12.64] ;  /* 0x000000060c0c7981 */ /* 0x000f22000c1e1900 */
[----:B-1----:R-:W-:-:S05]  /*04a0*/  IMAD.WIDE R6, R3, 0x4, R8 ;  /* 0x0000000403067825 */ /* 0x002fca00078e0208 */
[----:B------:R0:W5:Y:S01]  /*04b0*/  LDG.E R8, desc[UR6][R6.64] ;  /* 0x0000000606087981 */ /* 0x000162000c1e1900 */
[----:B------:R-:W-:Y:S01]  /*04c0*/  BSSY.RECONVERGENT B0, `(.L_x_266) ;  /* 0x0000071000007945 */ /* 0x000fe20003800200 */
[----:B---3--:R-:W-:-:S04]  /*04d0*/  FMUL R5, R0, R5 ;  /* 0x0000000500057220 */ /* 0x008fc80000400000 */
[----:B--2---:R-:W-:-:S04]  /*04e0*/  FFMA R5, R4, R11, R5 ;  /* 0x0000000b04057223 */ /* 0x004fc80000000005 */
[----:B------:R-:W-:Y:S01]  /*04f0*/  FADD R5, R5, R20 ;  /* 0x0000001405057221 */ /* 0x000fe20000000000 */
[----:B------:R-:W-:-:S04]  /*0500*/  FMUL R10, R23, R10 ;  /* 0x0000000a170a7220 */ /* 0x000fc80000400000 */
[----:B------:R-:W-:Y:S01]  /*0510*/  FADD R0, R5, R10 ;  /* 0x0000000a05007221 */ /* 0x000fe20000000000 */
[----:B------:R-:W-:-:S04]  /*0520*/  FMUL R19, R19, R18 ;  /* 0x0000001213137220 */ /* 0x000fc80000400000 */
[----:B------:R-:W-:-:S04]  /*0530*/  FADD R0, R0, -R19 ;  /* 0x8000001300007221 */ /* 0x000fc80000000000 */
[----:B------:R-:W-:-:S06]  /*0540*/  FMUL R4, R0, 0.63661974668502807617 ;  /* 0x3f22f98300047820 */ /* 0x000fcc0000400000 */
[----:B------:R-:W1:Y:S01]  /*0550*/  F2I.NTZ R4, R4 ;  /* 0x0000000400047305 */ /* 0x000e620000203100 */
[----:B------:R-:W-:Y:S01]  /*0560*/  FSETP.GE.AND P0, PT, |R0|, 105615, PT ;  /* 0x47ce47800000780b */ /* 0x000fe20003f06200 */
[----:B----4-:R-:W-:Y:S01]  /*0570*/  FFMA R10, R10, R12, R5 ;  /* 0x0000000c0a0a7223 */ /* 0x010fe20000000005 */
[----:B-1----:R-:W-:-:S05]  /*0580*/  I2FP.F32.S32 R9, R4 ;  /* 0x0000000400097245 */ /* 0x002fca0000201400 */
[----:B------:R-:W-:-:S04]  /*0590*/  FFMA R16, R9, -1.5707962512969970703, R0 ;  /* 0xbfc90fda09107823 */ /* 0x000fc80000000000 */
[----:B------:R-:W-:Y:S01]  /*05a0*/  FFMA R16, R9, -7.5497894158615963534e-08, R16 ;  /* 0xb3a2216809107823 */ /* 0x000fe20000000010 */
[----:B------:R-:W-:-:S03]  /*05b0*/  FFMA R10, -R19, R14, R10 ;  /* 0x0000000e130a7223 */ /* 0x000fc6000000010a */
[----:B------:R-:W-:Y:S01]  /*05c0*/  FFMA R12, R9, -5.3903029534742383927e-15, R16 ;  /* 0xa7c234c5090c7823 */ /* 0x000fe20000000010 */
[----:B0-----:R-:W-:Y:S06]  /*05d0*/  @!P0 BRA `(.L_x_267) ;  /* 0x00000004007c8947 */ /* 0x001fec0003800000 */
[----:B------:R-:W-:-:S13]  /*05e0*/  FSETP.NEU.AND P0, PT, |R0|, +INF , PT ;  /* 0x7f8000000000780b */ /* 0x000fda0003f0d200 */
[----:B------:R-:W-:Y:S01]  /*05f0*/  @!P0 FMUL R12, RZ, R0 ;  /* 0x00000000ff0c8220 */ /* 0x000fe20000400000 */
[----:B------:R-:W-:Y:S01]  /*0600*/  @!P0 MOV R4, RZ ;  /* 0x000000ff00048202 */ /* 0x000fe20000000f00 */
[----:B------:R-:W-:Y:S06]  /*0610*/  @!P0 BRA `(.L_x_267) ;  /* 0x00000004006c8947 */ /* 0x000fec0003800000 */
[----:B------:R-:W-:Y:S02]  /*0620*/  IMAD.SHL.U32 R5, R0, 0x100, RZ ;  /* 0x0000010000057824 */ /* 0x000fe400078e00ff */
[----:B------:R-:W-:Y:S02]  /*0630*/  HFMA2 R21, -RZ, RZ, 0, 0 ;  /* 0x00000000ff157431 */ /* 0x000fe400000001ff */
[----:B------:R-:W-:Y:S01]  /*0640*/  IMAD.MOV.U32 R4, RZ, RZ, RZ ;  /* 0x000000ffff047224 */ /* 0x000fe200078e00ff */
[----:B------:R-:W0:Y:S01]  /*0650*/  LDCU.64 UR8, c[0x4][0x1a0] ;  /* 0x01003400ff0877ac */ /* 0x000e220008000a00 */
[----:B------:R-:W-:Y:S01]  /*0660*/  LOP3.LUT R11, R5, 0x80000000, RZ, 0xfc, !PT ;  /* 0x80000000050b7812 */ /* 0x000fe200078efcff */
[----:B------:R-:W-:Y:S01]  /*0670*/  UMOV UR5, URZ ;  /* 0x000000ff00057c82 */ /* 0x000fe20008000000 */
[----:B------:R-:W-:-:S05]  /*0680*/  UMOV UR4, URZ ;  /* 0x000000ff00047c82 */ /* 0x000fca0008000000 */
.L_x_268:
[----:B0-----:R-:W-:Y:S02]  /*0690*/  IMAD.U32 R14, RZ, RZ, UR8 ;  /* 0x00000008ff0e7e24 */ /* 0x001fe4000f8e00ff */
[----:B------:R-:W-:-:S05]  /*06a0*/  IMAD.U32 R15, RZ, RZ, UR9 ;  /* 0x00000009ff0f7e24 */ /* 0x000fca000f8e00ff */
[----:B------:R-:W2:Y:S01]  /*06b0*/  LDG.E.CONSTANT R12, desc[UR6][R14.64] ;  /* 0x000000060e0c7981 */ /* 0x000ea2000c1e9900 */
[----:B------:R-:W-:Y:S01]  /*06c0*/  UIADD3 UR4, UPT, UPT, UR4, 0x1, URZ ;  /* 0x0000000104047890 */ /* 0x000fe2000fffe0ff */
[C---:B------:R-:W-:Y:S01]  /*06d0*/  ISETP.EQ.AND P0, PT, R21.reuse, RZ, PT ;  /* 0x000000ff1500720c */ /* 0x040fe20003f02270 */
[----:B------:R-:W-:Y:S01]  /*06e0*/  UIADD3 UR8, UP1, UPT, UR8, 0x4, URZ ;  /* 0x0000000408087890 */ /* 0x000fe2000ff3e0ff */
[C---:B------:R-:W-:Y:S01]  /*06f0*/  ISETP.EQ.AND P1, PT, R21.reuse, 0x4, PT ;  /* 0x000000041500780c */ /* 0x040fe20003f22270 */
[----:B------:R-:W-:Y:S01]  /*0700*/  UISETP.NE.AND UP0, UPT, UR4, 0x6, UPT ;  /* 0x000000060400788c */ /* 0x000fe2000bf05270 */
[C---:B------:R-:W-:Y:S01]  /*0710*/  ISETP.EQ.AND P2, PT, R21.reuse, 0x8, PT ;  /* 0x000000081500780c */ /* 0x040fe20003f42270 */
[----:B------:R-:W-:Y:S01]  /*0720*/  UIADD3.X UR9, UPT, UPT, URZ, UR9, URZ, UP1, !UPT ;  /* 0x00000009ff097290 */ /* 0x000fe20008ffe4ff */
[C---:B------:R-:W-:Y:S02]  /*0730*/  ISETP.EQ.AND P3, PT, R21.reuse, 0xc, PT ;  /* 0x0000000c1500780c */ /* 0x040fe40003f62270 */
[----:B------:R-:W-:-:S02]  /*0740*/  ISETP.EQ.AND P4, PT, R21, 0x10, PT ;  /* 0x000000101500780c */ /* 0x000fc40003f82270 */
[C---:B------:R-:W-:Y:S02]  /*0750*/  ISETP.EQ.AND P5, PT, R21.reuse, 0x14, PT ;  /* 0x000000141500780c */ /* 0x040fe40003fa2270 */
[----:B------:R-:W-:Y:S01]  /*0760*/  IADD3 R21, PT, PT, R21, 0x4, RZ ;  /* 0x0000000415157810 */ /* 0x000fe20007ffe0ff */
[----:B--2---:R-:W-:-:S03]  /*0770*/  IMAD.WIDE.U32 R12, R12, R11, RZ ;  /* 0x0000000b0c0c7225 */ /* 0x004fc600078e00ff */
[----:B------:R-:W-:-:S04]  /*0780*/  IADD3 R5, P6, PT, R12, R4, RZ ;  /* 0x000000040c057210 */ /* 0x000fc80007fde0ff */
[----:B------:R-:W-:Y:S01]  /*0790*/  IADD3.X R4, PT, PT, R13, UR5, RZ, P6, !PT ;  /* 0x000000050d047c10 */ /* 0x000fe2000b7fe4ff */
[--C-:B------:R-:W-:Y:S01]  /*07a0*/  @P1 IMAD.MOV.U32 R20, RZ, RZ, R5.reuse ;  /* 0x000000ffff141224 */ /* 0x100fe200078e0005 */
[-C--:B------:R-:W-:Y:S01]  /*07b0*/  @P0 MOV R9, R5.reuse ;  /* 0x0000000500090202 */ /* 0x080fe20000000f00 */
[--C-:B------:R-:W-:Y:S01]  /*07c0*/  @P2 IMAD.MOV.U32 R19, RZ, RZ, R5.reuse ;  /* 0x000000ffff132224 */ /* 0x100fe200078e0005 */
[----:B------:R-:W-:Y:S01]  /*07d0*/  @P3 MOV R18, R5 ;  /* 0x0000000500123202 */ /* 0x000fe20000000f00 */
[--C-:B------:R-:W-:Y:S02]  /*07e0*/  @P4 IMAD.MOV.U32 R17, RZ, RZ, R5.reuse ;  /* 0x000000ffff114224 */ /* 0x100fe400078e0005 */
[----:B------:R-:W-:Y:S01]  /*07f0*/  @P5 IMAD.MOV.U32 R16, RZ, RZ, R5 ;  /* 0x000000ffff105224 */ /* 0x000fe200078e0005 */
[----:B------:R-:W-:Y:S06]  /*0800*/  BRA.U UP0, `(.L_x_268) ;  /* 0xfffffffd00a07547 */ /* 0x000fec000b83ffff */
[----:B------:R-:W-:Y:S01]  /*0810*/  SHF.R.U32.HI R11, RZ, 0x17, R0 ;  /* 0x00000017ff0b7819 */ /* 0x000fe20000011600 */
[----:B------:R-:W-:Y:S03]  /*0820*/  BSSY.RECONVERGENT B1, `(.L_x_269) ;  /* 0x0000028000017945 */ /* 0x000fe60003800200 */
[C---:B------:R-:W-:Y:S02]  /*0830*/  LOP3.LUT R5, R11.reuse, 0xe0, RZ, 0xc0, !PT ;  /* 0x000000e00b057812 */ /* 0x040fe400078ec0ff */
[----:B------:R-:W-:-:S03]  /*0840*/  LOP3.LUT P6, RZ, R11, 0x1f, RZ, 0xc0, !PT ;  /* 0x0000001f0bff7812 */ /* 0x000fc600078cc0ff */
[----:B------:R-:W-:-:S05]  /*0850*/  VIADD R5, R5, 0xffffff80 ;  /* 0xffffff8005057836 */ /* 0x000fca0000000000 */
[----:B------:R-:W-:-:S05]  /*0860*/  SHF.R.U32.HI R5, RZ, 0x5, R5 ;  /* 0x00000005ff057819 */ /* 0x000fca0000011605 */
[----:B------:R-:W-:-:S05]  /*0870*/  IMAD.U32 R14, R5, -0x4, RZ ;  /* 0xfffffffc050e7824 */ /* 0x000fca00078e00ff */
[C---:B------:R-:W-:Y:S02]  /*0880*/  ISETP.EQ.AND P3, PT, R14.reuse, -0x18, PT ;  /* 0xffffffe80e00780c */ /* 0x040fe40003f62270 */
[C---:B------:R-:W-:Y:S02]  /*0890*/  ISETP.EQ.AND P4, PT, R14.reuse, -0x14, PT ;  /* 0xffffffec0e00780c */ /* 0x040fe40003f82270 */
[C---:B------:R-:W-:Y:S02]  /*08a0*/  ISETP.EQ.AND P2, PT, R14.reuse, -0x10, PT ;  /* 0xfffffff00e00780c */ /* 0x040fe40003f42270 */
[C---:B------:R-:W-:Y:S02]  /*08b0*/  ISETP.EQ.AND P1, PT, R14.reuse, -0xc, PT ;  /* 0xfffffff40e00780c */ /* 0x040fe40003f22270 */
[C---:B------:R-:W-:Y:S02]  /*08c0*/  ISETP.EQ.AND P0, PT, R14.reuse, -0x8, PT ;  /* 0xfffffff80e00780c */ /* 0x040fe40003f02270 */
[----:B------:R-:W-:-:S03]  /*08d0*/  ISETP.EQ.AND P5, PT, R14, RZ, PT ;  /* 0x000000ff0e00720c */ /* 0x000fc60003fa2270 */
[----:B------:R-:W-:Y:S02]  /*08e0*/  @P3 MOV R5, R9 ;  /* 0x0000000900053202 */ /* 0x000fe40000000f00 */
[C---:B------:R-:W-:Y:S01]  /*08f0*/  ISETP.EQ.AND P3, PT, R14.reuse, -0x4, PT ;  /* 0xfffffffc0e00780c */ /* 0x040fe20003f62270 */
[----:B------:R-:W-:Y:S01]  /*0900*/  @P4 IMAD.MOV.U32 R12, RZ, RZ, R9 ;  /* 0x000000ffff0c4224 */ /* 0x000fe200078e0009 */
[----:B------:R-:W-:Y:S01]  /*0910*/  @P2 MOV R12, R20 ;  /* 0x00000014000c2202 */ /* 0x000fe20000000f00 */
[----:B------:R-:W-:Y:S01]  /*0920*/  @P4 IMAD.MOV.U32 R5, RZ, RZ, R20 ;  /* 0x000000ffff054224 */ /* 0x000fe200078e0014 */
[----:B------:R-:W-:Y:S01]  /*0930*/  ISETP.EQ.AND P4, PT, R14, 0x4, PT ;  /* 0x000000040e00780c */ /* 0x000fe20003f82270 */
[--C-:B------:R-:W-:Y:S01]  /*0940*/  @P2 IMAD.MOV.U32 R5, RZ, RZ, R19.reuse ;  /* 0x000000ffff052224 */ /* 0x100fe200078e0013 */
[----:B------:R-:W-:Y:S01]  /*0950*/  @P1 MOV R5, R18 ;  /* 0x0000001200051202 */ /* 0x000fe20000000f00 */
[----:B------:R-:W-:Y:S02]  /*0960*/  @P1 IMAD.MOV.U32 R12, RZ, RZ, R19 ;  /* 0x000000ffff0c1224 */ /* 0x000fe400078e0013 */
[----:B------:R-:W-:-:S02]  /*0970*/  @P0 IMAD.MOV.U32 R12, RZ, RZ, R18 ;  /* 0x000000ffff0c0224 */ /* 0x000fc400078e0012 */
[----:B------:R-:W-:Y:S02]  /*0980*/  @P0 IMAD.MOV.U32 R5, RZ, RZ, R17 ;  /* 0x000000ffff050224 */ /* 0x000fe400078e0011 */
[----:B------:R-:W-:Y:S01]  /*0990*/  @P3 MOV R12, R17 ;  /* 0x00000011000c3202 */ /* 0x000fe20000000f00 */
[--C-:B------:R-:W-:Y:S01]  /*09a0*/  @P3 IMAD.MOV.U32 R5, RZ, RZ, R16.reuse ;  /* 0x000000ffff053224 */ /* 0x100fe200078e0010 */
[----:B------:R-:W-:Y:S01]  /*09b0*/  @P5 MOV R5, R4 ;  /* 0x0000000400055202 */ /* 0x000fe20000000f00 */
[----:B------:R-:W-:Y:S02]  /*09c0*/  @P5 IMAD.MOV.U32 R12, RZ, RZ, R16 ;  /* 0x000000ffff0c5224 */ /* 0x000fe400078e0010 */
[----:B------:R-:W-:Y:S01]  /*09d0*/  @P4 IMAD.MOV.U32 R12, RZ, RZ, R4 ;  /* 0x000000ffff0c4224 */ /* 0x000fe200078e0004 */
[----:B------:R-:W-:Y:S06]  /*09e0*/  @!P6 BRA `(.L_x_270) ;  /* 0x00000000002ce947 */ /* 0x000fec0003800000 */
[----:B------:R-:W-:Y:S01]  /*09f0*/  @P2 IMAD.MOV.U32 R13, RZ, RZ, R9 ;  /* 0x000000ffff0d2224 */ /* 0x000fe200078e0009 */
[----:B------:R-:W-:Y:S01]  /*0a00*/  @P1 MOV R13, R20 ;  /* 0x00000014000d1202 */ /* 0x000fe20000000f00 */
[----:B------:R-:W-:Y:S01]  /*0a10*/  @P0 IMAD.MOV.U32 R13, RZ, RZ, R19 ;  /* 0x000000ffff0d0224 */ /* 0x000fe200078e0013 */
[----:B------:R-:W-:Y:S01]  /*0a20*/  ISETP.EQ.AND P0, PT, R14, 0x8, PT ;  /* 0x000000080e00780c */ /* 0x000fe20003f02270 */
[----:B------:R-:W-:Y:S01]  /*0a30*/  @P3 IMAD.MOV.U32 R13, RZ, RZ, R18 ;  /* 0x000000ffff0d3224 */ /* 0x000fe200078e0012 */
[----:B------:R-:W-:Y:S01]  /*0a40*/  @P5 MOV R13, R17 ;  /* 0x00000011000d5202 */ /* 0x000fe20000000f00 */
[----:B------:R-:W-:Y:S01]  /*0a50*/  @P4 IMAD.MOV.U32 R13, RZ, RZ, R16 ;  /* 0x000000ffff0d4224 */ /* 0x000fe200078e0010 */
[----:B------:R-:W-:-:S04]  /*0a60*/  LOP3.LUT R11, R11, 0x1f, RZ, 0xc0, !PT ;  /* 0x0000001f0b0b7812 */ /* 0x000fc800078ec0ff */
[----:B------:R-:W-:-:S05]  /*0a70*/  SHF.L.W.U32.HI R5, R12, R11, R5 ;  /* 0x0000000b0c057219 */ /* 0x000fca0000010e05 */
[----:B------:R-:W-:-:S05]  /*0a80*/  @P0 IMAD.MOV.U32 R13, RZ, RZ, R4 ;  /* 0x000000ffff0d0224 */ /* 0x000fca00078e0004 */
[----:B------:R-:W-:-:S07]  /*0a90*/  SHF.L.W.U32.HI R12, R13, R11, R12 ;  /* 0x0000000b0d0c7219 */ /* 0x000fce0000010e0c */
.L_x_270:
[----:B------:R-:W-:Y:S05]  /*0aa0*/  BSYNC.RECONVERGENT B1 ;  /* 0x0000000000017941 */ /* 0x000fea0003800200 */
.L_x_269:
[C---:B------:R-:W-:Y:S01]  /*0ab0*/  SHF.L.W.U32.HI R11, R12.reuse, 0x2, R5 ;  /* 0x000000020c0b7819 */ /* 0x040fe20000010e05 */
[----:B------:R-:W-:Y:S01]  /*0ac0*/  UMOV UR4, 0x54442d19 ;  /* 0x54442d1900047882 */ /* 0x000fe20000000000 */
[----:B------:R-:W-:Y:S01]  /*0ad0*/  SHF.L.U32 R12, R12, 0x2, RZ ;  /* 0x000000020c0c7819 */ /* 0x000fe200000006ff */
[----:B------:R-:W-:Y:S01]  /*0ae0*/  UMOV UR5, 0x3bf921fb ;  /* 0x3bf921fb00057882 */ /* 0x000fe20000000000 */
[----:B------:R-:W-:Y:S02]  /*0af0*/  SHF.R.S32.HI R4, RZ, 0x1f, R11 ;  /* 0x0000001fff047819 */ /* 0x000fe4000001140b */
[----:B------:R-:W-:Y:S02]  /*0b00*/  ISETP.GE.AND P0, PT, R0, RZ, PT ;  /* 0x000000ff0000720c */ /* 0x000fe40003f06270 */
[C---:B------:R-:W-:Y:S02]  /*0b10*/  LOP3.LUT R12, R4.reuse, R12, RZ, 0x3c, !PT ;  /* 0x0000000c040c7212 */ /* 0x040fe400078e3cff */
[----:B------:R-:W-:-:S02]  /*0b20*/  LOP3.LUT R13, R4, R11, RZ, 0x3c, !PT ;  /* 0x0000000b040d7212 */ /* 0x000fc400078e3cff */
[----:B------:R-:W-:Y:S02]  /*0b30*/  SHF.R.U32.HI R4, RZ, 0x1e, R5 ;  /* 0x0000001eff047819 */ /* 0x000fe40000011605 */
[C---:B------:R-:W-:Y:S02]  /*0b40*/  LOP3.LUT R0, R11.reuse, R0, RZ, 0x3c, !PT ;  /* 0x000000000b007212 */ /* 0x040fe400078e3cff */
[----:B------:R-:W0:Y:S01]  /*0b50*/  I2F.F64.S64 R12, R12 ;  /* 0x0000000c000c7312 */ /* 0x000e220000301c00 */
[----:B------:R-:W-:Y:S02]  /*0b60*/  LEA.HI R4, R11, R4, RZ, 0x1 ;  /* 0x000000040b047211 */ /* 0x000fe400078f08ff */
[----:B------:R-:W-:-:S03]  /*0b70*/  ISETP.GE.AND P1, PT, R0, RZ, PT ;  /* 0x000000ff0000720c */ /* 0x000fc60003f26270 */
[----:B------:R-:W-:-:S04]  /*0b80*/  IMAD.MOV R0, RZ, RZ, -R4 ;  /* 0x000000ffff007224 */ /* 0x000fc800078e0a04 */
[----:B------:R-:W-:Y:S01]  /*0b90*/  @!P0 IMAD.MOV.U32 R4, RZ, RZ, R0 ;  /* 0x000000ffff048224 */ /* 0x000fe200078e0000 */
[----:B0-----:R-:W-:-:S10]  /*0ba0*/  DMUL R14, R12, UR4 ;  /* 0x000000040c0e7c28 */ /* 0x001fd40008000000 */
[----:B------:R-:W0:Y:S02]  /*0bb0*/  F2F.F32.F64 R14, R14 ;  /* 0x0000000e000e7310 */ /* 0x000e240000301000 */
[----:B0-----:R-:W-:-:S07]  /*0bc0*/  FSEL R12, -R14, R14, !P1 ;  /* 0x0000000e0e0c7208 */ /* 0x001fce0004800100 */
.L_x_267:
[----:B------:R-:W-:Y:S05]  /*0bd0*/  BSYNC.RECONVERGENT B0 ;  /* 0x0000000000007941 */ /* 0x000fea0003800200 */
.L_x_266:
[----:B------:R-:W0:Y:S01]  /*0be0*/  LDC.64 R22, c[0x0][0x3d8] ;  /* 0x0000f600ff167b82 */ /* 0x000e220000000a00 */
[----:B------:R-:W-:Y:S01]  /*0bf0*/  MOV R11, 0x37cbac00 ;  /* 0x37cbac00000b7802 */ /* 0x000fe20000000f00 */
[----:B------:R-:W-:Y:S01]  /*0c00*/  FMUL R14, R12, R12 ;  /* 0x0000000c0c0e7220 */ /* 0x000fe20000400000 */
[----:B------:R-:W-:Y:S01]  /*0c10*/  LOP3.LUT R0, R4, 0x1, RZ, 0xc0, !PT ;  /* 0x0000000104007812 */ /* 0x000fe200078ec0ff */
[----:B------:R-:W-:Y:S01]  /*0c20*/  IMAD.MOV.U32 R21, RZ, RZ, 0x3c0885e4 ;  /* 0x3c0885e4ff157424 */ /* 0x000fe200078e00ff */
[----:B------:R-:W1:Y:S01]  /*0c30*/  LDCU UR10, c[0x0][0x388] ;  /* 0x00007100ff0a77ac */ /* 0x000e620008000800 */
[----:B0-----:R-:W-:-:S05]  /*0c40*/  IMAD.WIDE R22, R3, 0x4, R22 ;  /* 0x0000000403167825 */ /* 0x001fca00078e0216 */
[----:B------:R0:W1:Y:S01]  /*0c50*/  LDG.E R13, desc[UR6][R22.64] ;  /* 0x00000006160d7981 */ /* 0x000062000c1e1900 */
[----:B------:R-:W-:Y:S01]  /*0c60*/  FFMA R15, R14, R11, -0.0013887860113754868507 ;  /* 0xbab607ed0e0f7423 */ /* 0x000fe2000000000b */
[----:B------:R-:W-:Y:S01]  /*0c70*/  ISETP.NE.U32.AND P0, PT, R0, 0x1, PT ;  /* 0x000000010000780c */ /* 0x000fe20003f05070 */
[----:B------:R-:W-:Y:S02]  /*0c80*/  VIADD R0, R4, 0x1 ;  /* 0x0000000104007836 */ /* 0x000fe40000000000 */
[----:B------:R-:W2:Y:S01]  /*0c90*/  LDC.64 R4, c[0x0][0x3e8] ;  /* 0x0000fa00ff047b82 */ /* 0x000ea20000000a00 */
[----:B------:R-:W-:Y:S02]  /*0ca0*/  FSEL R15, R15, -0.00019574658654164522886, P0 ;  /* 0xb94d41530f0f7808 */ /* 0x000fe40000000000 */
[----:B------:R-:W-:Y:S01]  /*0cb0*/  FSEL R21, R21, 0.041666727513074874878, !P0 ;  /* 0x3d2aaabb15157808 */ /* 0x000fe20004000000 */
[----:B0-----:R-:W-:Y:S01]  /*0cc0*/  HFMA2 R22, -RZ, RZ, 1.541015625, -0.052001953125 ;  /* 0x3e2aaaa8ff167431 */ /* 0x001fe200000001ff */
[----:B------:R-:W-:-:S03]  /*0cd0*/  LOP3.LUT P1, RZ, R0, 0x2, RZ, 0xc0, !PT ;  /* 0x0000000200ff7812 */ /* 0x000fc6000782c0ff */
[----:B------:R-:W-:Y:S01]  /*0ce0*/  FFMA R15, R14, R15, R21 ;  /* 0x0000000f0e0f7223 */ /* 0x000fe20000000015 */
[----:B------:R-:W-:Y:S02]  /*0cf0*/  FSEL R0, R12, 1, !P0 ;  /* 0x3f8000000c007808 */ /* 0x000fe40004000000 */
[----:B------:R-:W-:-:S05]  /*0d00*/  FSEL R22, -R22, -0.4999999701976776123, !P0 ;  /* 0xbeffffff16167808 */ /* 0x000fca0004000100 */
[C---:B------:R-:W-:Y:S01]  /*0d10*/  FFMA R22, R14.reuse, R15, R22 ;  /* 0x0000000f0e167223 */ /* 0x040fe20000000016 */
[----:B------:R-:W-:-:S04]  /*0d20*/  FFMA R15, R14, R0, RZ ;  /* 0x000000000e0f7223 */ /* 0x000fc800000000ff */
[----:B------:R-:W-:-:S04]  /*0d30*/  FFMA R15, R15, R22, R0 ;  /* 0x000000160f0f7223 */ /* 0x000fc80000000000 */
[----:B------:R-:W-:-:S04]  /*0d40*/  @P1 FADD R15, RZ, -R15 ;  /* 0x8000000fff0f1221 */ /* 0x000fc80000000000 */
[----:B-----5:R-:W-:Y:S01]  /*0d50*/  FMUL R15, R8, R15 ;  /* 0x0000000f080f7220 */ /* 0x020fe20000400000 */
[----:B-1----:R-:W-:-:S04]  /*0d60*/  IMAD R13, R2, UR10, R13 ;  /* 0x0000000a020d7c24 */ /* 0x002fc8000f8e020d */
[----:B--2---:R-:W-:-:S05]  /*0d70*/  IMAD.WIDE R12, R13, 0x4, R4 ;  /* 0x000000040d0c7825 */ /* 0x004fca00078e0204 */
[----:B------:R0:W-:Y:S04]  /*0d80*/  STG.E desc[UR6][R12.64], R15 ;  /* 0x0000000f0c007986 */ /* 0x0001e8000c101906 */
[----:B------:R0:W5:Y:S01]  /*0d90*/  LDG.E R6, desc[UR6][R6.64] ;  /* 0x0000000606067981 */ /* 0x000162000c1e1900 */
[C---:B------:R-:W-:Y:S01]  /*0da0*/  FMUL R0, R10.reuse, 0.63661974668502807617 ;  /* 0x3f22f9830a007820 */ /* 0x040fe20000400000 */
[----:B------:R-:W-:Y:S01]  /*0db0*/  FSETP.GE.AND P0, PT, |R10|, 105615, PT ;  /* 0x47ce47800a00780b */ /* 0x000fe20003f06200 */
[----:B------:R-:W-:Y:S04]  /*0dc0*/  BSSY.RECONVERGENT B0, `(.L_x_271) ;  /* 0x0000065000007945 */ /* 0x000fe80003800200 */
[----:B------:R-:W1:Y:S02]  /*0dd0*/  F2I.NTZ R0, R0 ;  /* 0x0000000000007305 */ /* 0x000e640000203100 */
[----:B-1----:R-:W-:-:S05]  /*0de0*/  I2FP.F32.S32 R21, R0 ;  /* 0x0000000000157245 */ /* 0x002fca0000201400 */
[----:B------:R-:W-:-:S04]  /*0df0*/  FFMA R8, R21, -1.5707962512969970703, R10 ;  /* 0xbfc90fda15087823 */ /* 0x000fc8000000000a */
[----:B------:R-:W-:-:S04]  /*0e00*/  FFMA R8, R21, -7.5497894158615963534e-08, R8 ;  /* 0xb3a2216815087823 */ /* 0x000fc80000000008 */
[----:B------:R-:W-:Y:S01]  /*0e10*/  FFMA R21, R21, -5.3903029534742383927e-15, R8 ;  /* 0xa7c234c515157823 */ /* 0x000fe20000000008 */
[----:B0-----:R-:W-:Y:S06]  /*0e20*/  @!P0 BRA `(.L_x_272) ;  /* 0x0000000400788947 */ /* 0x001fec0003800000 */
[----:B------:R-:W-:-:S13]  /*0e30*/  FSETP.NEU.AND P0, PT, |R10|, +INF , PT ;  /* 0x7f8000000a00780b */ /* 0x000fda0003f0d200 */
[----:B------:R-:W-:Y:S01]  /*0e40*/  @!P0 FMUL R21, RZ, R10 ;  /* 0x0000000aff158220 */ /* 0x000fe20000400000 */
[----:B------:R-:W-:Y:S01]  /*0e50*/  @!P0 IMAD.MOV.U32 R0, RZ, RZ, RZ ;  /* 0x000000ffff008224 */ /* 0x000fe200078e00ff */
[----:B------:R-:W-:Y:S06]  /*0e60*/  @!P0 BRA `(.L_x_272) ;  /* 0x0000000400688947 */ /* 0x000fec0003800000 */
[----:B------:R-:W-:Y:S01]  /*0e70*/  IMAD.SHL.U32 R7, R10, 0x100, RZ ;  /* 0x000001000a077824 */ /* 0x000fe200078e00ff */
[----:B------:R-:W-:Y:S01]  /*0e80*/  MOV R0, RZ ;  /* 0x000000ff00007202 */ /* 0x000fe20000000f00 */
[----:B------:R-:W-:Y:S01]  /*0e90*/  IMAD.MOV.U32 R8, RZ, RZ, RZ ;  /* 0x000000ffff087224 */ /* 0x000fe200078e00ff */
[----:B------:R-:W0:Y:S02]  /*0ea0*/  LDCU.64 UR8, c[0x4][0x1a0] ;  /* 0x01003400ff0877ac */ /* 0x000e240008000a00 */
[----:B------:R-:W-:Y:S01]  /*0eb0*/  LOP3.LUT R21, R7, 0x80000000, RZ, 0xfc, !PT ;  /* 0x8000000007157812 */ /* 0x000fe200078efcff */
[----:B------:R-:W-:Y:S01]  /*0ec0*/  UMOV UR5, URZ ;  /* 0x000000ff00057c82 */ /* 0x000fe20008000000 */
[----:B------:R-:W-:-:S05]  /*0ed0*/  UMOV UR4, URZ ;  /* 0x000000ff00047c82 */ /* 0x000fca0008000000 */
.L_x_273:
[----:B0-----:R-:W-:Y:S01]  /*0ee0*/  IMAD.U32 R14, RZ, RZ, UR8 ;  /* 0x00000008ff0e7e24 */ /* 0x001fe2000f8e00ff */
[----:B------:R-:W-:-:S05]  /*0ef0*/  MOV R15, UR9 ;  /* 0x00000009000f7c02 */ /* 0x000fca0008000f00 */
        /* <DEDUP_REMOVED lines=10> */
[C---:B------:R-:W-:Y:S01]  /*0fa0*/  ISETP.EQ.AND P5, PT, R8.reuse, 0x14, PT ;  /* 0x000000140800780c */ /* 0x040fe20003fa2270 */
[----:B------:R-:W-:Y:S02]  /*0fb0*/  VIADD R8, R8, 0x4 ;  /* 0x0000000408087836 */ /* 0x000fe40000000000 */
        /* <DEDUP_REMOVED lines=15> */
[----:B------:R-:W-:-:S04]  /*10b0*/  SHF.R.U32.HI R7, RZ, 0x5, R7 ;  /* 0x00000005ff077819 */ /* 0x000fc80000011607 */
[----:B------:R-:W-:-:S04]  /*10c0*/  LEA R13, -R7, RZ, 0x2 ;  /* 0x000000ff070d7211 */ /* 0x000fc800078e11ff */
[C---:B------:R-:W-:Y:S02]  /*10d0*/  ISETP.EQ.AND P3, PT, R13.reuse, -0x18, PT ;  /* 0xffffffe80d00780c */ /* 0x040fe40003f62270 */
[C---:B------:R-:W-:Y:S02]  /*10e0*/  ISETP.EQ.AND P4, PT, R13.reuse, -0x14, PT ;  /* 0xffffffec0d00780c */ /* 0x040fe40003f82270 */
[C---:B------:R-:W-:Y:S02]  /*10f0*/  ISETP.EQ.AND P2, PT, R13.reuse, -0x10, PT ;  /* 0xfffffff00d00780c */ /* 0x040fe40003f42270 */
[C---:B------:R-:W-:Y:S02]  /*1100*/  ISETP.EQ.AND P1, PT, R13.reuse, -0xc, PT ;  /* 0xfffffff40d00780c */ /* 0x040fe40003f22270 */
[C---:B------:R-:W-:Y:S02]  /*1110*/  ISETP.EQ.AND P0, PT, R13.reuse, -0x8, PT ;  /* 0xfffffff80d00780c */ /* 0x040fe40003f02270 */
[----:B------:R-:W-:-:S03]  /*1120*/  ISETP.EQ.AND P5, PT, R13, RZ, PT ;  /* 0x000000ff0d00720c */ /* 0x000fc60003fa2270 */
[--C-:B------:R-:W-:Y:S01]  /*1130*/  @P3 IMAD.MOV.U32 R7, RZ, RZ, R9.reuse ;  /* 0x000000ffff073224 */ /* 0x100fe200078e0009 */
[C---:B------:R-:W-:Y:S01]  /*1140*/  ISETP.EQ.AND P3, PT, R13.reuse, -0x4, PT ;  /* 0xfffffffc0d00780c */ /* 0x040fe20003f62270 */
[----:B------:R-:W-:Y:S01]  /*1150*/  @P4 IMAD.MOV.U32 R12, RZ, RZ, R9 ;  /* 0x000000ffff0c4224 */ /* 0x000fe200078e0009 */
[----:B------:R-:W-:Y:S01]  /*1160*/  @P4 MOV R7, R20 ;  /* 0x0000001400074202 */ /* 0x000fe20000000f00 */
[----:B------:R-:W-:Y:S01]  /*1170*/  @P2 IMAD.MOV.U32 R12, RZ, RZ, R20 ;  /* 0x000000ffff0c2224 */ /* 0x000fe200078e0014 */
[----:B------:R-:W-:Y:S01]  /*1180*/  ISETP.EQ.AND P4, PT, R13, 0x4, PT ;  /* 0x000000040d00780c */ /* 0x000fe20003f82270 */
[----:B------:R-:W-:Y:S01]  /*1190*/  @P2 IMAD.MOV.U32 R7, RZ, RZ, R19 ;  /* 0x000000ffff072224 */ /* 0x000fe200078e0013 */
[----:B------:R-:W-:Y:S01]  /*11a0*/  @P1 MOV R12, R19 ;  /* 0x00000013000c1202 */ /* 0x000fe20000000f00 */
[--C-:B------:R-:W-:Y:S01]  /*11b0*/  @P1 IMAD.MOV.U32 R7, RZ, RZ, R18.reuse ;  /* 0x000000ffff071224 */ /* 0x100fe200078e0012 */
[----:B------:R-:W-:Y:S01]  /*11c0*/  @P0 MOV R7, R17 ;  /* 0x0000001100070202 */ /* 0x000fe20000000f00 */
[----:B------:R-:W-:-:S04]  /*11d0*/  @P0 IMAD.MOV.U32 R12, RZ, RZ, R18 ;  /* 0x000000ffff0c0224 */ /* 0x000fc800078e0012 */
[----:B------:R-:W-:Y:S01]  /*11e0*/  @P3 IMAD.MOV.U32 R12, RZ, RZ, R17 ;  /* 0x000000ffff0c3224 */ /* 0x000fe200078e0011 */
[----:B------:R-:W-:Y:S01]  /*11f0*/  @P5 MOV R12, R16 ;  /* 0x00000010000c5202 */ /* 0x000fe20000000f00 */
[----:B------:R-:W-:Y:S02]  /*1200*/  @P3 IMAD.MOV.U32 R7, RZ, RZ, R16 ;  /* 0x000000ffff073224 */ /* 0x000fe400078e0010 */
[--C-:B------:R-:W-:Y:S02]  /*1210*/  @P5 IMAD.MOV.U32 R7, RZ, RZ, R0.reuse ;  /* 0x000000ffff075224 */ /* 0x100fe400078e0000 */
[----:B------:R-:W-:Y:S01]  /*1220*/  @P4 IMAD.MOV.U32 R12, RZ, RZ, R0 ;  /* 0x000000ffff0c4224 */ /* 0x000fe200078e0000 */
[----:B------:R-:W-:Y:S06]  /*1230*/  @!P6 BRA `(.L_x_275) ;  /* 0x000000000028e947 */ /* 0x000fec0003800000 */
        /* <DEDUP_REMOVED lines=10> */
.L_x_275:
[----:B------:R-:W-:Y:S05]  /*12e0*/  BSYNC.RECONVERGENT B1 ;  /* 0x0000000000017941 */ /* 0x000fea0003800200 */
.L_x_274:
        /* <DEDUP_REMOVED lines=9> */
[----:B------:R-:W0:Y:S01]  /*1380*/  I2F.F64.S64 R8, R12 ;  /* 0x0000000c00087312 */ /* 0x000e220000301c00 */
[C---:B------:R-:W-:Y:S02]  /*1390*/  LOP3.LUT R10, R15.reuse, R10, RZ, 0x3c, !PT ;  /* 0x0000000a0f0a7212 */ /* 0x040fe400078e3cff */
[----:B------:R-:W-:Y:S02]  /*13a0*/  LEA.HI R0, R15, R0, RZ, 0x1 ;  /* 0x000000000f007211 */ /* 0x000fe400078f08ff */
[----:B------:R-:W-:-:S03]  /*13b0*/  ISETP.GE.AND P1, PT, R10, RZ, PT ;  /* 0x000000ff0a00720c */ /* 0x000fc60003f26270 */
[----:B------:R-:W-:-:S04]  /*13c0*/  IMAD.MOV R7, RZ, RZ, -R0 ;  /* 0x000000ffff077224 */ /* 0x000fc800078e0a00 */
[----:B------:R-:W-:Y:S01]  /*13d0*/  @!P0 IMAD.MOV.U32 R0, RZ, RZ, R7 ;  /* 0x000000ffff008224 */ /* 0x000fe200078e0007 */
[----:B0-----:R-:W-:-:S10]  /*13e0*/  DMUL R8, R8, UR4 ;  /* 0x0000000408087c28 */ /* 0x001fd40008000000 */
[----:B------:R-:W0:Y:S02]  /*13f0*/  F2F.F32.F64 R8, R8 ;  /* 0x0000000800087310 */ /* 0x000e240000301000 */
[----:B0-----:R-:W-:-:S07]  /*1400*/  FSEL R21, -R8, R8, !P1 ;  /* 0x0000000808157208 */ /* 0x001fce0004800100 */
.L_x_272:
[----:B------:R-:W-:Y:S05]  /*1410*/  BSYNC.RECONVERGENT B0 ;  /* 0x0000000000007941 */ /* 0x000fea0003800200 */
.L_x_271:
[----:B------:R-:W0:Y:S02]  /*1420*/  LDC.64 R8, c[0x0][0x3e0] ;  /* 0x0000f800ff087b82 */ /* 0x000e240000000a00 */
[----:B0-----:R-:W-:-:S06]  /*1430*/  IMAD.WIDE R8, R3, 0x4, R8 ;  /* 0x0000000403087825 */ /* 0x001fcc00078e0208 */
[----:B------:R-:W2:Y:S01]  /*1440*/  LDG.E R9, desc[UR6][R8.64] ;  /* 0x0000000608097981 */ /* 0x000ea2000c1e1900 */
[----:B------:R-:W-:Y:S01]  /*1450*/  FMUL R3, R21, R21 ;  /* 0x0000001515037220 */ /* 0x000fe20000400000 */
[C---:B------:R-:W-:Y:S02]  /*1460*/  LOP3.LUT R7, R0.reuse, 0x1, RZ, 0xc0, !PT ;  /* 0x0000000100077812 */ /* 0x040fe400078ec0ff */
[----:B------:R-:W-:Y:S01]  /*1470*/  MOV R12, 0x3d2aaabb ;  /* 0x3d2aaabb000c7802 */ /* 0x000fe20000000f00 */
[----:B------:R-:W-:Y:S01]  /*1480*/  FFMA R11, R3, R11, -0.0013887860113754868507 ;  /* 0xbab607ed030b7423 */ /* 0x000fe2000000000b */
[----:B------:R-:W-:Y:S01]  /*1490*/  ISETP.NE.U32.AND P0, PT, R7, 0x1, PT ;  /* 0x000000010700780c */ /* 0x000fe20003f05070 */
[----:B------:R-:W-:Y:S01]  /*14a0*/  IMAD.MOV.U32 R7, RZ, RZ, 0x3effffff ;  /* 0x3effffffff077424 */ /* 0x000fe200078e00ff */
[----:B------:R-:W-:Y:S02]  /*14b0*/  LOP3.LUT P1, RZ, R0, 0x2, RZ, 0xc0, !PT ;  /* 0x0000000200ff7812 */ /* 0x000fe4000782c0ff */
[----:B------:R-:W-:-:S02]  /*14c0*/  FSEL R10, R11, -0.00019574658654164522886, !P0 ;  /* 0xb94d41530b0a7808 */ /* 0x000fc40004000000 */
[----:B------:R-:W-:Y:S02]  /*14d0*/  FSEL R12, R12, 0.0083327032625675201416, !P0 ;  /* 0x3c0885e40c0c7808 */ /* 0x000fe40004000000 */
[----:B------:R-:W-:Y:S02]  /*14e0*/  FSEL R7, -R7, -0.16666662693023681641, !P0 ;  /* 0xbe2aaaa807077808 */ /* 0x000fe40004000100 */
[----:B------:R-:W-:Y:S01]  /*14f0*/  FSEL R0, R21, 1, P0 ;  /* 0x3f80000015007808 */ /* 0x000fe20000000000 */
[----:B------:R-:W-:-:S04]  /*1500*/  FFMA R10, R3, R10, R12 ;  /* 0x0000000a030a7223 */ /* 0x000fc8000000000c */
[C---:B------:R-:W-:Y:S01]  /*1510*/  FFMA R7, R3.reuse, R10, R7 ;  /* 0x0000000a03077223 */ /* 0x040fe20000000007 */
[----:B------:R-:W-:-:S04]  /*1520*/  FFMA R3, R3, R0, RZ ;  /* 0x0000000003037223 */ /* 0x000fc800000000ff */
[----:B------:R-:W-:-:S04]  /*1530*/  FFMA R3, R3, R7, R0 ;  /* 0x0000000703037223 */ /* 0x000fc80000000000 */
[----:B------:R-:W-:-:S04]  /*1540*/  @P1 FADD R3, RZ, -R3 ;  /* 0x80000003ff031221 */ /* 0x000fc80000000000 */
[----:B-----5:R-:W-:Y:S01]  /*1550*/  FMUL R3, R6, R3 ;  /* 0x0000000306037220 */ /* 0x020fe20000400000 */
[----:B--2---:R-:W-:-:S04]  /*1560*/  IMAD R9, R2, UR10, R9 ;  /* 0x0000000a02097c24 */ /* 0x004fc8000f8e0209 */
[----:B------:R-:W-:-:S05]  /*1570*/  IMAD.WIDE R4, R9, 0x4, R4 ;  /* 0x0000000409047825 */ /* 0x000fca00078e0204 */
[----:B------:R-:W-:Y:S01]  /*1580*/  STG.E desc[UR6][R4.64], R3 ;  /* 0x0000000304007986 */ /* 0x000fe2000c101906 */
[----:B------:R-:W-:Y:S05]  /*1590*/  EXIT ;  /* 0x000000000000794d */ /* 0x000fea0003800000 */
.L_x_276:
        /* <DEDUP_REMOVED lines=14> */
.L_x_1216:


//--------------------- .text.vec_computePSF_phaseNMany_f --------------------------
	.section	.text.vec_computePSF_phaseNMany_f,"ax",@progbits
	.align	128
        .global         vec_computePSF_phaseNMany_f
        .type           vec_computePSF_phaseNMany_f,@function
        .size           vec_computePSF_phaseNMany_f,(.L_x_1217 - vec_computePSF_phaseNMany_f)
        .other          vec_computePSF_phaseNMany_f,@"STO_CUDA_ENTRY STV_DEFAULT"
vec_computePSF_phaseNMany_f:
.text.vec_computePSF_phaseNMany_f:
        /* <DEDUP_REMOVED lines=21> */
[----:B------:R-:W4:Y:S08]  /*0150*/  I2F.RP R4, R8 ;  /* 0x0000000800047306 */ /* 0x000f300000209400 */
[----:B----4-:R-:W4:Y:S02]  /*0160*/  MUFU.RCP R4, R4 ;  /* 0x0000000400047308 */ /* 0x010f240000001000 */
[----:B----4-:R-:W-:-:S06]  /*0170*/  VIADD R2, R4, 0xffffffe ;  /* 0x0ffffffe04027836 */ /* 0x010fcc0000000000 */
[----:B------:R4:W1:Y:S02]  /*0180*/  F2I.FTZ.U32.TRUNC.NTZ R3, R2 ;  /* 0x0000000200037305 */ /* 0x000864000021f000 */
[----:B----4-:R-:W-:Y:S02]  /*0190*/  IMAD.MOV.U32 R2, RZ, RZ, RZ ;  /* 0x000000ffff027224 */ /* 0x010fe400078e00ff */
[----:B-1----:R-:W-:-:S04]  /*01a0*/  IMAD.MOV R5, RZ, RZ, -R3 ;  /* 0x000000ffff057224 */ /* 0x002fc800078e0a03 */
[----:B------:R-:W-:-:S04]  /*01b0*/  IMAD R5, R5, R8, RZ ;  /* 0x0000000805057224 */ /* 0x000fc800078e02ff */
[----:B------:R-:W-:Y:S01]  /*01c0*/  IMAD.HI.U32 R3, R3, R5, R2 ;  /* 0x0000000503037227 */ /* 0x000fe200078e0002 */
[----:B------:R-:W-:-:S03]  /*01d0*/  LOP3.LUT R2, R7, R0, RZ, 0x3c, !PT ;  /* 0x0000000007027212 */ /* 0x000fc600078e3cff */
[----:B------:R-:W-:Y:S01]  /*01e0*/  IMAD.MOV.U32 R5, RZ, RZ, R6 ;  /* 0x000000ffff057224 */ /* 0x000fe200078e0006 */
[----:B------:R-:W-:-:S03]  /*01f0*/  ISETP.GE.AND P2, PT, R2, RZ, PT ;  /* 0x000000ff0200720c */ /* 0x000fc60003f46270 */
[----:B------:R-:W-:-:S05]  /*0200*/  IMAD.HI.U32 R6, R3, R5, RZ ;  /* 0x0000000503067227 */ /* 0x000fca00078e00ff */
[----:B------:R-:W-:-:S05]  /*0210*/  IADD3 R3, PT, PT, -R6, RZ, RZ ;  /* 0x000000ff06037210 */ /* 0x000fca0007ffe1ff */
[C---:B------:R-:W-:Y:S02]  /*0220*/  IMAD R3, R8.reuse, R3, R5 ;  /* 0x0000000308037224 */ /* 0x040fe400078e0205 */
[----:B------:R-:W1:Y:S03]  /*0230*/  LDC.64 R4, c[0x0][0x3b8] ;  /* 0x0000ee00ff047b82 */ /* 0x000e660000000a00 */
[----:B------:R-:W-:-:S13]  /*0240*/  ISETP.GT.U32.AND P1, PT, R8, R3, PT ;  /* 0x000000030800720c */ /* 0x000fda0003f24070 */
[----:B------:R-:W-:Y:S02]  /*0250*/  @!P1 IMAD.IADD R3, R3, 0x1, -R8 ;  /* 0x0000000103039824 */ /* 0x000fe400078e0a08 */
[----:B------:R-:W-:Y:S01]  /*0260*/  @!P1 VIADD R6, R6, 0x1 ;  /* 0x0000000106069836 */ /* 0x000fe20000000000 */
[----:B------:R-:W-:Y:S02]  /*0270*/  ISETP.NE.AND P1, PT, R0, RZ, PT ;  /* 0x000000ff0000720c */ /* 0x000fe40003f25270 */
[----:B------:R-:W-:Y:S02]  /*0280*/  ISETP.GE.U32.AND P0, PT, R3, R8, PT ;  /* 0x000000080300720c */ /* 0x000fe40003f06070 */
[----:B------:R-:W4:Y:S08]  /*0290*/  LDC.64 R8, c[0x0][0x3a0] ;  /* 0x0000e800ff087b82 */ /* 0x000f300000000a00 */
[----:B------:R-:W4:Y:S03]  /*02a0*/  LDC.64 R2, c[0x0][0x3b0] ;  /* 0x0000ec00ff027b82 */ /* 0x000f260000000a00 */
[----:B------:R-:W-:-:S05]  /*02b0*/  @P0 VIADD R6, R6, 0x1 ;  /* 0x0000000106060836 */ /* 0x000fca0000000000 */
[----:B------:R-:W-:Y:S02]  /*02c0*/  @!P2 IADD3 R6, PT, PT, -R6, RZ, RZ ;  /* 0x000000ff0606a210 */ /* 0x000fe40007ffe1ff */
[----:B------:R-:W-:-:S05]  /*02d0*/  @!P1 LOP3.LUT R6, RZ, R0, RZ, 0x33, !PT ;  /* 0x00000000ff069212 */ /* 0x000fca00078e33ff */
[----:B------:R-:W-:Y:S02]  /*02e0*/  IMAD.MOV R12, RZ, RZ, -R6 ;  /* 0x000000ffff0c7224 */ /* 0x000fe400078e0a06 */
[----:B-1----:R-:W-:-:S04]  /*02f0*/  IMAD.WIDE R4, R6, 0x4, R4 ;  /* 0x0000000406047825 */ /* 0x002fc800078e0204 */
[----:B------:R-:W-:Y:S02]  /*0300*/  IMAD R7, R0, R12, R7 ;  /* 0x0000000c00077224 */ /* 0x000fe400078e0207 */
[----:B---3--:R-:W-:Y:S02]  /*0310*/  IMAD.WIDE R18, R13, 0x4, R4 ;  /* 0x000000040d127825 */ /* 0x008fe400078e0204 */
[----:B------:R-:W3:Y:S02]  /*0320*/  LDG.E R5, desc[UR6][R4.64] ;  /* 0x0000000604057981 */ /* 0x000ee4000c1e1900 */
[----:B--2---:R-:W-:-:S04]  /*0330*/  IMAD.WIDE R14, R7, 0x4, R14 ;  /* 0x00000004070e7825 */ /* 0x004fc800078e020e */
[C---:B0-----:R-:W-:Y:S01]  /*0340*/  IMAD.WIDE R16, R7.reuse, 0x4, R10 ;  /* 0x0000000407107825 */ /* 0x041fe200078e020a */
[----:B------:R-:W2:Y:S04]  /*0350*/  LDG.E R0, desc[UR6][R14.64] ;  /* 0x000000060e007981 */ /* 0x000ea8000c1e1900 */
[----:B------:R-:W2:Y:S01]  /*0360*/  LDG.E R11, desc[UR6][R18.64] ;  /* 0x00000006120b7981 */ /* 0x000ea2000c1e1900 */
[----:B----4-:R-:W-:-:S03]  /*0370*/  IMAD.WIDE R8, R7, 0x4, R8 ;  /* 0x0000000407087825 */ /* 0x010fc600078e0208 */
[----:B------:R-:W3:Y:S01]  /*0380*/  LDG.E R16, desc[UR6][R16.64] ;  /* 0x0000000610107981 */ /* 0x000ee2000c1e1900 */
[----:B------:R-:W-:-:S03]  /*0390*/  IMAD.WIDE R12, R13, 0x4, R18 ;  /* 0x000000040d0c7825 */ /* 0x000fc600078e0212 */
[----:B------:R-:W4:Y:S01]  /*03a0*/  LDG.E R8, desc[UR6][R8.64] ;  /* 0x0000000608087981 */ /* 0x000f22000c1e1900 */
[C---:B------:R-:W-:Y:S02]  /*03b0*/  IMAD.WIDE R20, R7.reuse, 0x4, R2 ;  /* 0x0000000407147825 */ /* 0x040fe400078e0202 */
[----:B------:R-:W0:Y:S01]  /*03c0*/  LDC.64 R2, c[0x0][0x3a8] ;  /* 0x0000ea00ff027b82 */ /* 0x000e220000000a00 */
[----:B------:R-:W4:Y:S04]  /*03d0*/  LDG.E R12, desc[UR6][R12.64] ;  /* 0x000000060c0c7981 */ /* 0x000f28000c1e1900 */
[----:B------:R-:W4:Y:S01]  /*03e0*/  LDG.E R21, desc[UR6][R20.64] ;  /* 0x0000000614157981 */ /* 0x000f22000c1e1900 */
[----:B0-----:R-:W-:-:S05]  /*03f0*/  IMAD.WIDE R2, R7, 0x4, R2 ;  /* 0x0000000407027825 */ /* 0x001fca00078e0202 */
[----:B------:R0:W5:Y:S01]  /*0400*/  LDG.E R14, desc[UR6][R2.64] ;  /* 0x00000006020e7981 */ /* 0x000162000c1e1900 */
[----:B------:R-:W-:Y:S01]  /*0410*/  BSSY.RECONVERGENT B0, `(.L_x_277) ;  /* 0x000006d000007945 */ /* 0x000fe20003800200 */
[----:B--2---:R-:W-:-:S04]  /*0420*/  FMUL R11, R0, R11 ;  /* 0x0000000b000b7220 */ /* 0x004fc80000400000 */
[----:B---3--:R-:W-:-:S04]  /*0430*/  FFMA R11, R16, R5, R11 ;  /* 0x00000005100b7223 */ /* 0x008fc8000000000b */
[----:B----4-:R-:W-:-:S04]  /*0440*/  FFMA R10, R8, R12, R11 ;  /* 0x0000000c080a7223 */ /* 0x010fc8000000000b */
[----:B------:R-:W-:-:S04]  /*0450*/  FADD R10, R10, R21 ;  /* 0x000000150a0a7221 */ /* 0x000fc80000000000 */
[----:B------:R-:W-:-:S06]  /*0460*/  FMUL R0, R10, 0.63661974668502807617 ;  /* 0x3f22f9830a007820 */ /* 0x000fcc0000400000 */
[----:B------:R-:W1:Y:S01]  /*0470*/  F2I.NTZ R0, R0 ;  /* 0x0000000000007305 */ /* 0x000e620000203100 */
[----:B------:R-:W-:Y:S02]  /*0480*/  FSETP.GE.AND P0, PT, |R10|, 105615, PT ;  /* 0x47ce47800a00780b */ /* 0x000fe40003f06200 */
[----:B-1----:R-:W-:-:S05]  /*0490*/  I2FP.F32.S32 R11, R0 ;  /* 0x00000000000b7245 */ /* 0x002fca0000201400 */
[----:B------:R-:W-:-:S04]  /*04a0*/  FFMA R4, R11, -1.5707962512969970703, R10 ;  /* 0xbfc90fda0b047823 */ /* 0x000fc8000000000a */
[----:B------:R-:W-:-:S04]  /*04b0*/  FFMA R4, R11, -7.5497894158615963534e-08, R4 ;  /* 0xb3a221680b047823 */ /* 0x000fc80000000004 */
[----:B------:R-:W-:Y:S01]  /*04c0*/  FFMA R11, R11, -5.3903029534742383927e-15, R4 ;  /* 0xa7c234c50b0b7823 */ /* 0x000fe20000000004 */
[----:B------:R-:W-:-:S03]  /*04d0*/  IMAD.MOV.U32 R12, RZ, RZ, R0 ;  /* 0x000000ffff0c7224 */ /* 0x000fc600078e0000 */
[----:B------:R-:W-:Y:S01]  /*04e0*/  IMAD.MOV.U32 R21, RZ, RZ, R11 ;  /* 0x000000ffff157224 */ /* 0x000fe200078e000b */
[----:B0-----:R-:W-:Y:S06]  /*04f0*/  @!P0 BRA `(.L_x_278) ;  /* 0x0000000400788947 */ /* 0x001fec0003800000 */
[----:B------:R-:W-:-:S13]  /*0500*/  FSETP.NEU.AND P0, PT, |R10|, +INF , PT ;  /* 0x7f8000000a00780b */ /* 0x000fda0003f0d200 */
[----:B------:R-:W-:Y:S01]  /*0510*/  @!P0 FMUL R21, RZ, R10 ;  /* 0x0000000aff158220 */ /* 0x000fe20000400000 */
[----:B------:R-:W-:Y:S01]  /*0520*/  @!P0 MOV R0, RZ ;  /* 0x000000ff00008202 */ /* 0x000fe20000000f00 */
[----:B------:R-:W-:Y:S06]  /*0530*/  @!P0 BRA `(.L_x_278) ;  /* 0x0000000400688947 */ /* 0x000fec0003800000 */
[----:B------:R-:W-:Y:S01]  /*0540*/  IMAD.SHL.U32 R0, R10, 0x100, RZ ;  /* 0x000001000a007824 */ /* 0x000fe200078e00ff */
[----:B------:R-:W-:Y:S01]  /*0550*/  CS2R R20, SRZ ;  /* 0x0000000000147805 */ /* 0x000fe2000001ff00 */
[----:B------:R-:W0:Y:S03]  /*0560*/  LDCU.64 UR8, c[0x4][0x1a0] ;  /* 0x01003400ff0877ac */ /* 0x000e260008000a00 */
[----:B------:R-:W-:Y:S01]  /*0570*/  LOP3.LUT R23, R0, 0x80000000, RZ, 0xfc, !PT ;  /* 0x8000000000177812 */ /* 0x000fe200078efcff */
[----:B------:R-:W-:Y:S01]  /*0580*/  UMOV UR5, URZ ;  /* 0x000000ff00057c82 */ /* 0x000fe20008000000 */
[----:B------:R-:W-:-:S05]  /*0590*/  UMOV UR4, URZ ;  /* 0x000000ff00047c82 */ /* 0x000fca0008000000 */
.L_x_279:
        /* <DEDUP_REMOVED lines=39> */
[----:B------:R-:W-:Y:S02]  /*0810*/  @P4 IMAD.MOV.U32 R5, RZ, RZ, R13 ;  /* 0x000000ffff054224 */ /* 0x000fe400078e000d */
[----:B------:R-:W-:Y:S01]  /*0820*/  @P4 IMAD.MOV.U32 R0, RZ, RZ, R15 ;  /* 0x000000ffff004224 */ /* 0x000fe200078e000f */
[----:B------:R-:W-:Y:S01]  /*0830*/  ISETP.EQ.AND P4, PT, R9, 0x4, PT ;  /* 0x000000040900780c */ /* 0x000fe20003f82270 */
[--C-:B------:R-:W-:Y:S01]  /*0840*/  @P2 IMAD.MOV.U32 R0, RZ, RZ, R16.reuse ;  /* 0x000000ffff002224 */ /* 0x100fe200078e0010 */
[----:B------:R-:W-:Y:S01]  /*0850*/  @P2 MOV R5, R15 ;  /* 0x0000000f00052202 */ /* 0x000fe20000000f00 */
[----:B------:R-:W-:Y:S01]  /*0860*/  @P1 IMAD.MOV.U32 R5, RZ, RZ, R16 ;  /* 0x000000ffff051224 */ /* 0x000fe200078e0010 */
[----:B------:R-:W-:Y:S01]  /*0870*/  @P0 MOV R5, R17 ;  /* 0x0000001100050202 */ /* 0x000fe20000000f00 */
[----:B------:R-:W-:-:S02]  /*0880*/  @P1 IMAD.MOV.U32 R0, RZ, RZ, R17 ;  /* 0x000000ffff001224 */ /* 0x000fc400078e0011 */
[--C-:B------:R-:W-:Y:S02]  /*0890*/  @P0 IMAD.MOV.U32 R0, RZ, RZ, R18.reuse ;  /* 0x000000ffff000224 */ /* 0x100fe400078e0012 */
[----:B------:R-:W-:Y:S01]  /*08a0*/  @P3 IMAD.MOV.U32 R5, RZ, RZ, R18 ;  /* 0x000000ffff053224 */ /* 0x000fe200078e0012 */
[----:B------:R-:W-:Y:S01]  /*08b0*/  @P5 MOV R5, R19 ;  /* 0x0000001300055202 */ /* 0x000fe20000000f00 */
[----:B------:R-:W-:Y:S02]  /*08c0*/  @P3 IMAD.MOV.U32 R0, RZ, RZ, R19 ;  /* 0x000000ffff003224 */ /* 0x000fe400078e0013 */
[--C-:B------:R-:W-:Y:S02]  /*08d0*/  @P5 IMAD.MOV.U32 R0, RZ, RZ, R21.reuse ;  /* 0x000000ffff005224 */ /* 0x100fe400078e0015 */
[----:B------:R-:W-:Y:S01]  /*08e0*/  @P4 IMAD.MOV.U32 R5, RZ, RZ, R21 ;  /* 0x000000ffff054224 */ /* 0x000fe200078e0015 */
[----:B------:R-:W-:Y:S06]  /*08f0*/  @!P6 BRA `(.L_x_281) ;  /* 0x00000000002ce947 */ /* 0x000fec0003800000 */
[----:B------:R-:W-:Y:S01]  /*0900*/  @P2 IMAD.MOV.U32 R8, RZ, RZ, R13 ;  /* 0x000000ffff082224 */ /* 0x000fe200078e000d */
[----:B------:R-:W-:Y:S01]  /*0910*/  @P1 MOV R8, R15 ;  /* 0x0000000f00081202 */ /* 0x000fe20000000f00 */
[----:B------:R-:W-:Y:S01]  /*0920*/  @P0 IMAD.MOV.U32 R8, RZ, RZ, R16 ;  /* 0x000000ffff080224 */ /* 0x000fe200078e0010 */
[----:B------:R-:W-:Y:S01]  /*0930*/  ISETP.EQ.AND P0, PT, R9, 0x8, PT ;  /* 0x000000080900780c */ /* 0x000fe20003f02270 */
[----:B------:R-:W-:Y:S01]  /*0940*/  @P3 IMAD.MOV.U32 R8, RZ, RZ, R17 ;  /* 0x000000ffff083224 */ /* 0x000fe200078e0011 */
[----:B------:R-:W-:Y:S01]  /*0950*/  LOP3.LUT R4, R4, 0x1f, RZ, 0xc0, !PT ;  /* 0x0000001f04047812 */ /* 0x000fe200078ec0ff */
[----:B------:R-:W-:Y:S01]  /*0960*/  @P5 IMAD.MOV.U32 R8, RZ, RZ, R18 ;  /* 0x000000ffff085224 */ /* 0x000fe200078e0012 */
[----:B------:R-:W-:Y:S02]  /*0970*/  @P4 MOV R8, R19 ;  /* 0x0000001300084202 */ /* 0x000fe40000000f00 */
[----:B------:R-:W-:-:S07]  /*0980*/  SHF.L.W.U32.HI R0, R5, R4, R0 ;  /* 0x0000000405007219 */ /* 0x000fce0000010e00 */
[----:B------:R-:W-:-:S05]  /*0990*/  @P0 IMAD.MOV.U32 R8, RZ, RZ, R21 ;  /* 0x000000ffff080224 */ /* 0x000fca00078e0015 */
[----:B------:R-:W-:-:S07]  /*09a0*/  SHF.L.W.U32.HI R5, R8, R4, R5 ;  /* 0x0000000408057219 */ /* 0x000fce0000010e05 */
.L_x_281:
[----:B------:R-:W-:Y:S05]  /*09b0*/  BSYNC.RECONVERGENT B1 ;  /* 0x0000000000017941 */ /* 0x000fea0003800200 */
.L_x_280:
[C-C-:B------:R-:W-:Y:S01]  /*09c0*/  SHF.L.W.U32.HI R21, R5.reuse, 0x2, R0.reuse ;  /* 0x0000000205157819 */ /* 0x140fe20000010e00 */
[----:B------:R-:W-:Y:S01]  /*09d0*/  IMAD.SHL.U32 R5, R5, 0x4, RZ ;  /* 0x0000000405057824 */ /* 0x000fe200078e00ff */
[----:B------:R-:W-:Y:S01]  /*09e0*/  UMOV UR4, 0x54442d19 ;  /* 0x54442d1900047882 */ /* 0x000fe20000000000 */
[----:B------:R-:W-:Y:S01]  /*09f0*/  UMOV UR5, 0x3bf921fb ;  /* 0x3bf921fb00057882 */ /* 0x000fe20000000000 */
[----:B------:R-:W-:Y:S02]  /*0a00*/  SHF.R.S32.HI R8, RZ, 0x1f, R21 ;  /* 0x0000001fff087819 */ /* 0x000fe40000011415 */
[----:B------:R-:W-:Y:S02]  /*0a10*/  SHF.R.U32.HI R0, RZ, 0x1e, R0 ;  /* 0x0000001eff007819 */ /* 0x000fe40000011600 */
[C---:B------:R-:W-:Y:S02]  /*0a20*/  LOP3.LUT R4, R8.reuse, R5, RZ, 0x3c, !PT ;  /* 0x0000000508047212 */ /* 0x040fe400078e3cff */
[----:B------:R-:W-:-:S02]  /*0a30*/  LOP3.LUT R5, R8, R21, RZ, 0x3c, !PT ;  /* 0x0000001508057212 */ /* 0x000fc400078e3cff */
[----:B------:R-:W-:Y:S02]  /*0a40*/  ISETP.GE.AND P0, PT, R10, RZ, PT ;  /* 0x000000ff0a00720c */ /* 0x000fe40003f06270 */
[C---:B------:R-:W-:Y:S02]  /*0a50*/  LOP3.LUT R20, R21.reuse, R10, RZ, 0x3c, !PT ;  /* 0x0000000a15147212 */ /* 0x040fe400078e3cff */
[----:B------:R-:W0:Y:S01]  /*0a60*/  I2F.F64.S64 R4, R4 ;  /* 0x0000000400047312 */ /* 0x000e220000301c00 */
[----:B------:R-:W-:Y:S02]  /*0a70*/  LEA.HI R0, R21, R0, RZ, 0x1 ;  /* 0x0000000015007211 */ /* 0x000fe400078f08ff */
[----:B------:R-:W-:-:S03]  /*0a80*/  ISETP.GE.AND P1, PT, R20, RZ, PT ;  /* 0x000000ff1400720c */ /* 0x000fc60003f26270 */
[----:B------:R-:W-:-:S05]  /*0a90*/  IMAD.MOV R20, RZ, RZ, -R0 ;  /* 0x000000ffff147224 */ /* 0x000fca00078e0a00 */
[----:B------:R-:W-:Y:S01]  /*0aa0*/  @!P0 MOV R0, R20 ;  /* 0x0000001400008202 */ /* 0x000fe20000000f00 */
[----:B0-----:R-:W-:-:S10]  /*0ab0*/  DMUL R8, R4, UR4 ;  /* 0x0000000404087c28 */ /* 0x001fd40008000000 */
[----:B------:R-:W0:Y:S02]  /*0ac0*/  F2F.F32.F64 R8, R8 ;  /* 0x0000000800087310 */ /* 0x000e240000301000 */
[----:B0-----:R-:W-:-:S07]  /*0ad0*/  FSEL R21, -R8, R8, !P1 ;  /* 0x0000000808157208 */ /* 0x001fce0004800100 */
.L_x_278:
[----:B------:R-:W-:Y:S05]  /*0ae0*/  BSYNC.RECONVERGENT B0 ;  /* 0x0000000000007941 */ /* 0x000fea0003800200 */
.L_x_277:
[----:B------:R-:W0:Y:S01]  /*0af0*/  LDC.64 R4, c[0x0][0x3c0] ;  /* 0x0000f000ff047b82 */ /* 0x000e220000000a00 */
[----:B------:R-:W-:Y:S02]  /*0b00*/  IMAD.MOV.U32 R20, RZ, RZ, 0x37cbac00 ;  /* 0x37cbac00ff147424 */ /* 0x000fe400078e00ff */
[----:B------:R-:W-:Y:S01]  /*0b10*/  FMUL R23, R21, R21 ;  /* 0x0000001515177220 */ /* 0x000fe20000400000 */
[----:B------:R-:W-:Y:S01]  /*0b20*/  IMAD.MOV.U32 R24, RZ, RZ, 0x3c0885e4 ;  /* 0x3c0885e4ff187424 */ /* 0x000fe200078e00ff */
[----:B------:R-:W1:Y:S01]  /*0b30*/  LDCU UR10, c[0x0][0x388] ;  /* 0x00007100ff0a77ac */ /* 0x000e620008000800 */
[----:B0-----:R-:W-:-:S06]  /*0b40*/  IMAD.WIDE R8, R7, 0x4, R4 ;  /* 0x0000000407087825 */ /* 0x001fcc00078e0204 */
[----:B------:R-:W1:Y:S01]  /*0b50*/  LDG.E R9, desc[UR6][R8.64] ;  /* 0x0000000608097981 */ /* 0x000e62000c1e1900 */
[C---:B------:R-:W-:Y:S01]  /*0b60*/  LOP3.LUT R4, R0.reuse, 0x1, RZ, 0xc0, !PT ;  /* 0x0000000100047812 */ /* 0x040fe200078ec0ff */
[----:B------:R-:W-:Y:S02]  /*0b70*/  HFMA2 R25, -RZ, RZ, 1.541015625, -0.052001953125 ;  /* 0x3e2aaaa8ff197431 */ /* 0x000fe400000001ff */
[----:B------:R-:W-:Y:S01]  /*0b80*/  FFMA R22, R23, R20, -0.0013887860113754868507 ;  /* 0xbab607ed17167423 */ /* 0x000fe20000000014 */
[----:B------:R-:W-:Y:S01]  /*0b90*/  VIADD R0, R0, 0x1 ;  /* 0x0000000100007836 */ /* 0x000fe20000000000 */
[----:B------:R-:W-:Y:S02]  /*0ba0*/  ISETP.NE.U32.AND P0, PT, R4, 0x1, PT ;  /* 0x000000010400780c */ /* 0x000fe40003f05070 */
[----:B------:R-:W0:Y:S02]  /*0bb0*/  LDC.64 R4, c[0x0][0x3d0] ;  /* 0x0000f400ff047b82 */ /* 0x000e240000000a00 */
[----:B------:R-:W-:-:S02]  /*0bc0*/  FSEL R22, R22, -0.00019574658654164522886, P0 ;  /* 0xb94d415316167808 */ /* 0x000fc40000000000 */
[----:B------:R-:W-:Y:S02]  /*0bd0*/  FSEL R24, R24, 0.041666727513074874878, !P0 ;  /* 0x3d2aaabb18187808 */ /* 0x000fe40004000000 */
[----:B------:R-:W-:Y:S02]  /*0be0*/  LOP3.LUT P1, RZ, R0, 0x2, RZ, 0xc0, !PT ;  /* 0x0000000200ff7812 */ /* 0x000fe4000782c0ff */
[----:B------:R-:W-:Y:S01]  /*0bf0*/  FSEL R25, -R25, -0.4999999701976776123, !P0 ;  /* 0xbeffffff19197808 */ /* 0x000fe20004000100 */
[----:B------:R-:W-:Y:S01]  /*0c00*/  FFMA R22, R23, R22, R24 ;  /* 0x0000001617167223 */ /* 0x000fe20000000018 */
[----:B------:R-:W-:-:S03]  /*0c10*/  FSEL R0, R21, 1, !P0 ;  /* 0x3f80000015007808 */ /* 0x000fc60004000000 */
[C---:B------:R-:W-:Y:S02]  /*0c20*/  FFMA R22, R23.reuse, R22, R25 ;  /* 0x0000001617167223 */ /* 0x040fe40000000019 */
[----:B------:R-:W-:-:S04]  /*0c30*/  FFMA R23, R23, R0, RZ ;  /* 0x0000000017177223 */ /* 0x000fc800000000ff */
[----:B------:R-:W-:-:S04]  /*0c40*/  FFMA R23, R23, R22, R0 ;  /* 0x0000001617177223 */ /* 0x000fc80000000000 */
[----:B------:R-:W-:-:S04]  /*0c50*/  @P1 FADD R23, RZ, -R23 ;  /* 0x80000017ff171221 */ /* 0x000fc80000000000 */
[----:B-----5:R-:W-:Y:S01]  /*0c60*/  FMUL R23, R14, R23 ;  /* 0x000000170e177220 */ /* 0x020fe20000400000 */
[----:B-1----:R-:W-:-:S04]  /*0c70*/  IMAD R9, R6, UR10, R9 ;  /* 0x0000000a06097c24 */ /* 0x002fc8000f8e0209 */
[----:B0-----:R-:W-:-:S05]  /*0c80*/  IMAD.WIDE R8, R9, 0x4, R4 ;  /* 0x0000000409087825 */ /* 0x001fca00078e0204 */
[----:B------:R0:W-:Y:S04]  /*0c90*/  STG.E desc[UR6][R8.64], R23 ;  /* 0x0000001708007986 */ /* 0x0001e8000c101906 */
[----:B------:R0:W5:Y:S01]  /*0ca0*/  LDG.E R2, desc[UR6][R2.64] ;  /* 0x0000000602027981 */ /* 0x000162000c1e1900 */
[----:B------:R-:W-:Y:S01]  /*0cb0*/  FSETP.GE.AND P0, PT, |R10|, 105615, PT ;  /* 0x47ce47800a00780b */ /* 0x000fe20003f06200 */
[----:B------:R-:W-:-:S12]  /*0cc0*/  BSSY.RECONVERGENT B0, `(.L_x_282) ;  /* 0x0000060000007945 */ /* 0x000fd80003800200 */
[----:B0-----:R-:W-:Y:S05]  /*0cd0*/  @!P0 BRA `(.L_x_283) ;  /* 0x0000000400788947 */ /* 0x001fea0003800000 */
        /* <DEDUP_REMOVED lines=11> */
.L_x_284:
        /* <DEDUP_REMOVED lines=36> */
[----:B------:R-:W-:-:S03]  /*0fd0*/  ISETP.EQ.AND P5, PT, R11, 0x4, PT ;  /* 0x000000040b00780c */ /* 0x000fc60003fa2270 */
[----:B------:R-:W-:Y:S02]  /*0fe0*/  @P3 MOV R0, R13 ;  /* 0x0000000d00003202 */ /* 0x000fe40000000f00 */
[----:B------:R-:W-:Y:S01]  /*0ff0*/  @P4 IMAD.MOV.U32 R8, RZ, RZ, R13 ;  /* 0x000000ffff084224 */ /* 0x000fe200078e000d */
[C---:B------:R-:W-:Y:S01]  /*1000*/  ISETP.EQ.AND P3, PT, R11.reuse, -0x4, PT ;  /* 0xfffffffc0b00780c */ /* 0x040fe20003f62270 */
[--C-:B------:R-:W-:Y:S01]  /*1010*/  @P4 IMAD.MOV.U32 R0, RZ, RZ, R15.reuse ;  /* 0x000000ffff004224 */ /* 0x100fe200078e000f */
[----:B------:R-:W-:Y:S01]  /*1020*/  ISETP.EQ.AND P4, PT, R11, RZ, PT ;  /* 0x000000ff0b00720c */ /* 0x000fe20003f82270 */
[----:B------:R-:W-:Y:S01]  /*1030*/  @P2 IMAD.MOV.U32 R8, RZ, RZ, R15 ;  /* 0x000000ffff082224 */ /* 0x000fe200078e000f */
[----:B------:R-:W-:Y:S01]  /*1040*/  @P2 MOV R0, R16 ;  /* 0x0000001000002202 */ /* 0x000fe20000000f00 */
[----:B------:R-:W-:Y:S02]  /*1050*/  @P1 IMAD.MOV.U32 R8, RZ, RZ, R16 ;  /* 0x000000ffff081224 */ /* 0x000fe400078e0010 */
[--C-:B------:R-:W-:Y:S01]  /*1060*/  @P1 IMAD.MOV.U32 R0, RZ, RZ, R17.reuse ;  /* 0x000000ffff001224 */ /* 0x100fe200078e0011 */
[----:B------:R-:W-:Y:S01]  /*1070*/  @P0 MOV R0, R18 ;  /* 0x0000001200000202 */ /* 0x000fe20000000f00 */
[----:B------:R-:W-:-:S04]  /*1080*/  @P0 IMAD.MOV.U32 R8, RZ, RZ, R17 ;  /* 0x000000ffff080224 */ /* 0x000fc800078e0011 */
[----:B------:R-:W-:Y:S02]  /*1090*/  @P3 IMAD.MOV.U32 R8, RZ, RZ, R18 ;  /* 0x000000ffff083224 */ /* 0x000fe400078e0012 */
[--C-:B------:R-:W-:Y:S01]  /*10a0*/  @P3 IMAD.MOV.U32 R0, RZ, RZ, R19.reuse ;  /* 0x000000ffff003224 */ /* 0x100fe200078e0013 */
[----:B------:R-:W-:Y:S01]  /*10b0*/  @P4 MOV R0, R3 ;  /* 0x0000000300004202 */ /* 0x000fe20000000f00 */
[----:B------:R-:W-:Y:S02]  /*10c0*/  @P4 IMAD.MOV.U32 R8, RZ, RZ, R19 ;  /* 0x000000ffff084224 */ /* 0x000fe400078e0013 */
[----:B------:R-:W-:Y:S01]  /*10d0*/  @P5 IMAD.MOV.U32 R8, RZ, RZ, R3 ;  /* 0x000000ffff085224 */ /* 0x000fe200078e0003 */
[----:B------:R-:W-:Y:S06]  /*10e0*/  @!P6 BRA `(.L_x_286) ;  /* 0x000000000028e947 */ /* 0x000fec0003800000 */
[----:B------:R-:W-:Y:S01]  /*10f0*/  @P1 IMAD.MOV.U32 R13, RZ, RZ, R15 ;  /* 0x000000ffff0d1224 */ /* 0x000fe200078e000f */
[----:B------:R-:W-:Y:S01]  /*1100*/  LOP3.LUT R9, R9, 0x1f, RZ, 0xc0, !PT ;  /* 0x0000001f09097812 */ /* 0x000fe200078ec0ff */
[----:B------:R-:W-:Y:S01]  /*1110*/  @P0 IMAD.MOV.U32 R13, RZ, RZ, R16 ;  /* 0x000000ffff0d0224 */ /* 0x000fe200078e0010 */
[----:B------:R-:W-:Y:S02]  /*1120*/  ISETP.EQ.AND P0, PT, R11, 0x8, PT ;  /* 0x000000080b00780c */ /* 0x000fe40003f02270 */
[----:B------:R-:W-:Y:S01]  /*1130*/  @P3 MOV R13, R17 ;  /* 0x00000011000d3202 */ /* 0x000fe20000000f00 */
[----:B------:R-:W-:Y:S01]  /*1140*/  @P4 IMAD.MOV.U32 R13, RZ, RZ, R18 ;  /* 0x000000ffff0d4224 */ /* 0x000fe200078e0012 */
[----:B------:R-:W-:Y:S01]  /*1150*/  SHF.L.W.U32.HI R0, R8, R9, R0 ;  /* 0x0000000908007219 */ /* 0x000fe20000010e00 */
[----:B------:R-:W-:-:S08]  /*1160*/  @P5 IMAD.MOV.U32 R13, RZ, RZ, R19 ;  /* 0x000000ffff0d5224 */ /* 0x000fd000078e0013 */
[----:B------:R-:W-:-:S05]  /*1170*/  @P0 IMAD.MOV.U32 R13, RZ, RZ, R3 ;  /* 0x000000ffff0d0224 */ /* 0x000fca00078e0003 */
[----:B------:R-:W-:-:S07]  /*1180*/  SHF.L.W.U32.HI R8, R13, R9, R8 ;  /* 0x000000090d087219 */ /* 0x000fce0000010e08 */
.L_x_286:
[----:B------:R-:W-:Y:S05]  /*1190*/  BSYNC.RECONVERGENT B1 ;  /* 0x0000000000017941 */ /* 0x000fea0003800200 */
.L_x_285:
        /* <DEDUP_REMOVED lines=18> */
.L_x_283:
[----:B------:R-:W-:Y:S05]  /*12c0*/  BSYNC.RECONVERGENT B0 ;  /* 0x0000000000007941 */ /* 0x000fea0003800200 */
.L_x_282:
[----:B------:R-:W0:Y:S02]  /*12d0*/  LDC.64 R8, c[0x0][0x3c8] ;  /* 0x0000f200ff087b82 */ /* 0x000e240000000a00 */
[----:B0-----:R-:W-:-:S06]  /*12e0*/  IMAD.WIDE R8, R7, 0x4, R8 ;  /* 0x0000000407087825 */ /* 0x001fcc00078e0208 */
[----:B------:R-:W2:Y:S01]  /*12f0*/  LDG.E R9, desc[UR6][R8.64] ;  /* 0x0000000608097981 */ /* 0x000ea2000c1e1900 */
[----:B------:R-:W-:Y:S01]  /*1300*/  FMUL R3, R11, R11 ;  /* 0x0000000b0b037220 */ /* 0x000fe20000400000 */
[C---:B------:R-:W-:Y:S01]  /*1310*/  LOP3.LUT R0, R12.reuse, 0x1, RZ, 0xc0, !PT ;  /* 0x000000010c007812 */ /* 0x040fe200078ec0ff */
[----:B------:R-:W-:Y:S01]  /*1320*/  IMAD.MOV.U32 R7, RZ, RZ, 0x3effffff ;  /* 0x3effffffff077424 */ /* 0x000fe200078e00ff */
[----:B------:R-:W-:Y:S01]  /*1330*/  LOP3.LUT P1, RZ, R12, 0x2, RZ, 0xc0, !PT ;  /* 0x000000020cff7812 */ /* 0x000fe2000782c0ff */
[----:B------:R-:W-:Y:S01]  /*1340*/  FFMA R20, R3, R20, -0.0013887860113754868507 ;  /* 0xbab607ed03147423 */ /* 0x000fe20000000014 */
[----:B------:R-:W-:Y:S02]  /*1350*/  ISETP.NE.U32.AND P0, PT, R0, 0x1, PT ;  /* 0x000000010000780c */ /* 0x000fe40003f05070 */
[----:B------:R-:W-:Y:S02]  /*1360*/  MOV R0, 0x3d2aaabb ;  /* 0x3d2aaabb00007802 */ /* 0x000fe40000000f00 */
[----:B------:R-:W-:-:S02]  /*1370*/  FSEL R20, R20, -0.00019574658654164522886, !P0 ;  /* 0xb94d415314147808 */ /* 0x000fc40004000000 */
[----:B------:R-:W-:Y:S02]  /*1380*/  FSEL R0, R0, 0.0083327032625675201416, !P0 ;  /* 0x3c0885e400007808 */ /* 0x000fe40004000000 */
[----:B------:R-:W-:-:S03]  /*1390*/  FSEL R7, -R7, -0.16666662693023681641, !P0 ;  /* 0xbe2aaaa807077808 */ /* 0x000fc60004000100 */
[----:B------:R-:W-:Y:S01]  /*13a0*/  FFMA R20, R3, R20, R0 ;  /* 0x0000001403147223 */ /* 0x000fe20000000000 */
[----:B------:R-:W-:-:S03]  /*13b0*/  FSEL R0, R11, 1, P0 ;  /* 0x3f8000000b007808 */ /* 0x000fc60000000000 */
[C---:B------:R-:W-:Y:S02]  /*13c0*/  FFMA R7, R3.reuse, R20, R7 ;  /* 0x0000001403077223 */ /* 0x040fe40000000007 */
        /* <DEDUP_REMOVED lines=8> */
.L_x_287:
        /* <DEDUP_REMOVED lines=11> */
.L_x_1217:


//--------------------- .text.vec_computePSF_phaseNMany --------------------------
	.section	.text.vec_computePSF_phaseNMany,"ax",@progbits
	.align	128
        .global         vec_computePSF_phaseNMany
        .type           vec_computePSF_phaseNMany,@function
        .size           vec_computePSF_phaseNMany,(.L_x_1139 - vec_computePSF_phaseNMany)
        .other          vec_computePSF_phaseNMany,@"STO_CUDA_ENTRY STV_DEFAULT"
vec_computePSF_phaseNMany:
.text.vec_computePSF_phaseNMany:
[----:B------:R-:W0:Y:S01]  /*0000*/  LDC R1, c[0x0][0x37c] ;  /* 0x0000df00ff017b82 */ /* 0x000e220000000800 */
[----:B------:R-:W1:Y:S01]  /*0010*/  S2R R0, SR_TID.Y ;  /* 0x0000000000007919 */ /* 0x000e620000002200 */
[----:B------:R-:W2:Y:S06]  /*0020*/  LDCU UR5, c[0x0][0x360] ;  /* 0x00006c00ff0577ac */ /* 0x000eac0008000800 */
[----:B------:R-:W1:Y:S01]  /*0030*/  S2UR UR6, SR_CTAID.Y ;  /* 0x00000000000679c3 */ /* 0x000e620000002600 */
[----:B0-----:R-:W-:Y:S01]  /*0040*/  VIADD R1, R1, 0xffffffd8 ;  /* 0xffffffd801017836 */ /* 0x001fe20000000000 */
[----:B------:R-:W2:Y:S01]  /*0050*/  S2R R3, SR_TID.X ;  /* 0x0000000000037919 */ /* 0x000ea20000002100 */
[----:B------:R-:W0:Y:S05]  /*0060*/  LDCU UR7, c[0x0][0x380] ;  /* 0x00007000ff0777ac */ /* 0x000e2a0008000800 */
[----:B------:R-:W1:Y:S08]  /*0070*/  LDC R5, c[0x0][0x364] ;  /* 0x0000d900ff057b82 */ /* 0x000e700000000800 */
[----:B------:R-:W3:Y:S08]  /*0080*/  S2UR UR4, SR_CTAID.X ;  /* 0x00000000000479c3 */ /* 0x000ef00000002500 */
[----:B------:R-:W3:Y:S01]  /*0090*/  LDC R7, c[0x0][0x370] ;  /* 0x0000dc00ff077b82 */ /* 0x000ee20000000800 */
[----:B-1----:R-:W-:-:S04]  /*00a0*/  IMAD R0, R5, UR6, R0 ;  /* 0x0000000605007c24 */ /* 0x002fc8000f8e0200 */
[----:B---3--:R-:W-:-:S04]  /*00b0*/  IMAD R0, R0, R7, UR4 ;  /* 0x0000000400007e24 */ /* 0x008fc8000f8e0207 */
[----:B--2---:R-:W-:-:S05]  /*00c0*/  IMAD R0, R0, UR5, R3 ;  /* 0x0000000500007c24 */ /* 0x004fca000f8e0203 */
[----:B0-----:R-:W-:-:S13]  /*00d0*/  ISETP.GE.AND P0, PT, R0, UR7, PT ;  /* 0x0000000700007c0c */ /* 0x001fda000bf06270 */
[----:B------:R-:W-:Y:S05]  /*00e0*/  @P0 EXIT ;  /* 0x000000000000094d */ /* 0x000fea0003800000 */
[----:B------:R-:W0:Y:S01]  /*00f0*/  LDC R3, c[0x0][0x384] ;  /* 0x0000e100ff037b82 */ /* 0x000e220000000800 */
[----:B------:R-:W1:Y:S07]  /*0100*/  LDCU.64 UR4, c[0x0][0x358] ;  /* 0x00006b00ff0477ac */ /* 0x000e6e0008000a00 */
        /* <DEDUP_REMOVED lines=10> */
[----:B------:R-:W-:Y:S01]  /*01b0*/  IMAD R9, R6, R7, RZ ;  /* 0x0000000706097224 */ /* 0x000fe200078e02ff */
[----:B------:R-:W-:-:S03]  /*01c0*/  IABS R6, R0 ;  /* 0x0000000000067213 */ /* 0x000fc60000000000 */
[----:B------:R-:W-:Y:S02]  /*01d0*/  IMAD.HI.U32 R5, R5, R9, R4 ;  /* 0x0000000905057227 */ /* 0x000fe400078e0004 */
[----:B------:R-:W1:Y:S04]  /*01e0*/  LDC.64 R8, c[0x0][0x390] ;  /* 0x0000e400ff087b82 */ /* 0x000e680000000a00 */
        /* <DEDUP_REMOVED lines=8> */
[----:B------:R-:W-:Y:S01]  /*0270*/  LOP3.LUT R2, R0, R3, RZ, 0x3c, !PT ;  /* 0x0000000300027212 */ /* 0x000fe200078e3cff */
[----:B------:R-:W4:Y:S03]  /*0280*/  LDC.64 R6, c[0x0][0x398] ;  /* 0x0000e600ff067b82 */ /* 0x000f260000000a00 */
[----:B------:R-:W-:-:S07]  /*0290*/  ISETP.GE.AND P2, PT, R2, RZ, PT ;  /* 0x000000ff0200720c */ /* 0x000fce0003f46270 */
[----:B------:R-:W-:-:S06]  /*02a0*/  @P0 VIADD R20, R20, 0x1 ;  /* 0x0000000114140836 */ /* 0x000fcc0000000000 */
[----:B------:R-:W-:Y:S01]  /*02b0*/  @!P2 IMAD.MOV R20, RZ, RZ, -R20 ;  /* 0x000000ffff14a224 */ /* 0x000fe200078e0a14 */
[----:B------:R-:W-:-:S05]  /*02c0*/  @!P1 LOP3.LUT R20, RZ, R3, RZ, 0x33, !PT ;  /* 0x00000003ff149212 */ /* 0x000fca00078e33ff */
[----:B------:R-:W-:Y:S02]  /*02d0*/  IMAD.MOV R2, RZ, RZ, -R20 ;  /* 0x000000ffff027224 */ /* 0x000fe400078e0a14 */
[----:B--2---:R-:W-:-:S04]  /*02e0*/  IMAD.WIDE R10, R20, 0x8, R10 ;  /* 0x00000008140a7825 */ /* 0x004fc800078e020a */
[----:B------:R-:W-:Y:S02]  /*02f0*/  IMAD R0, R3, R2, R0 ;  /* 0x0000000203007224 */ /* 0x000fe400078e0200 */
[----:B------:R-:W2:Y:S01]  /*0300*/  LDC.64 R2, c[0x0][0x3b0] ;  /* 0x0000ec00ff027b82 */ /* 0x000ea20000000a00 */
[----:B---3--:R-:W-:Y:S02]  /*0310*/  IMAD.WIDE R16, R14, 0x8, R10 ;  /* 0x000000080e107825 */ /* 0x008fe400078e020a */
[----:B------:R-:W3:Y:S02]  /*0320*/  LDG.E.64 R10, desc[UR4][R10.64] ;  /* 0x000000040a0a7981 */ /* 0x000ee4000c1e1b00 */
[C---:B----4-:R-:W-:Y:S02]  /*0330*/  IMAD.WIDE R6, R0.reuse, 0x8, R6 ;  /* 0x0000000800067825 */ /* 0x050fe400078e0206 */
[----:B------:R-:W4:Y:S02]  /*0340*/  LDG.E.64 R4, desc[UR4][R16.64] ;  /* 0x0000000410047981 */ /* 0x000f24000c1e1b00 */
[----:B-1----:R-:W-:-:S02]  /*0350*/  IMAD.WIDE R8, R0, 0x8, R8 ;  /* 0x0000000800087825 */ /* 0x002fc400078e0208 */
[----:B------:R-:W4:Y:S02]  /*0360*/  LDG.E.64 R6, desc[UR4][R6.64] ;  /* 0x0000000406067981 */ /* 0x000f24000c1e1b00 */
[----:B------:R-:W-:Y:S02]  /*0370*/  IMAD.WIDE R22, R14, 0x8, R16 ;  /* 0x000000080e167825 */ /* 0x000fe400078e0210 */
[----:B------:R-:W3:Y:S02]  /*0380*/  LDG.E.64 R8, desc[UR4][R8.64] ;  /* 0x0000000408087981 */ /* 0x000ee4000c1e1b00 */
[C---:B0-----:R-:W-:Y:S02]  /*0390*/  IMAD.WIDE R14, R0.reuse, 0x8, R12 ;  /* 0x00000008000e7825 */ /* 0x041fe400078e020c */
[----:B------:R-:W3:Y:S04]  /*03a0*/  LDG.E.64 R12, desc[UR4][R22.64] ;  /* 0x00000004160c7981 */ /* 0x000ee8000c1e1b00 */
[----:B------:R-:W3:Y:S01]  /*03b0*/  LDG.E.64 R14, desc[UR4][R14.64] ;  /* 0x000000040e0e7981 */ /* 0x000ee2000c1e1b00 */
[----:B--2---:R-:W-:-:S02]  /*03c0*/  IMAD.WIDE R24, R0, 0x8, R2 ;  /* 0x0000000800187825 */ /* 0x004fc400078e0202 */
[----:B------:R-:W0:Y:S03]  /*03d0*/  LDC.64 R2, c[0x0][0x3a8] ;  /* 0x0000ea00ff027b82 */ /* 0x000e260000000a00 */
[----:B------:R-:W2:Y:S01]  /*03e0*/  LDG.E.64 R18, desc[UR4][R24.64] ;  /* 0x0000000418127981 */ /* 0x000ea2000c1e1b00 */
[----:B0-----:R-:W-:-:S05]  /*03f0*/  IMAD.WIDE R2, R0, 0x8, R2 ;  /* 0x0000000800027825 */ /* 0x001fca00078e0202 */
[----:B------:R0:W5:Y:S01]  /*0400*/  LDG.E.64 R16, desc[UR4][R2.64] ;  /* 0x0000000402107981 */ /* 0x000162000c1e1b00 */
[----:B------:R-:W-:Y:S01]  /*0410*/  BSSY.RECONVERGENT B0, `(.L_x_288) ;  /* 0x0000022000007945 */ /* 0x000fe20003800200 */
[----:B----4-:R-:W-:-:S08]  /*0420*/  DMUL R4, R6, R4 ;  /* 0x0000000406047228 */ /* 0x010fd00000000000 */
[----:B---3--:R-:W-:-:S08]  /*0430*/  DFMA R4, R8, R10, R4 ;  /* 0x0000000a0804722b */ /* 0x008fd00000000004 */
[----:B------:R-:W-:-:S08]  /*0440*/  DFMA R4, R14, R12, R4 ;  /* 0x0000000c0e04722b */ /* 0x000fd00000000004 */
[----:B--2---:R-:W-:-:S08]  /*0450*/  DADD R18, R4, R18 ;  /* 0x0000000004127229 */ /* 0x004fd00000000012 */
[----:B------:R-:W-:-:S14]  /*0460*/  DSETP.NEU.AND P0, PT, |R18|, +INF , PT ;  /* 0x7ff000001200742a */ /* 0x000fdc0003f0d200 */
[----:B------:R-:W-:Y:S01]  /*0470*/  @!P0 DMUL R22, RZ, R18 ;  /* 0x00000012ff168228 */ /* 0x000fe20000000000 */
[----:B------:R-:W-:Y:S01]  /*0480*/  @!P0 IMAD.MOV.U32 R21, RZ, RZ, 0x1 ;  /* 0x00000001ff158424 */ /* 0x000fe200078e00ff */
[----:B0-----:R-:W-:Y:S09]  /*0490*/  @!P0 BRA `(.L_x_289) ;  /* 0x0000000000648947 */ /* 0x001ff20003800000 */
[----:B------:R-:W-:Y:S01]  /*04a0*/  UMOV UR6, 0x6dc9c883 ;  /* 0x6dc9c88300067882 */ /* 0x000fe20000000000 */
[----:B------:R-:W-:Y:S01]  /*04b0*/  UMOV UR7, 0x3fe45f30 ;  /* 0x3fe45f3000077882 */ /* 0x000fe20000000000 */
[C---:B------:R-:W-:Y:S01]  /*04c0*/  DSETP.GE.AND P0, PT, |R18|.reuse, 2.14748364800000000000e+09, PT ;  /* 0x41e000001200742a */ /* 0x040fe20003f06200 */
[----:B------:R-:W-:Y:S01]  /*04d0*/  BSSY.RECONVERGENT B1, `(.L_x_290) ;  /* 0x0000014000017945 */ /* 0x000fe20003800200 */
[----:B------:R-:W-:Y:S01]  /*04e0*/  DMUL R4, R18, UR6 ;  /* 0x0000000612047c28 */ /* 0x000fe20008000000 */
[----:B------:R-:W-:Y:S01]  /*04f0*/  UMOV UR6, 0x54442d18 ;  /* 0x54442d1800067882 */ /* 0x000fe20000000000 */
[----:B------:R-:W-:-:S08]  /*0500*/  UMOV UR7, 0x3ff921fb ;  /* 0x3ff921fb00077882 */ /* 0x000fd00000000000 */
[----:B------:R-:W0:Y:S08]  /*0510*/  F2I.F64 R4, R4 ;  /* 0x0000000400047311 */ /* 0x000e300000301100 */
[----:B0-----:R-:W0:Y:S02]  /*0520*/  I2F.F64 R22, R4 ;  /* 0x0000000400167312 */ /* 0x001e240000201c00 */
[----:B0-----:R-:W-:Y:S01]  /*0530*/  DFMA R6, R22, -UR6, R18 ;  /* 0x8000000616067c2b */ /* 0x001fe20008000012 */
[----:B------:R-:W-:Y:S01]  /*0540*/  UMOV UR6, 0x33145c00 ;  /* 0x33145c0000067882 */ /* 0x000fe20000000000 */
[----:B------:R-:W-:-:S06]  /*0550*/  UMOV UR7, 0x3c91a626 ;  /* 0x3c91a62600077882 */ /* 0x000fcc0000000000 */
[----:B------:R-:W-:Y:S01]  /*0560*/  DFMA R6, R22, -UR6, R6 ;  /* 0x8000000616067c2b */ /* 0x000fe20008000006 */
[----:B------:R-:W-:Y:S01]  /*0570*/  UMOV UR6, 0x252049c0 ;  /* 0x252049c000067882 */ /* 0x000fe20000000000 */
[----:B------:R-:W-:-:S06]  /*0580*/  UMOV UR7, 0x397b839a ;  /* 0x397b839a00077882 */ /* 0x000fcc0000000000 */
[----:B------:R-:W-:Y:S01]  /*0590*/  DFMA R22, R22, -UR6, R6 ;  /* 0x8000000616167c2b */ /* 0x000fe20008000006 */
[----:B------:R-:W-:Y:S10]  /*05a0*/  @!P0 BRA `(.L_x_291) ;  /* 0x0000000000188947 */ /* 0x000ff40003800000 */
[----:B------:R-:W-:Y:S01]  /*05b0*/  IMAD.MOV.U32 R6, RZ, RZ, R18 ;  /* 0x000000ffff067224 */ /* 0x000fe200078e0012 */
[----:B------:R-:W-:Y:S01]  /*05c0*/  MOV R22, 0x5f0 ;  /* 0x000005f000167802 */ /* 0x000fe20000000f00 */
[----:B------:R-:W-:-:S07]  /*05d0*/  IMAD.MOV.U32 R15, RZ, RZ, R19 ;  /* 0x000000ffff0f7224 */ /* 0x000fce00078e0013 */
[----:B-----5:R-:W-:Y:S05]  /*05e0*/  CALL.REL.NOINC `($vec_computePSF_phaseNMany$__internal_trig_reduction_slowpathd) ;  /* 0x0000000400c07944 */ /* 0x020fea0003c00000 */
[----:B------:R-:W-:Y:S02]  /*05f0*/  IMAD.MOV.U32 R22, RZ, RZ, R6 ;  /* 0x000000ffff167224 */ /* 0x000fe400078e0006 */
[----:B------:R-:W-:-:S07]  /*0600*/  IMAD.MOV.U32 R23, RZ, RZ, R7 ;  /* 0x000000ffff177224 */ /* 0x000fce00078e0007 */
.L_x_291:
[----:B------:R-:W-:Y:S05]  /*0610*/  BSYNC.RECONVERGENT B1 ;  /* 0x0000000000017941 */ /* 0x000fea0003800200 */
.L_x_290:
[----:B------:R-:W-:-:S07]  /*0620*/  VIADD R21, R4, 0x1 ;  /* 0x0000000104157836 */ /* 0x000fce0000000000 */
.L_x_289:
[----:B------:R-:W-:Y:S05]  /*0630*/  BSYNC.RECONVERGENT B0 ;  /* 0x0000000000007941 */ /* 0x000fea0003800200 */
.L_x_288:
[----:B------:R-:W0:Y:S01]  /*0640*/  LDCU.64 UR6, c[0x4][0x1b0] ;  /* 0x01003600ff0677ac */ /* 0x000e220008000a00 */
[----:B------:R-:W-:-:S05]  /*0650*/  IMAD.SHL.U32 R4, R21, 0x40, RZ ;  /* 0x0000004015047824 */ /* 0x000fca00078e00ff */
[----:B------:R-:W-:-:S04]  /*0660*/  LOP3.LUT R4, R4, 0x40, RZ, 0xc0, !PT ;  /* 0x0000004004047812 */ /* 0x000fc800078ec0ff */
[----:B0-----:R-:W-:Y:S02]  /*0670*/  IADD3 R26, P0, PT, R4, UR6, RZ ;  /* 0x00000006041a7c10 */ /* 0x001fe4000ff1e0ff */
[----:B------:R-:W-:Y:S01]  /*0680*/  LOP3.LUT R12, R21, 0x1, RZ, 0xc0, !PT ;  /* 0x00000001150c7812 */ /* 0x000fe200078ec0ff */
[----:B------:R-:W-:Y:S01]  /*0690*/  IMAD.MOV.U32 R13, RZ, RZ, 0x3da8ff83 ;  /* 0x3da8ff83ff0d7424 */ /* 0x000fe200078e00ff */
[----:B------:R-:W-:Y:S01]  /*06a0*/  DMUL R24, R22, R22 ;  /* 0x0000001616187228 */ /* 0x000fe20000000000 */
[----:B------:R-:W-:Y:S01]  /*06b0*/  IMAD.X R27, RZ, RZ, UR7, P0 ;  /* 0x00000007ff1b7e24 */ /* 0x000fe200080e06ff */
[----:B------:R-:W0:Y:S04]  /*06c0*/  LDCU UR6, c[0x0][0x388] ;  /* 0x00007100ff0677ac */ /* 0x000e280008000800 */
[----:B------:R-:W2:Y:S01]  /*06d0*/  LDG.E.128.CONSTANT R4, desc[UR4][R26.64] ;  /* 0x000000041a047981 */ /* 0x000ea2000c1e9d00 */
[----:B------:R-:W-:-:S03]  /*06e0*/  ISETP.NE.U32.AND P0, PT, R12, 0x1, PT ;  /* 0x000000010c00780c */ /* 0x000fc60003f05070 */
[----:B------:R-:W3:Y:S01]  /*06f0*/  LDG.E.128.CONSTANT R8, desc[UR4][R26.64+0x10] ;  /* 0x000010041a087981 */ /* 0x000ee2000c1e9d00 */
[----:B------:R-:W-:Y:S01]  /*0700*/  IMAD.MOV.U32 R12, RZ, RZ, 0x20fd8164 ;  /* 0x20fd8164ff0c7424 */ /* 0x000fe200078e00ff */
[----:B------:R-:W-:-:S04]  /*0710*/  FSEL R13, -R13, 0.11223486810922622681, !P0 ;  /* 0x3de5db650d0d7808 */ /* 0x000fc80004000100 */
[----:B------:R-:W-:-:S06]  /*0720*/  FSEL R12, R12, -8.06006814911005101289e+34, !P0 ;  /* 0xf9785eba0c0c7808 */ /* 0x000fcc0004000000 */
[C---:B--2---:R-:W-:Y:S01]  /*0730*/  DFMA R4, R24.reuse, R12, R4 ;  /* 0x0000000c1804722b */ /* 0x044fe20000000004 */
[----:B------:R-:W2:Y:S07]  /*0740*/  LDG.E.128.CONSTANT R12, desc[UR4][R26.64+0x20] ;  /* 0x000020041a0c7981 */ /* 0x000eae000c1e9d00 */
[----:B------:R-:W-:Y:S02]  /*0750*/  DFMA R6, R24, R4, R6 ;  /* 0x000000041806722b */ /* 0x000fe40000000006 */
[----:B------:R-:W1:Y:S02]  /*0760*/  LDC.64 R4, c[0x0][0x3c0] ;  /* 0x0000f000ff047b82 */ /* 0x000e640000000a00 */
[----:B-1----:R-:W-:-:S06]  /*0770*/  IMAD.WIDE R4, R0, 0x4, R4 ;  /* 0x0000000400047825 */ /* 0x002fcc00078e0204 */
[----:B------:R-:W0:Y:S01]  /*0780*/  LDG.E R5, desc[UR4][R4.64] ;  /* 0x0000000404057981 */ /* 0x000e22000c1e1900 */
[----:B---3--:R-:W-:-:S08]  /*0790*/  DFMA R6, R24, R6, R8 ;  /* 0x000000061806722b */ /* 0x008fd00000000008 */
[C---:B------:R-:W-:Y:S01]  /*07a0*/  DFMA R6, R24.reuse, R6, R10 ;  /* 0x000000061806722b */ /* 0x040fe2000000000a */
[----:B------:R-:W1:Y:S07]  /*07b0*/  LDC.64 R10, c[0x0][0x3d0] ;  /* 0x0000f400ff0a7b82 */ /* 0x000e6e0000000a00 */
[----:B--2---:R-:W-:-:S08]  /*07c0*/  DFMA R6, R24, R6, R12 ;  /* 0x000000061806722b */ /* 0x004fd0000000000c */
[----:B------:R-:W-:-:S08]  /*07d0*/  DFMA R6, R24, R6, R14 ;  /* 0x000000061806722b */ /* 0x000fd0000000000e */
[----:B------:R-:W-:Y:S02]  /*07e0*/  DFMA R22, R6, R22, R22 ;  /* 0x000000160616722b */ /* 0x000fe40000000016 */
[----:B------:R-:W-:-:S10]  /*07f0*/  DFMA R6, R24, R6, 1 ;  /* 0x3ff000001806742b */ /* 0x000fd40000000006 */
[----:B------:R-:W-:Y:S02]  /*0800*/  FSEL R8, R6, R22, !P0 ;  /* 0x0000001606087208 */ /* 0x000fe40004000000 */
[----:B------:R-:W-:Y:S02]  /*0810*/  FSEL R9, R7, R23, !P0 ;  /* 0x0000001707097208 */ /* 0x000fe40004000000 */
[----:B------:R-:W-:-:S04]  /*0820*/  LOP3.LUT P0, RZ, R21, 0x2, RZ, 0xc0, !PT ;  /* 0x0000000215ff7812 */ /* 0x000fc8000780c0ff */
[----:B------:R-:W-:-:S10]  /*0830*/  DADD R6, RZ, -R8 ;  /* 0x00000000ff067229 */ /* 0x000fd40000000808 */
[----:B------:R-:W-:Y:S02]  /*0840*/  FSEL R6, R8, R6, !P0 ;  /* 0x0000000608067208 */ /* 0x000fe40004000000 */
[----:B------:R-:W-:Y:S01]  /*0850*/  FSEL R7, R9, R7, !P0 ;  /* 0x0000000709077208 */ /* 0x000fe20004000000 */
[----:B0-----:R-:W-:-:S05]  /*0860*/  IMAD R9, R20, UR6, R5 ;  /* 0x0000000614097c24 */ /* 0x001fca000f8e0205 */
[----:B-----5:R-:W-:Y:S01]  /*0870*/  DMUL R4, R16, R6 ;  /* 0x0000000610047228 */ /* 0x020fe20000000000 */
[----:B-1----:R-:W-:-:S06]  /*0880*/  IMAD.WIDE R6, R9, 0x8, R10 ;  /* 0x0000000809067825 */ /* 0x002fcc00078e020a */
[----:B------:R0:W-:Y:S04]  /*0890*/  STG.E.64 desc[UR4][R6.64], R4 ;  /* 0x0000000406007986 */ /* 0x0001e8000c101b04 */
[----:B------:R-:W5:Y:S01]  /*08a0*/  LDG.E.64 R2, desc[UR4][R2.64] ;  /* 0x0000000402027981 */ /* 0x000f62000c1e1b00 */
[----:B------:R-:W-:Y:S01]  /*08b0*/  DSETP.NEU.AND P0, PT, |R18|, +INF , PT ;  /* 0x7ff000001200742a */ /* 0x000fe20003f0d200 */
[----:B------:R-:W-:-:S13]  /*08c0*/  BSSY.RECONVERGENT B0, `(.L_x_292) ;  /* 0x000001b000007945 */ /* 0x000fda0003800200 */
[----:B------:R-:W-:Y:S01]  /*08d0*/  @!P0 DMUL R16, RZ, R18 ;  /* 0x00000012ff108228 */ /* 0x000fe20000000000 */
[----:B------:R-:W-:Y:S01]  /*08e0*/  @!P0 IMAD.MOV.U32 R21, RZ, RZ, RZ ;  /* 0x000000ffff158224 */ /* 0x000fe200078e00ff */
[----:B0-----:R-:W-:Y:S09]  /*08f0*/  @!P0 BRA `(.L_x_293) ;  /* 0x00000000005c8947 */ /* 0x001ff20003800000 */
[----:B------:R-:W-:Y:S01]  /*0900*/  UMOV UR6, 0x6dc9c883 ;  /* 0x6dc9c88300067882 */ /* 0x000fe20000000000 */
[----:B------:R-:W-:Y:S01]  /*0910*/  UMOV UR7, 0x3fe45f30 ;  /* 0x3fe45f3000077882 */ /* 0x000fe20000000000 */
[C---:B------:R-:W-:Y:S02]  /*0920*/  DSETP.GE.AND P0, PT, |R18|.reuse, 2.14748364800000000000e+09, PT ;  /* 0x41e000001200742a */ /* 0x040fe40003f06200 */
[----:B------:R-:W-:Y:S01]  /*0930*/  DMUL R4, R18, UR6 ;  /* 0x0000000612047c28 */ /* 0x000fe20008000000 */
[----:B------:R-:W-:Y:S01]  /*0940*/  UMOV UR6, 0x54442d18 ;  /* 0x54442d1800067882 */ /* 0x000fe20000000000 */
[----:B------:R-:W-:-:S04]  /*0950*/  UMOV UR7, 0x3ff921fb ;  /* 0x3ff921fb00077882 */ /* 0x000fc80000000000 */
        /* <DEDUP_REMOVED lines=15> */
[----:B------:R-:W-:Y:S02]  /*0a50*/  IMAD.MOV.U32 R16, RZ, RZ, R6 ;  /* 0x000000ffff107224 */ /* 0x000fe400078e0006 */
[----:B------:R-:W-:-:S07]  /*0a60*/  IMAD.MOV.U32 R17, RZ, RZ, R7 ;  /* 0x000000ffff117224 */ /* 0x000fce00078e0007 */
.L_x_293:
[----:B------:R-:W-:Y:S05]  /*0a70*/  BSYNC.RECONVERGENT B0 ;  /* 0x0000000000007941 */ /* 0x000fea0003800200 */
.L_x_292:
[----:B------:R-:W0:Y:S01]  /*0a80*/  LDCU.64 UR6, c[0x4][0x1b0] ;  /* 0x01003600ff0677ac */ /* 0x000e220008000a00 */
[----:B------:R-:W-:Y:S01]  /*0a90*/  IMAD.SHL.U32 R4, R21, 0x40, RZ ;  /* 0x0000004015047824 */ /* 0x000fe200078e00ff */
[----:B------:R-:W1:Y:S04]  /*0aa0*/  LDC.64 R22, c[0x0][0x3c8] ;  /* 0x0000f200ff167b82 */ /* 0x000e680000000a00 */
[----:B------:R-:W-:-:S04]  /*0ab0*/  LOP3.LUT R4, R4, 0x40, RZ, 0xc0, !PT ;  /* 0x0000004004047812 */ /* 0x000fc800078ec0ff */
[----:B0-----:R-:W-:Y:S01]  /*0ac0*/  IADD3 R24, P0, PT, R4, UR6, RZ ;  /* 0x0000000604187c10 */ /* 0x001fe2000ff1e0ff */
[----:B------:R-:W-:Y:S01]  /*0ad0*/  IMAD.MOV.U32 R26, RZ, RZ, 0x20fd8164 ;  /* 0x20fd8164ff1a7424 */ /* 0x000fe200078e00ff */
[----:B------:R-:W-:Y:S01]  /*0ae0*/  DMUL R18, R16, R16 ;  /* 0x0000001010127228 */ /* 0x000fe20000000000 */
[----:B------:R-:W0:Y:S02]  /*0af0*/  LDCU UR6, c[0x0][0x388] ;  /* 0x00007100ff0677ac */ /* 0x000e240008000800 */
[----:B------:R-:W-:-:S05]  /*0b00*/  IMAD.X R25, RZ, RZ, UR7, P0 ;  /* 0x00000007ff197e24 */ /* 0x000fca00080e06ff */
[----:B------:R-:W2:Y:S04]  /*0b10*/  LDG.E.128.CONSTANT R4, desc[UR4][R24.64] ;  /* 0x0000000418047981 */ /* 0x000ea8000c1e9d00 */
[----:B------:R-:W3:Y:S04]  /*0b20*/  LDG.E.128.CONSTANT R8, desc[UR4][R24.64+0x10] ;  /* 0x0000100418087981 */ /* 0x000ee8000c1e9d00 */
[----:B------:R-:W4:Y:S01]  /*0b30*/  LDG.E.128.CONSTANT R12, desc[UR4][R24.64+0x20] ;  /* 0x00002004180c7981 */ /* 0x000f22000c1e9d00 */
[----:B-1----:R-:W-:-:S06]  /*0b40*/  IMAD.WIDE R22, R0, 0x4, R22 ;  /* 0x0000000400167825 */ /* 0x002fcc00078e0216 */
[----:B------:R-:W0:Y:S01]  /*0b50*/  LDG.E R23, desc[UR4][R22.64] ;  /* 0x0000000416177981 */ /* 0x000e22000c1e1900 */
[----:B------:R-:W-:-:S04]  /*0b60*/  LOP3.LUT R0, R21, 0x1, RZ, 0xc0, !PT ;  /* 0x0000000115007812 */ /* 0x000fc800078ec0ff */
[----:B------:R-:W-:Y:S01]  /*0b70*/  ISETP.NE.U32.AND P0, PT, R0, 0x1, PT ;  /* 0x000000010000780c */ /* 0x000fe20003f05070 */
[----:B------:R-:W-:-:S03]  /*0b80*/  IMAD.MOV.U32 R0, RZ, RZ, 0x3da8ff83 ;  /* 0x3da8ff83ff007424 */ /* 0x000fc600078e00ff */
[----:B------:R-:W-:Y:S02]  /*0b90*/  FSEL R26, R26, -8.06006814911005101289e+34, !P0 ;  /* 0xf9785eba1a1a7808 */ /* 0x000fe40004000000 */
[----:B------:R-:W-:-:S06]  /*0ba0*/  FSEL R27, -R0, 0.11223486810922622681, !P0 ;  /* 0x3de5db65001b7808 */ /* 0x000fcc0004000100 */
[----:B--2---:R-:W-:-:S08]  /*0bb0*/  DFMA R4, R18, R26, R4 ;  /* 0x0000001a1204722b */ /* 0x004fd00000000004 */
[----:B------:R-:W-:Y:S01]  /*0bc0*/  DFMA R4, R18, R4, R6 ;  /* 0x000000041204722b */ /* 0x000fe20000000006 */
[----:B0-----:R-:W-:-:S07]  /*0bd0*/  IMAD R23, R20, UR6, R23 ;  /* 0x0000000614177c24 */ /* 0x001fce000f8e0217 */
[C---:B---3--:R-:W-:Y:S01]  /*0be0*/  DFMA R4, R18.reuse, R4, R8 ;  /* 0x000000041204722b */ /* 0x048fe20000000008 */
[----:B------:R-:W0:Y:S07]  /*0bf0*/  LDC.64 R8, c[0x0][0x3d0] ;  /* 0x0000f400ff087b82 */ /* 0x000e2e0000000a00 */
[----:B------:R-:W-:-:S08]  /*0c00*/  DFMA R4, R18, R4, R10 ;  /* 0x000000041204722b */ /* 0x000fd0000000000a */
[----:B----4-:R-:W-:-:S08]  /*0c10*/  DFMA R4, R18, R4, R12 ;  /* 0x000000041204722b */ /* 0x010fd0000000000c */
        /* <DEDUP_REMOVED lines=8> */
[----:B------:R-:W-:-:S06]  /*0ca0*/  FSEL R5, R7, R5, !P0 ;  /* 0x0000000507057208 */ /* 0x000fcc0004000000 */
[----:B-----5:R-:W-:Y:S01]  /*0cb0*/  DMUL R2, R2, R4 ;  /* 0x0000000402027228 */ /* 0x020fe20000000000 */
[----:B0-----:R-:W-:-:S06]  /*0cc0*/  IMAD.WIDE R4, R23, 0x8, R8 ;  /* 0x0000000817047825 */ /* 0x001fcc00078e0208 */
[----:B------:R-:W-:Y:S01]  /*0cd0*/  STG.E.64 desc[UR4][R4.64], R2 ;  /* 0x0000000204007986 */ /* 0x000fe2000c101b04 */
[----:B------:R-:W-:Y:S05]  /*0ce0*/  EXIT ;  /* 0x000000000000794d */ /* 0x000fea0003800000 */
        .type           $vec_computePSF_phaseNMany$__internal_trig_reduction_slowpathd,@function
        .size           $vec_computePSF_phaseNMany$__internal_trig_reduction_slowpathd,(.L_x_1139 - $vec_computePSF_phaseNMany$__internal_trig_reduction_slowpathd)
$vec_computePSF_phaseNMany$__internal_trig_reduction_slowpathd:
[--C-:B------:R-:W-:Y:S01]  /*0cf0*/  SHF.R.U32.HI R14, RZ, 0x14, R15.reuse ;  /* 0x00000014ff0e7819 */ /* 0x100fe2000001160f */
[----:B------:R-:W-:Y:S02]  /*0d00*/  IMAD.MOV.U32 R7, RZ, RZ, R15 ;  /* 0x000000ffff077224 */ /* 0x000fe400078e000f */
[----:B------:R-:W-:Y:S01]  /*0d10*/  IMAD.MOV.U32 R4, RZ, RZ, RZ ;  /* 0x000000ffff047224 */ /* 0x000fe200078e00ff */
[----:B------:R-:W-:-:S04]  /*0d20*/  LOP3.LUT R5, R14, 0x7ff, RZ, 0xc0, !PT ;  /* 0x000007ff0e057812 */ /* 0x000fc800078ec0ff */
[----:B------:R-:W-:-:S13]  /*0d30*/  ISETP.NE.AND P0, PT, R5, 0x7ff, PT ;  /* 0x000007ff0500780c */ /* 0x000fda0003f05270 */
[----:B------:R-:W-:Y:S05]  /*0d40*/  @!P0 BRA `(.L_x_294) ;  /* 0x0000000800448947 */ /* 0x000fea0003800000 */
[----:B------:R-:W-:Y:S01]  /*0d50*/  VIADD R4, R5, 0xfffffc00 ;  /* 0xfffffc0005047836 */ /* 0x000fe20000000000 */
[----:B------:R-:W-:Y:S01]  /*0d60*/  BSSY.RECONVERGENT B2, `(.L_x_295) ;  /* 0x000002e000027945 */ /* 0x000fe20003800200 */
[----:B------:R-:W-:-:S03]  /*0d70*/  CS2R R8, SRZ ;  /* 0x0000000000087805 */ /* 0x000fc6000001ff00 */
[----:B------:R-:W-:Y:S02]  /*0d80*/  SHF.R.U32.HI R13, RZ, 0x6, R4 ;  /* 0x00000006ff0d7819 */ /* 0x000fe40000011604 */
[----:B------:R-:W-:Y:S02]  /*0d90*/  ISETP.GE.U32.AND P0, PT, R4, 0x80, PT ;  /* 0x000000800400780c */ /* 0x000fe40003f06070 */
[C---:B------:R-:W-:Y:S02]  /*0da0*/  IADD3 R12, PT, PT, -R13.reuse, 0x13, RZ ;  /* 0x000000130d0c7810 */ /* 0x040fe40007ffe1ff */
[----:B------:R-:W-:Y:S02]  /*0db0*/  IADD3 R10, PT, PT, -R13, 0xf, RZ ;  /* 0x0000000f0d0a7810 */ /* 0x000fe40007ffe1ff */
[----:B------:R-:W-:-:S04]  /*0dc0*/  SEL R12, R12, 0x12, P0 ;  /* 0x000000120c0c7807 */ /* 0x000fc80000000000 */
[----:B------:R-:W-:-:S13]  /*0dd0*/  ISETP.GE.AND P0, PT, R10, R12, PT ;  /* 0x0000000c0a00720c */ /* 0x000fda0003f06270 */
[----:B------:R-:W-:Y:S05]  /*0de0*/  @P0 BRA `(.L_x_296) ;  /* 0x0000000000940947 */ /* 0x000fea0003800000 */
[----:B------:R-:W0:Y:S01]  /*0df0*/  LDC.64 R4, c[0x0][0x358] ;  /* 0x0000d600ff047b82 */ /* 0x000e220000000a00 */
[C---:B------:R-:W-:Y:S01]  /*0e00*/  SHF.L.U64.HI R25, R6.reuse, 0xb, R7 ;  /* 0x0000000b06197819 */ /* 0x040fe20000010207 */
[----:B------:R-:W-:Y:S01]  /*0e10*/  BSSY.RECONVERGENT B3, `(.L_x_297) ;  /* 0x0000021000037945 */ /* 0x000fe20003800200 */
[----:B------:R-:W-:Y:S01]  /*0e20*/  IMAD.SHL.U32 R11, R6, 0x800, RZ ;  /* 0x00000800060b7824 */ /* 0x000fe200078e00ff */
[----:B------:R-:W-:Y:S01]  /*0e30*/  IADD3 R21, PT, PT, RZ, -R13, -R12 ;  /* 0x8000000dff157210 */ /* 0x000fe20007ffe80c */
[----:B------:R-:W-:Y:S01]  /*0e40*/  IMAD.MOV.U32 R23, RZ, RZ, RZ ;  /* 0x000000ffff177224 */ /* 0x000fe200078e00ff */
[----:B------:R-:W-:Y:S02]  /*0e50*/  CS2R R8, SRZ ;  /* 0x0000000000087805 */ /* 0x000fe4000001ff00 */
[----:B------:R-:W-:-:S07]  /*0e60*/  LOP3.LUT R25, R25, 0x80000000, RZ, 0xfc, !PT ;  /* 0x8000000019197812 */ /* 0x000fce00078efcff */
.L_x_298:
[----:B------:R-:W1:Y:S01]  /*0e70*/  LDC.64 R6, c[0x4][0x1a8] ;  /* 0x01006a00ff067b82 */ /* 0x000e620000000a00 */
[----:B0-----:R-:W-:Y:S02]  /*0e80*/  R2UR UR6, R4 ;  /* 0x00000000040672ca */ /* 0x001fe400000e0000 */
[----:B------:R-:W-:Y:S01]  /*0e90*/  R2UR UR7, R5 ;  /* 0x00000000050772ca */ /* 0x000fe200000e0000 */
[----:B-1----:R-:W-:-:S12]  /*0ea0*/  IMAD.WIDE R6, R10, 0x8, R6 ;  /* 0x000000080a067825 */ /* 0x002fd800078e0206 */
[----:B------:R-:W2:Y:S01]  /*0eb0*/  LDG.E.64.CONSTANT R6, desc[UR6][R6.64] ;  /* 0x0000000606067981 */ /* 0x000ea2000c1e9b00 */
[----:B------:R-:W-:Y:S02]  /*0ec0*/  VIADD R21, R21, 0x1 ;  /* 0x0000000115157836 */ /* 0x000fe40000000000 */
[----:B------:R-:W-:Y:S02]  /*0ed0*/  VIADD R10, R10, 0x1 ;  /* 0x000000010a0a7836 */ /* 0x000fe40000000000 */
[----:B--2---:R-:W-:-:S04]  /*0ee0*/  IMAD.WIDE.U32 R8, P2, R6, R11, R8 ;  /* 0x0000000b06087225 */ /* 0x004fc80007840008 */
[C---:B------:R-:W-:Y:S02]  /*0ef0*/  IMAD R27, R6.reuse, R25, RZ ;  /* 0x00000019061b7224 */ /* 0x040fe400078e02ff */
[----:B------:R-:W-:Y:S02]  /*0f00*/  IMAD R24, R7, R11, RZ ;  /* 0x0000000b07187224 */ /* 0x000fe400078e02ff */
[----:B------:R-:W-:Y:S01]  /*0f10*/  IMAD.HI.U32 R29, R6, R25, RZ ;  /* 0x00000019061d7227 */ /* 0x000fe200078e00ff */
[----:B------:R-:W-:-:S03]  /*0f20*/  IADD3 R9, P0, PT, R27, R9, RZ ;  /* 0x000000091b097210 */ /* 0x000fc60007f1e0ff */
[----:B------:R-:W-:Y:S01]  /*0f30*/  IMAD.X R29, RZ, RZ, R29, P2 ;  /* 0x000000ffff1d7224 */ /* 0x000fe200010e061d */
[----:B------:R-:W-:Y:S01]  /*0f40*/  IADD3 R9, P1, PT, R24, R9, RZ ;  /* 0x0000000918097210 */ /* 0x000fe20007f3e0ff */
[----:B------:R-:W-:-:S04]  /*0f50*/  IMAD.HI.U32 R24, R7, R11, RZ ;  /* 0x0000000b07187227 */ /* 0x000fc800078e00ff */
[----:B------:R-:W-:Y:S01]  /*0f60*/  IMAD.HI.U32 R6, R7, R25, RZ ;  /* 0x0000001907067227 */ /* 0x000fe200078e00ff */
[----:B------:R-:W-:-:S03]  /*0f70*/  IADD3.X R24, P0, PT, R24, R29, RZ, P0, !PT ;  /* 0x0000001d18187210 */ /* 0x000fc6000071e4ff */
[----:B------:R-:W-:Y:S02]  /*0f80*/  IMAD R7, R7, R25, RZ ;  /* 0x0000001907077224 */ /* 0x000fe400078e02ff */
[----:B------:R-:W-:Y:S01]  /*0f90*/  IMAD.X R6, RZ, RZ, R6, P0 ;  /* 0x000000ffff067224 */ /* 0x000fe200000e0606 */
[----:B------:R-:W-:Y:S01]  /*0fa0*/  ISETP.NE.AND P0, PT, R21, -0xf, PT ;  /* 0xfffffff11500780c */ /* 0x000fe20003f05270 */
[----:B------:R-:W-:Y:S01]  /*0fb0*/  IMAD R27, R23, 0x8, R1 ;  /* 0x00000008171b7824 */ /* 0x000fe200078e0201 */
[----:B------:R-:W-:Y:S01]  /*0fc0*/  IADD3.X R24, P1, PT, R7, R24, RZ, P1, !PT ;  /* 0x0000001807187210 */ /* 0x000fe20000f3e4ff */
[----:B------:R-:W-:-:S03]  /*0fd0*/  VIADD R23, R23, 0x1 ;  /* 0x0000000117177836 */ /* 0x000fc60000000000 */
[----:B------:R0:W-:Y:S02]  /*0fe0*/  STL.64 [R27], R8 ;  /* 0x000000081b007387 */ /* 0x0001e40000100a00 */
[----:B0-----:R-:W-:Y:S02]  /*0ff0*/  IMAD.X R9, RZ, RZ, R6, P1 ;  /* 0x000000ffff097224 */ /* 0x001fe400008e0606 */
[----:B------:R-:W-:-:S03]  /*1000*/  IMAD.MOV.U32 R8, RZ, RZ, R24 ;  /* 0x000000ffff087224 */ /* 0x000fc600078e0018 */
[----:B------:R-:W-:Y:S05]  /*1010*/  @P0 BRA `(.L_x_298) ;  /* 0xfffffffc00940947 */ /* 0x000fea000383ffff */
[----:B------:R-:W-:Y:S05]  /*1020*/  BSYNC.RECONVERGENT B3 ;  /* 0x0000000000037941 */ /* 0x000fea0003800200 */
.L_x_297:
[----:B------:R-:W-:-:S07]  /*1030*/  IMAD.MOV.U32 R10, RZ, RZ, R12 ;  /* 0x000000ffff0a7224 */ /* 0x000fce00078e000c */
.L_x_296:
[----:B------:R-:W-:Y:S05]  /*1040*/  BSYNC.RECONVERGENT B2 ;  /* 0x0000000000027941 */ /* 0x000fea0003800200 */
.L_x_295:
[----:B------:R-:W-:Y:S01]  /*1050*/  LOP3.LUT P0, R27, R14, 0x3f, RZ, 0xc0, !PT ;  /* 0x0000003f0e1b7812 */ /* 0x000fe2000780c0ff */
[----:B------:R-:W-:-:S04]  /*1060*/  IMAD.IADD R4, R13, 0x1, R10 ;  /* 0x000000010d047824 */ /* 0x000fc800078e020a */
[----:B------:R-:W-:-:S05]  /*1070*/  IMAD.U32 R29, R4, 0x8, R1 ;  /* 0x00000008041d7824 */ /* 0x000fca00078e0001 */
[----:B------:R0:W-:Y:S04]  /*1080*/  STL.64 [R29+-0x78], R8 ;  /* 0xffff88081d007387 */ /* 0x0001e80000100a00 */
[----:B------:R-:W2:Y:S04]  /*1090*/  @P0 LDL.64 R12, [R1+0x8] ;  /* 0x00000800010c0983 */ /* 0x000ea80000100a00 */
[----:B------:R-:W3:Y:S04]  /*10a0*/  LDL.64 R6, [R1+0x10] ;  /* 0x0000100001067983 */ /* 0x000ee80000100a00 */
[----:B------:R-:W4:Y:S01]  /*10b0*/  LDL.64 R4, [R1+0x18] ;  /* 0x0000180001047983 */ /* 0x000f220000100a00 */
[----:B------:R-:W-:Y:S01]  /*10c0*/  @P0 LOP3.LUT R10, R27, 0x3f, RZ, 0x3c, !PT ;  /* 0x0000003f1b0a0812 */ /* 0x000fe200078e3cff */
[----:B------:R-:W-:Y:S01]  /*10d0*/  BSSY.RECONVERGENT B2, `(.L_x_299) ;  /* 0x0000034000027945 */ /* 0x000fe20003800200 */
[----:B--2---:R-:W-:-:S02]  /*10e0*/  @P0 SHF.R.U64 R11, R12, 0x1, R13 ;  /* 0x000000010c0b0819 */ /* 0x004fc4000000120d */
[----:B------:R-:W-:Y:S02]  /*10f0*/  @P0 SHF.R.U32.HI R13, RZ, 0x1, R13 ;  /* 0x00000001ff0d0819 */ /* 0x000fe4000001160d */
[CC--:B---3--:R-:W-:Y:S02]  /*1100*/  @P0 SHF.L.U32 R21, R6.reuse, R27.reuse, RZ ;  /* 0x0000001b06150219 */ /* 0x0c8fe400000006ff */
[----:B0-----:R-:W-:Y:S02]  /*1110*/  @P0 SHF.R.U64 R8, R11, R10, R13 ;  /* 0x0000000a0b080219 */ /* 0x001fe4000000120d */
[--C-:B------:R-:W-:Y:S02]  /*1120*/  @P0 SHF.R.U32.HI R25, RZ, 0x1, R7.reuse ;  /* 0x00000001ff190819 */ /* 0x100fe40000011607 */
[C-C-:B------:R-:W-:Y:S02]  /*1130*/  @P0 SHF.R.U64 R23, R6.reuse, 0x1, R7.reuse ;  /* 0x0000000106170819 */ /* 0x140fe40000001207 */
[----:B------:R-:W-:-:S02]  /*1140*/  @P0 SHF.L.U64.HI R12, R6, R27, R7 ;  /* 0x0000001b060c0219 */ /* 0x000fc40000010207 */
[----:B------:R-:W-:Y:S02]  /*1150*/  @P0 SHF.R.U32.HI R9, RZ, R10, R13 ;  /* 0x0000000aff090219 */ /* 0x000fe4000001160d */
[----:B------:R-:W-:Y:S02]  /*1160*/  @P0 LOP3.LUT R6, R21, R8, RZ, 0xfc, !PT ;  /* 0x0000000815060212 */ /* 0x000fe400078efcff */
[----:B----4-:R-:W-:Y:S02]  /*1170*/  @P0 SHF.L.U32 R11, R4, R27, RZ ;  /* 0x0000001b040b0219 */ /* 0x010fe400000006ff */
[----:B------:R-:W-:Y:S02]  /*1180*/  @P0 SHF.R.U64 R14, R23, R10, R25 ;  /* 0x0000000a170e0219 */ /* 0x000fe40000001219 */
[----:B------:R-:W-:Y:S01]  /*1190*/  @P0 LOP3.LUT R7, R12, R9, RZ, 0xfc, !PT ;  /* 0x000000090c070212 */ /* 0x000fe200078efcff */
[----:B------:R-:W-:Y:S01]  /*11a0*/  IMAD.SHL.U32 R9, R6, 0x4, RZ ;  /* 0x0000000406097824 */ /* 0x000fe200078e00ff */
[----:B------:R-:W-:-:S02]  /*11b0*/  @P0 SHF.L.U64.HI R27, R4, R27, R5 ;  /* 0x0000001b041b0219 */ /* 0x000fc40000010205 */
[----:B------:R-:W-:Y:S02]  /*11c0*/  @P0 SHF.R.U32.HI R10, RZ, R10, R25 ;  /* 0x0000000aff0a0219 */ /* 0x000fe40000011619 */
[----:B------:R-:W-:Y:S02]  /*11d0*/  @P0 LOP3.LUT R4, R11, R14, RZ, 0xfc, !PT ;  /* 0x0000000e0b040212 */ /* 0x000fe400078efcff */
[----:B------:R-:W-:Y:S02]  /*11e0*/  SHF.L.U64.HI R6, R6, 0x2, R7 ;  /* 0x0000000206067819 */ /* 0x000fe40000010207 */
[----:B------:R-:W-:Y:S02]  /*11f0*/  @P0 LOP3.LUT R5, R27, R10, RZ, 0xfc, !PT ;  /* 0x0000000a1b050212 */ /* 0x000fe400078efcff */
[----:B------:R-:W-:Y:S02]  /*1200*/  SHF.L.W.U32.HI R7, R7, 0x2, R4 ;  /* 0x0000000207077819 */ /* 0x000fe40000010e04 */
[----:B------:R-:W-:-:S02]  /*1210*/  IADD3 RZ, P0, PT, RZ, -R9, RZ ;  /* 0x80000009ffff7210 */ /* 0x000fc40007f1e0ff */
[----:B------:R-:W-:Y:S02]  /*1220*/  LOP3.LUT R8, RZ, R6, RZ, 0x33, !PT ;  /* 0x00000006ff087212 */ /* 0x000fe400078e33ff */
[----:B------:R-:W-:Y:S02]  /*1230*/  SHF.L.W.U32.HI R4, R4, 0x2, R5 ;  /* 0x0000000204047819 */ /* 0x000fe40000010e05 */
[----:B------:R-:W-:Y:S02]  /*1240*/  LOP3.LUT R10, RZ, R7, RZ, 0x33, !PT ;  /* 0x00000007ff0a7212 */ /* 0x000fe400078e33ff */
[----:B------:R-:W-:Y:S02]  /*1250*/  IADD3.X R13, P0, PT, RZ, R8, RZ, P0, !PT ;  /* 0x00000008ff0d7210 */ /* 0x000fe4000071e4ff */
[----:B------:R-:W-:Y:S02]  /*1260*/  LOP3.LUT R8, RZ, R4, RZ, 0x33, !PT ;  /* 0x00000004ff087212 */ /* 0x000fe400078e33ff */
[----:B------:R-:W-:-:S02]  /*1270*/  IADD3.X R10, P1, PT, RZ, R10, RZ, P0, !PT ;  /* 0x0000000aff0a7210 */ /* 0x000fc4000073e4ff */
[----:B------:R-:W-:-:S03]  /*1280*/  ISETP.GT.U32.AND P2, PT, R7, -0x1, PT ;  /* 0xffffffff0700780c */ /* 0x000fc60003f44070 */
[----:B------:R-:W-:Y:S01]  /*1290*/  IMAD.X R11, RZ, RZ, R8, P1 ;  /* 0x000000ffff0b7224 */ /* 0x000fe200008e0608 */
[----:B------:R-:W-:-:S04]  /*12a0*/  ISETP.GT.AND.EX P0, PT, R4, -0x1, PT, P2 ;  /* 0xffffffff0400780c */ /* 0x000fc80003f04320 */
[----:B------:R-:W-:Y:S02]  /*12b0*/  SEL R8, R4, R11, P0 ;  /* 0x0000000b04087207 */ /* 0x000fe40000000000 */
[----:B------:R-:W-:Y:S02]  /*12c0*/  SEL R11, R7, R10, P0 ;  /* 0x0000000a070b7207 */ /* 0x000fe40000000000 */
[----:B------:R-:W-:Y:S02]  /*12d0*/  ISETP.NE.U32.AND P1, PT, R8, RZ, PT ;  /* 0x000000ff0800720c */ /* 0x000fe40003f25070 */
[----:B------:R-:W-:Y:S02]  /*12e0*/  SEL R14, R6, R13, P0 ;  /* 0x0000000d060e7207 */ /* 0x000fe40000000000 */
[----:B------:R-:W-:Y:S01]  /*12f0*/  SEL R7, R11, R8, !P1 ;  /* 0x000000080b077207 */ /* 0x000fe20004800000 */
[----:B------:R-:W-:-:S05]  /*1300*/  @!P0 IMAD.MOV R9, RZ, RZ, -R9 ;  /* 0x000000ffff098224 */ /* 0x000fca00078e0a09 */
[----:B------:R-:W0:Y:S02]  /*1310*/  FLO.U32 R7, R7 ;  /* 0x0000000700077300 */ /* 0x000e2400000e0000 */
[C---:B0-----:R-:W-:Y:S02]  /*1320*/  IADD3 R12, PT, PT, -R7.reuse, 0x1f, RZ ;  /* 0x0000001f070c7810 */ /* 0x041fe40007ffe1ff */
[----:B------:R-:W-:-:S03]  /*1330*/  IADD3 R10, PT, PT, -R7, 0x3f, RZ ;  /* 0x0000003f070a7810 */ /* 0x000fc60007ffe1ff */
[----:B------:R-:W-:-:S05]  /*1340*/  @P1 IMAD.MOV R10, RZ, RZ, R12 ;  /* 0x000000ffff0a1224 */ /* 0x000fca00078e020c */
[----:B------:R-:W-:-:S13]  /*1350*/  ISETP.NE.AND P1, PT, R10, RZ, PT ;  /* 0x000000ff0a00720c */ /* 0x000fda0003f25270 */
[----:B------:R-:W-:Y:S05]  /*1360*/  @!P1 BRA `(.L_x_300) ;  /* 0x0000000000289947 */ /* 0x000fea0003800000 */
[C---:B------:R-:W-:Y:S02]  /*1370*/  LOP3.LUT R6, R10.reuse, 0x3f, RZ, 0xc0, !PT ;  /* 0x0000003f0a067812 */ /* 0x040fe400078ec0ff */
[--C-:B------:R-:W-:Y:S02]  /*1380*/  SHF.R.U64 R12, R9, 0x1, R14.reuse ;  /* 0x00000001090c7819 */ /* 0x100fe4000000120e */
[----:B------:R-:W-:Y:S02]  /*1390*/  SHF.R.U32.HI R14, RZ, 0x1, R14 ;  /* 0x00000001ff0e7819 */ /* 0x000fe4000001160e */
[----:B------:R-:W-:Y:S02]  /*13a0*/  LOP3.LUT R7, R10, 0x3f, RZ, 0xc, !PT ;  /* 0x0000003f0a077812 */ /* 0x000fe400078e0cff */
[CC--:B------:R-:W-:Y:S02]  /*13b0*/  SHF.L.U64.HI R8, R11.reuse, R6.reuse, R8 ;  /* 0x000000060b087219 */ /* 0x0c0fe40000010208 */
[----:B------:R-:W-:-:S02]  /*13c0*/  SHF.L.U32 R6, R11, R6, RZ ;  /* 0x000000060b067219 */ /* 0x000fc400000006ff */
[-CC-:B------:R-:W-:Y:S02]  /*13d0*/  SHF.R.U64 R11, R12, R7.reuse, R14.reuse ;  /* 0x000000070c0b7219 */ /* 0x180fe4000000120e */
[----:B------:R-:W-:Y:S02]  /*13e0*/  SHF.R.U32.HI R7, RZ, R7, R14 ;  /* 0x00000007ff077219 */ /* 0x000fe4000001160e */
[----:B------:R-:W-:Y:S02]  /*13f0*/  LOP3.LUT R11, R6, R11, RZ, 0xfc, !PT ;  /* 0x0000000b060b7212 */ /* 0x000fe400078efcff */
[----:B------:R-:W-:-:S07]  /*1400*/  LOP3.LUT R8, R8, R7, RZ, 0xfc, !PT ;  /* 0x0000000708087212 */ /* 0x000fce00078efcff */
.L_x_300:
[----:B------:R-:W-:Y:S05]  /*1410*/  BSYNC.RECONVERGENT B2 ;  /* 0x0000000000027941 */ /* 0x000fea0003800200 */
.L_x_299:
[----:B------:R-:W-:-:S04]  /*1420*/  IMAD.WIDE.U32 R12, R11, 0x2168c235, RZ ;  /* 0x2168c2350b0c7825 */ /* 0x000fc800078e00ff */
[----:B------:R-:W-:Y:S01]  /*1430*/  IMAD.MOV.U32 R6, RZ, RZ, R13 ;  /* 0x000000ffff067224 */ /* 0x000fe200078e000d */
[----:B------:R-:W-:Y:S01]  /*1440*/  IADD3 RZ, P1, PT, R12, R12, RZ ;  /* 0x0000000c0cff7210 */ /* 0x000fe20007f3e0ff */
[----:B------:R-:W-:Y:S02]  /*1450*/  IMAD.MOV.U32 R7, RZ, RZ, RZ ;  /* 0x000000ffff077224 */ /* 0x000fe400078e00ff */
[----:B------:R-:W-:-:S04]  /*1460*/  IMAD.HI.U32 R9, R8, -0x36f0255e, RZ ;  /* 0xc90fdaa208097827 */ /* 0x000fc800078e00ff */
[----:B------:R-:W-:-:S04]  /*1470*/  IMAD.WIDE.U32 R6, R11, -0x36f0255e, R6 ;  /* 0xc90fdaa20b067825 */ /* 0x000fc800078e0006 */
[C---:B------:R-:W-:Y:S02]  /*1480*/  IMAD R11, R8.reuse, -0x36f0255e, RZ ;  /* 0xc90fdaa2080b7824 */ /* 0x040fe400078e02ff */
[----:B------:R-:W-:-:S04]  /*1490*/  IMAD.WIDE.U32 R6, P2, R8, 0x2168c235, R6 ;  /* 0x2168c23508067825 */ /* 0x000fc80007840006 */
[----:B------:R-:W-:Y:S01]  /*14a0*/  IMAD.X R8, RZ, RZ, R9, P2 ;  /* 0x000000ffff087224 */ /* 0x000fe200010e0609 */
[----:B------:R-:W-:Y:S02]  /*14b0*/  IADD3 R7, P2, PT, R11, R7, RZ ;  /* 0x000000070b077210 */ /* 0x000fe40007f5e0ff */
[----:B------:R-:W-:Y:S02]  /*14c0*/  IADD3.X RZ, P1, PT, R6, R6, RZ, P1, !PT ;  /* 0x0000000606ff7210 */ /* 0x000fe40000f3e4ff */
[C---:B------:R-:W-:Y:S01]  /*14d0*/  ISETP.GT.U32.AND P3, PT, R7.reuse, RZ, PT ;  /* 0x000000ff0700720c */ /* 0x040fe20003f64070 */
[----:B------:R-:W-:Y:S01]  /*14e0*/  IMAD.X R8, RZ, RZ, R8, P2 ;  /* 0x000000ffff087224 */ /* 0x000fe200010e0608 */
[----:B------:R-:W-:-:S04]  /*14f0*/  IADD3.X R6, P2, PT, R7, R7, RZ, P1, !PT ;  /* 0x0000000707067210 */ /* 0x000fc80000f5e4ff */
[C---:B------:R-:W-:Y:S01]  /*1500*/  ISETP.GT.AND.EX P1, PT, R8.reuse, RZ, PT, P3 ;  /* 0x000000ff0800720c */ /* 0x040fe20003f24330 */
[----:B------:R-:W-:-:S03]  /*1510*/  IMAD.X R9, R8, 0x1, R8, P2 ;  /* 0x0000000108097824 */ /* 0x000fc600010e0608 */
[----:B------:R-:W-:Y:S02]  /*1520*/  SEL R6, R6, R7, P1 ;  /* 0x0000000706067207 */ /* 0x000fe40000800000 */
[----:B------:R-:W-:Y:S02]  /*1530*/  SEL R9, R9, R8, P1 ;  /* 0x0000000809097207 */ /* 0x000fe40000800000 */
[----:B------:R-:W-:Y:S02]  /*1540*/  IADD3 R6, P2, PT, R6, 0x1, RZ ;  /* 0x0000000106067810 */ /* 0x000fe40007f5e0ff */
[----:B------:R-:W-:Y:S02]  /*1550*/  SEL R11, RZ, 0xffffffff, !P1 ;  /* 0xffffffffff0b7807 */ /* 0x000fe40004800000 */
[----:B------:R-:W-:Y:S01]  /*1560*/  LOP3.LUT P1, R7, R15, 0x80000000, RZ, 0xc0, !PT ;  /* 0x800000000f077812 */ /* 0x000fe2000782c0ff */
[----:B------:R-:W-:Y:S02]  /*1570*/  IMAD.X R9, RZ, RZ, R9, P2 ;  /* 0x000000ffff097224 */ /* 0x000fe400010e0609 */
[----:B------:R-:W-:Y:S01]  /*1580*/  IMAD.IADD R8, R11, 0x1, -R10 ;  /* 0x000000010b087824 */ /* 0x000fe200078e0a0a */
[----:B------:R-:W-:-:S02]  /*1590*/  SHF.R.U32.HI R11, RZ, 0x1e, R5 ;  /* 0x0000001eff0b7819 */ /* 0x000fc40000011605 */
[----:B------:R-:W-:Y:S01]  /*15a0*/  SHF.R.U64 R6, R6, 0xa, R9 ;  /* 0x0000000a06067819 */ /* 0x000fe20000001209 */
[----:B------:R-:W-:Y:S01]  /*15b0*/  IMAD.SHL.U32 R8, R8, 0x100000, RZ ;  /* 0x0010000008087824 */ /* 0x000fe200078e00ff */
[----:B------:R-:W-:Y:S02]  /*15c0*/  LEA.HI R4, R4, R11, RZ, 0x1 ;  /* 0x0000000b04047211 */ /* 0x000fe400078f08ff */
[----:B------:R-:W-:Y:S02]  /*15d0*/  IADD3 R6, P2, PT, R6, 0x1, RZ ;  /* 0x0000000106067810 */ /* 0x000fe40007f5e0ff */
[----:B------:R-:W-:Y:S01]  /*15e0*/  @!P0 LOP3.LUT R7, R7, 0x80000000, RZ, 0x3c, !PT ;  /* 0x8000000007078812 */ /* 0x000fe200078e3cff */
[----:B------:R-:W-:Y:S01]  /*15f0*/  @P1 IMAD.MOV R4, RZ, RZ, -R4 ;  /* 0x000000ffff041224 */ /* 0x000fe200078e0a04 */
[----:B------:R-:W-:-:S04]  /*1600*/  LEA.HI.X R9, R9, RZ, RZ, 0x16, P2 ;  /* 0x000000ff09097211 */ /* 0x000fc800010fb4ff */
[--C-:B------:R-:W-:Y:S02]  /*1610*/  SHF.R.U64 R6, R6, 0x1, R9.reuse ;  /* 0x0000000106067819 */ /* 0x100fe40000001209 */
[----:B------:R-:W-:Y:S02]  /*1620*/  SHF.R.U32.HI R5, RZ, 0x1, R9 ;  /* 0x00000001ff057819 */ /* 0x000fe40000011609 */
[----:B------:R-:W-:-:S04]  /*1630*/  IADD3 R6, P2, P3, RZ, RZ, R6 ;  /* 0x000000ffff067210 */ /* 0x000fc80007b5e006 */
[----:B------:R-:W-:-:S04]  /*1640*/  IADD3.X R8, PT, PT, R8, 0x3fe00000, R5, P2, P3 ;  /* 0x3fe0000008087810 */ /* 0x000fc800017e6405 */
[----:B------:R-:W-:-:S07]  /*1650*/  LOP3.LUT R7, R8, R7, RZ, 0xfc, !PT ;  /* 0x0000000708077212 */ /* 0x000fce00078efcff */
.L_x_294:
[----:B------:R-:W-:-:S04]  /*1660*/  IMAD.MOV.U32 R23, RZ, RZ, 0x0 ;  /* 0x00000000ff177424 */ /* 0x000fc800078e00ff */
[----:B------:R-:W-:Y:S05]  /*1670*/  RET.REL.NODEC R22 `(vec_computePSF_phaseNMany) ;  /* 0xffffffe816607950 */ /* 0x000fea0003c3ffff */
.L_x_301:
        /* <DEDUP_REMOVED lines=16> */
.L_x_1139:


//--------------------- .text.vec_computePSF_phaseNwithOil --------------------------
	.section	.text.vec_computePSF_phaseNwithOil,"ax",@progbits
	.align	128
        .global         vec_computePSF_phaseNwithOil
        .type           vec_computePSF_phaseNwithOil,@function
        .size           vec_computePSF_phaseNwithOil,(.L_x_1140 - vec_computePSF_phaseNwithOil)
        .other          vec_computePSF_phaseNwithOil,@"STO_CUDA_ENTRY STV_DEFAULT"
vec_computePSF_phaseNwithOil:
.text.vec_computePSF_phaseNwithOil:
        /* <DEDUP_REMOVED lines=15> */
[----:B------:R-:W0:Y:S01]  /*00f0*/  LDC.64 R12, c[0x0][0x390] ;  /* 0x0000e400ff0c7b82 */ /* 0x000e220000000a00 */
[----:B------:R-:W1:Y:S01]  /*0100*/  LDCU.64 UR4, c[0x0][0x358] ;  /* 0x00006b00ff0477ac */ /* 0x000e620008000a00 */
[----:B------:R-:W2:Y:S06]  /*0110*/  LDCU.128 UR8, c[0x0][0x3d0] ;  /* 0x00007a00ff0877ac */ /* 0x000eac0008000c00 */
[----:B------:R-:W3:Y:S01]  /*0120*/  LDC.64 R10, c[0x0][0x388] ;  /* 0x0000e200ff0a7b82 */ /* 0x000ee20000000a00 */
[----:B------:R-:W4:Y:S07]  /*0130*/  LDCU.64 UR6, c[0x0][0x3e0] ;  /* 0x00007c00ff0677ac */ /* 0x000f2e0008000a00 */
[----:B------:R-:W2:Y:S08]  /*0140*/  LDC.64 R16, c[0x0][0x3c0] ;  /* 0x0000f000ff107b82 */ /* 0x000eb00000000a00 */
[----:B------:R-:W4:Y:S01]  /*0150*/  LDC.64 R14, c[0x0][0x398] ;  /* 0x0000e600ff0e7b82 */ /* 0x000f220000000a00 */
[----:B0-----:R-:W-:-:S06]  /*0160*/  IMAD.WIDE R12, R0, 0x8, R12 ;  /* 0x00000008000c7825 */ /* 0x001fcc00078e020c */
[----:B-1----:R-:W4:Y:S01]  /*0170*/  LDG.E.64 R12, desc[UR4][R12.64] ;  /* 0x000000040c0c7981 */ /* 0x002f22000c1e1b00 */
[----:B------:R-:W0:Y:S01]  /*0180*/  LDC.64 R2, c[0x0][0x3a8] ;  /* 0x0000ea00ff027b82 */ /* 0x000e220000000a00 */
[----:B---3--:R-:W-:-:S06]  /*0190*/  IMAD.WIDE R10, R0, 0x8, R10 ;  /* 0x00000008000a7825 */ /* 0x008fcc00078e020a */
[----:B------:R-:W3:Y:S01]  /*01a0*/  LDG.E.64 R10, desc[UR4][R10.64] ;  /* 0x000000040a0a7981 */ /* 0x000ee2000c1e1b00 */
[C---:B--2---:R-:W-:Y:S01]  /*01b0*/  IMAD.WIDE R16, R0.reuse, 0x8, R16 ;  /* 0x0000000800107825 */ /* 0x044fe200078e0210 */
[----:B------:R-:W1:Y:S05]  /*01c0*/  LDC.64 R4, c[0x0][0x3a0] ;  /* 0x0000e800ff047b82 */ /* 0x000e6a0000000a00 */
[----:B------:R-:W2:Y:S01]  /*01d0*/  LDG.E.64 R16, desc[UR4][R16.64] ;  /* 0x0000000410107981 */ /* 0x000ea2000c1e1b00 */
[C---:B----4-:R-:W-:Y:S02]  /*01e0*/  IMAD.WIDE R14, R0.reuse, 0x8, R14 ;  /* 0x00000008000e7825 */ /* 0x050fe400078e020e */
[----:B------:R-:W4:Y:S04]  /*01f0*/  LDC.64 R8, c[0x0][0x3b0] ;  /* 0x0000ec00ff087b82 */ /* 0x000f280000000a00 */
[----:B------:R-:W2:Y:S01]  /*0200*/  LDG.E.64 R14, desc[UR4][R14.64] ;  /* 0x000000040e0e7981 */ /* 0x000ea2000c1e1b00 */
[----:B0-----:R-:W-:-:S03]  /*0210*/  IMAD.WIDE R18, R0, 0x8, R2 ;  /* 0x0000000800127825 */ /* 0x001fc600078e0202 */
[----:B------:R-:W0:Y:S03]  /*0220*/  LDC.64 R6, c[0x0][0x3b8] ;  /* 0x0000ee00ff067b82 */ /* 0x000e260000000a00 */
[----:B------:R-:W2:Y:S01]  /*0230*/  LDG.E.64 R18, desc[UR4][R18.64] ;  /* 0x0000000412127981 */ /* 0x000ea2000c1e1b00 */
[----:B-1----:R-:W-:-:S04]  /*0240*/  IMAD.WIDE R2, R0, 0x8, R4 ;  /* 0x0000000800027825 */ /* 0x002fc800078e0204 */
[----:B------:R-:W3:Y:S02]  /*0250*/  LDC.64 R20, c[0x0][0x3c8] ;  /* 0x0000f200ff147b82 */ /* 0x000ee40000000a00 */
[----:B------:R-:W2:Y:S01]  /*0260*/  LDG.E.64 R2, desc[UR4][R2.64] ;  /* 0x0000000402027981 */ /* 0x000ea2000c1e1b00 */
[----:B----4-:R-:W-:-:S06]  /*0270*/  IMAD.WIDE R8, R0, 0x8, R8 ;  /* 0x0000000800087825 */ /* 0x010fcc00078e0208 */
[----:B------:R-:W4:Y:S01]  /*0280*/  LDG.E.64 R8, desc[UR4][R8.64] ;  /* 0x0000000408087981 */ /* 0x000f22000c1e1b00 */
[----:B0-----:R-:W-:-:S05]  /*0290*/  IMAD.WIDE R6, R0, 0x8, R6 ;  /* 0x0000000800067825 */ /* 0x001fca00078e0206 */
[----:B------:R0:W5:Y:S01]  /*02a0*/  LDG.E.64 R4, desc[UR4][R6.64] ;  /* 0x0000000406047981 */ /* 0x000162000c1e1b00 */
[----:B------:R-:W-:Y:S01]  /*02b0*/  BSSY.RECONVERGENT B0, `(.L_x_302) ;  /* 0x0000028000007945 */ /* 0x000fe20003800200 */
[----:B------:R-:W-:-:S08]  /*02c0*/  DMUL R12, R12, UR8 ;  /* 0x000000080c0c7c28 */ /* 0x000fd00008000000 */
[----:B---3--:R-:W-:-:S08]  /*02d0*/  DFMA R10, R10, R20, R12 ;  /* 0x000000140a0a722b */ /* 0x008fd0000000000c */
[----:B--2---:R-:W-:Y:S02]  /*02e0*/  DADD R16, R10, R16 ;  /* 0x000000000a107229 */ /* 0x004fe40000000010 */
[----:B------:R-:W-:Y:S02]  /*02f0*/  DMUL R14, R14, UR10 ;  /* 0x0000000a0e0e7c28 */ /* 0x000fe40008000000 */
[----:B------:R-:W-:-:S06]  /*0300*/  DMUL R18, R18, UR6 ;  /* 0x0000000612127c28 */ /* 0x000fcc0008000000 */
[----:B------:R-:W-:-:S08]  /*0310*/  DADD R10, R16, R14 ;  /* 0x00000000100a7229 */ /* 0x000fd0000000000e */
[----:B------:R-:W-:Y:S02]  /*0320*/  DADD R10, R10, -R18 ;  /* 0x000000000a0a7229 */ /* 0x000fe40000000812 */
[----:B------:R-:W-:-:S06]  /*0330*/  DFMA R2, R14, R2, R16 ;  /* 0x000000020e02722b */ /* 0x000fcc0000000010 */
[----:B------:R-:W-:Y:S02]  /*0340*/  DSETP.NEU.AND P0, PT, |R10|, +INF , PT ;  /* 0x7ff000000a00742a */ /* 0x000fe40003f0d200 */
[----:B----4-:R-:W-:-:S12]  /*0350*/  DFMA R2, -R18, R8, R2 ;  /* 0x000000081202722b */ /* 0x010fd80000000102 */
        /* <DEDUP_REMOVED lines=23> */
[----:B-----5:R-:W-:Y:S05]  /*04d0*/  CALL.REL.NOINC `($vec_computePSF_phaseNwithOil$__internal_trig_reduction_slowpathd) ;  /* 0x0000000400b47944 */ /* 0x020fea0003c00000 */
[----:B------:R-:W-:Y:S02]  /*04e0*/  IMAD.MOV.U32 R8, RZ, RZ, R11 ;  /* 0x000000ffff087224 */ /* 0x000fe400078e000b */
[----:B------:R-:W-:Y:S02]  /*04f0*/  IMAD.MOV.U32 R20, RZ, RZ, R12 ;  /* 0x000000ffff147224 */ /* 0x000fe400078e000c */
[----:B------:R-:W-:-:S07]  /*0500*/  IMAD.MOV.U32 R21, RZ, RZ, R13 ;  /* 0x000000ffff157224 */ /* 0x000fce00078e000d */
.L_x_305:
[----:B------:R-:W-:Y:S05]  /*0510*/  BSYNC.RECONVERGENT B1 ;  /* 0x0000000000017941 */ /* 0x000fea0003800200 */
.L_x_304:
[----:B------:R-:W-:-:S07]  /*0520*/  VIADD R24, R8, 0x1 ;  /* 0x0000000108187836 */ /* 0x000fce0000000000 */
.L_x_303:
[----:B------:R-:W-:Y:S05]  /*0530*/  BSYNC.RECONVERGENT B0 ;  /* 0x0000000000007941 */ /* 0x000fea0003800200 */
.L_x_302:
[----:B------:R-:W0:Y:S01]  /*0540*/  LDCU.64 UR6, c[0x4][0x1b0] ;  /* 0x01003600ff0677ac */ /* 0x000e220008000a00 */
[----:B------:R-:W-:-:S05]  /*0550*/  IMAD.SHL.U32 R8, R24, 0x40, RZ ;  /* 0x0000004018087824 */ /* 0x000fca00078e00ff */
[----:B------:R-:W-:-:S04]  /*0560*/  LOP3.LUT R8, R8, 0x40, RZ, 0xc0, !PT ;  /* 0x0000004008087812 */ /* 0x000fc800078ec0ff */
[----:B0-----:R-:W-:-:S05]  /*0570*/  IADD3 R28, P0, PT, R8, UR6, RZ ;  /* 0x00000006081c7c10 */ /* 0x001fca000ff1e0ff */
[----:B------:R-:W-:-:S05]  /*0580*/  IMAD.X R29, RZ, RZ, UR7, P0 ;  /* 0x00000007ff1d7e24 */ /* 0x000fca00080e06ff */
[----:B------:R-:W2:Y:S04]  /*0590*/  LDG.E.128.CONSTANT R8, desc[UR4][R28.64] ;  /* 0x000000041c087981 */ /* 0x000ea8000c1e9d00 */
[----:B------:R-:W3:Y:S01]  /*05a0*/  LDG.E.128.CONSTANT R12, desc[UR4][R28.64+0x10] ;  /* 0x000010041c0c7981 */ /* 0x000ee2000c1e9d00 */
[----:B------:R-:W-:-:S03]  /*05b0*/  LOP3.LUT R22, R24, 0x1, RZ, 0xc0, !PT ;  /* 0x0000000118167812 */ /* 0x000fc600078ec0ff */
[----:B------:R-:W4:Y:S01]  /*05c0*/  LDG.E.128.CONSTANT R16, desc[UR4][R28.64+0x20] ;  /* 0x000020041c107981 */ /* 0x000f22000c1e9d00 */
[----:B------:R-:W-:Y:S01]  /*05d0*/  ISETP.NE.U32.AND P0, PT, R22, 0x1, PT ;  /* 0x000000011600780c */ /* 0x000fe20003f05070 */
[----:B------:R-:W-:Y:S02]  /*05e0*/  IMAD.MOV.U32 R22, RZ, RZ, 0x3da8ff83 ;  /* 0x3da8ff83ff167424 */ /* 0x000fe400078e00ff */
[----:B------:R-:W-:-:S03]  /*05f0*/  IMAD.MOV.U32 R26, RZ, RZ, 0x20fd8164 ;  /* 0x20fd8164ff1a7424 */ /* 0x000fc600078e00ff */
[----:B------:R-:W-:Y:S01]  /*0600*/  FSEL R27, -R22, 0.11223486810922622681, !P0 ;  /* 0x3de5db65161b7808 */ /* 0x000fe20004000100 */
[----:B------:R-:W-:Y:S01]  /*0610*/  DMUL R22, R20, R20 ;  /* 0x0000001414167228 */ /* 0x000fe20000000000 */
[----:B------:R-:W-:-:S07]  /*0620*/  FSEL R26, R26, -8.06006814911005101289e+34, !P0 ;  /* 0xf9785eba1a1a7808 */ /* 0x000fce0004000000 */
[----:B--2---:R-:W-:Y:S01]  /*0630*/  DFMA R26, R22, R26, R8 ;  /* 0x0000001a161a722b */ /* 0x004fe20000000008 */
[----:B------:R-:W0:Y:S02]  /*0640*/  LDC.64 R8, c[0x0][0x3e8] ;  /* 0x0000fa00ff087b82 */ /* 0x000e240000000a00 */
[----:B0-----:R-:W-:-:S06]  /*0650*/  IMAD.WIDE R8, R0, 0x4, R8 ;  /* 0x0000000400087825 */ /* 0x001fcc00078e0208 */
[----:B------:R-:W2:Y:S01]  /*0660*/  LDG.E R8, desc[UR4][R8.64] ;  /* 0x0000000408087981 */ /* 0x000ea2000c1e1900 */
[----:B------:R-:W-:-:S08]  /*0670*/  DFMA R10, R22, R26, R10 ;  /* 0x0000001a160a722b */ /* 0x000fd0000000000a */
[----:B---3--:R-:W-:-:S08]  /*0680*/  DFMA R10, R22, R10, R12 ;  /* 0x0000000a160a722b */ /* 0x008fd0000000000c */
[C---:B------:R-:W-:Y:S01]  /*0690*/  DFMA R10, R22.reuse, R10, R14 ;  /* 0x0000000a160a722b */ /* 0x040fe2000000000e */
[----:B------:R-:W2:Y:S07]  /*06a0*/  LDC.64 R14, c[0x0][0x3f8] ;  /* 0x0000fe00ff0e7b82 */ /* 0x000eae0000000a00 */
        /* <DEDUP_REMOVED lines=11> */
[----:B--2---:R-:W-:-:S06]  /*0760*/  IMAD.WIDE R8, R8, 0x8, R14 ;  /* 0x0000000808087825 */ /* 0x004fcc00078e020e */
        /* <DEDUP_REMOVED lines=30> */
.L_x_307:
[----:B------:R-:W-:Y:S05]  /*0950*/  BSYNC.RECONVERGENT B0 ;  /* 0x0000000000007941 */ /* 0x000fea0003800200 */
.L_x_306:
[----:B------:R-:W0:Y:S01]  /*0960*/  LDCU.64 UR6, c[0x4][0x1b0] ;  /* 0x01003600ff0677ac */ /* 0x000e220008000a00 */
[----:B------:R-:W-:Y:S01]  /*0970*/  IMAD.SHL.U32 R2, R4, 0x40, RZ ;  /* 0x0000004004027824 */ /* 0x000fe200078e00ff */
[----:B------:R-:W1:Y:S04]  /*0980*/  LDC.64 R24, c[0x0][0x3f0] ;  /* 0x0000fc00ff187b82 */ /* 0x000e680000000a00 */
[----:B------:R-:W-:-:S04]  /*0990*/  LOP3.LUT R2, R2, 0x40, RZ, 0xc0, !PT ;  /* 0x0000004002027812 */ /* 0x000fc800078ec0ff */
[----:B0-----:R-:W-:-:S05]  /*09a0*/  IADD3 R22, P0, PT, R2, UR6, RZ ;  /* 0x0000000602167c10 */ /* 0x001fca000ff1e0ff */
[----:B------:R-:W-:-:S05]  /*09b0*/  IMAD.X R23, RZ, RZ, UR7, P0 ;  /* 0x00000007ff177e24 */ /* 0x000fca00080e06ff */
[----:B------:R-:W2:Y:S04]  /*09c0*/  LDG.E.128.CONSTANT R8, desc[UR4][R22.64] ;  /* 0x0000000416087981 */ /* 0x000ea8000c1e9d00 */
[----:B------:R-:W3:Y:S04]  /*09d0*/  LDG.E.128.CONSTANT R12, desc[UR4][R22.64+0x10] ;  /* 0x00001004160c7981 */ /* 0x000ee8000c1e9d00 */
[----:B------:R-:W4:Y:S01]  /*09e0*/  LDG.E.128.CONSTANT R16, desc[UR4][R22.64+0x20] ;  /* 0x0000200416107981 */ /* 0x000f22000c1e9d00 */
[----:B-1----:R-:W-:-:S05]  /*09f0*/  IMAD.WIDE R24, R0, 0x4, R24 ;  /* 0x0000000400187825 */ /* 0x002fca00078e0218 */
[----:B------:R-:W4:Y:S01]  /*0a00*/  LDG.E R0, desc[UR4][R24.64] ;  /* 0x0000000418007981 */ /* 0x000f22000c1e1900 */
[----:B------:R-:W-:Y:S01]  /*0a10*/  LOP3.LUT R2, R4, 0x1, RZ, 0xc0, !PT ;  /* 0x0000000104027812 */ /* 0x000fe200078ec0ff */
[----:B------:R-:W-:Y:S02]  /*0a20*/  IMAD.MOV.U32 R26, RZ, RZ, 0x20fd8164 ;  /* 0x20fd8164ff1a7424 */ /* 0x000fe400078e00ff */
[----:B------:R-:W-:Y:S01]  /*0a30*/  IMAD.MOV.U32 R5, RZ, RZ, 0x3da8ff83 ;  /* 0x3da8ff83ff057424 */ /* 0x000fe200078e00ff */
[----:B------:R-:W-:Y:S01]  /*0a40*/  ISETP.NE.U32.AND P0, PT, R2, 0x1, PT ;  /* 0x000000010200780c */ /* 0x000fe20003f05070 */
[----:B------:R-:W-:-:S03]  /*0a50*/  DMUL R2, R20, R20 ;  /* 0x0000001414027228 */ /* 0x000fc60000000000 */
[----:B------:R-:W-:Y:S02]  /*0a60*/  FSEL R26, R26, -8.06006814911005101289e+34, !P0 ;  /* 0xf9785eba1a1a7808 */ /* 0x000fe40004000000 */
[----:B------:R-:W-:-:S06]  /*0a70*/  FSEL R27, -R5, 0.11223486810922622681, !P0 ;  /* 0x3de5db65051b7808 */ /* 0x000fcc0004000100 */
[----:B--2---:R-:W-:-:S08]  /*0a80*/  DFMA R8, R2, R26, R8 ;  /* 0x0000001a0208722b */ /* 0x004fd00000000008 */
[C---:B------:R-:W-:Y:S01]  /*0a90*/  DFMA R8, R2.reuse, R8, R10 ;  /* 0x000000080208722b */ /* 0x040fe2000000000a */
[----:B------:R-:W0:Y:S07]  /*0aa0*/  LDC.64 R10, c[0x0][0x3f8] ;  /* 0x0000fe00ff0a7b82 */ /* 0x000e2e0000000a00 */
[----:B---3--:R-:W-:-:S08]  /*0ab0*/  DFMA R8, R2, R8, R12 ;  /* 0x000000080208722b */ /* 0x008fd0000000000c */
        /* <DEDUP_REMOVED lines=15> */
        .type           $vec_computePSF_phaseNwithOil$__internal_trig_reduction_slowpathd,@function
        .size           $vec_computePSF_phaseNwithOil$__internal_trig_reduction_slowpathd,(.L_x_1140 - $vec_computePSF_phaseNwithOil$__internal_trig_reduction_slowpathd)
$vec_computePSF_phaseNwithOil$__internal_trig_reduction_slowpathd:
[----:B------:R-:W-:Y:S01]  /*0bb0*/  SHF.R.U32.HI R10, RZ, 0x14, R9 ;  /* 0x00000014ff0a7819 */ /* 0x000fe20000011609 */
[----:B------:R-:W-:-:S03]  /*0bc0*/  IMAD.MOV.U32 R11, RZ, RZ, RZ ;  /* 0x000000ffff0b7224 */ /* 0x000fc600078e00ff */
        /* <DEDUP_REMOVED lines=21> */
.L_x_312:
[----:B------:R-:W1:Y:S01]  /*0d20*/  LDC.64 R18, c[0x4][0x1a8] ;  /* 0x01006a00ff127b82 */ /* 0x000e620000000a00 */
[----:B0-----:R-:W-:Y:S02]  /*0d30*/  R2UR UR6, R16 ;  /* 0x00000000100672ca */ /* 0x001fe400000e0000 */
[----:B------:R-:W-:Y:S01]  /*0d40*/  R2UR UR7, R17 ;  /* 0x00000000110772ca */ /* 0x000fe200000e0000 */
[----:B-1----:R-:W-:-:S12]  /*0d50*/  IMAD.WIDE R18, R21, 0x8, R18 ;  /* 0x0000000815127825 */ /* 0x002fd800078e0212 */
[----:B------:R-:W2:Y:S01]  /*0d60*/  LDG.E.64.CONSTANT R18, desc[UR6][R18.64] ;  /* 0x0000000612127981 */ /* 0x000ea2000c1e9b00 */
[----:B------:R-:W-:Y:S02]  /*0d70*/  VIADD R20, R20, 0x1 ;  /* 0x0000000114147836 */ /* 0x000fe40000000000 */
[C---:B------:R-:W-:Y:S02]  /*0d80*/  IMAD R25, R22.reuse, 0x8, R1 ;  /* 0x0000000816197824 */ /* 0x040fe400078e0201 */
[----:B------:R-:W-:Y:S02]  /*0d90*/  VIADD R22, R22, 0x1 ;  /* 0x0000000116167836 */ /* 0x000fe40000000000 */
[----:B------:R-:W-:Y:S02]  /*0da0*/  VIADD R21, R21, 0x1 ;  /* 0x0000000115157836 */ /* 0x000fe40000000000 */
[----:B--2---:R-:W-:-:S04]  /*0db0*/  IMAD.WIDE.U32 R14, P2, R18, R13, R14 ;  /* 0x0000000d120e7225 */ /* 0x004fc8000784000e */
[CC--:B------:R-:W-:Y:S02]  /*0dc0*/  IMAD R23, R18.reuse, R12.reuse, RZ ;  /* 0x0000000c12177224 */ /* 0x0c0fe400078e02ff */
[C---:B------:R-:W-:Y:S02]  /*0dd0*/  IMAD R24, R19.reuse, R13, RZ ;  /* 0x0000000d13187224 */ /* 0x040fe400078e02ff */
[-C--:B------:R-:W-:Y:S01]  /*0de0*/  IMAD R26, R19, R12.reuse, RZ ;  /* 0x0000000c131a7224 */ /* 0x080fe200078e02ff */
[----:B------:R-:W-:Y:S01]  /*0df0*/  IADD3 R15, P0, PT, R23, R15, RZ ;  /* 0x0000000f170f7210 */ /* 0x000fe20007f1e0ff */
[----:B------:R-:W-:-:S03]  /*0e00*/  IMAD.HI.U32 R23, R18, R12, RZ ;  /* 0x0000000c12177227 */ /* 0x000fc600078e00ff */
[----:B------:R-:W-:Y:S01]  /*0e10*/  IADD3 R15, P1, PT, R24, R15, RZ ;  /* 0x0000000f180f7210 */ /* 0x000fe20007f3e0ff */
[----:B------:R-:W-:-:S04]  /*0e20*/  IMAD.HI.U32 R18, R19, R13, RZ ;  /* 0x0000000d13127227 */ /* 0x000fc800078e00ff */
[----:B------:R-:W-:Y:S01]  /*0e30*/  IMAD.X R23, RZ, RZ, R23, P2 ;  /* 0x000000ffff177224 */ /* 0x000fe200010e0617 */
[----:B------:R0:W-:Y:S01]  /*0e40*/  STL.64 [R25], R14 ;  /* 0x0000000e19007387 */ /* 0x0001e20000100a00 */
[----:B------:R-:W-:-:S03]  /*0e50*/  IMAD.HI.U32 R24, R19, R12, RZ ;  /* 0x0000000c13187227 */ /* 0x000fc600078e00ff */
[----:B------:R-:W-:-:S04]  /*0e60*/  IADD3.X R23, P0, PT, R18, R23, RZ, P0, !PT ;  /* 0x0000001712177210 */ /* 0x000fc8000071e4ff */
[----:B------:R-:W-:Y:S01]  /*0e70*/  IADD3.X R23, P1, PT, R26, R23, RZ, P1, !PT ;  /* 0x000000171a177210 */ /* 0x000fe20000f3e4ff */
[----:B------:R-:W-:Y:S01]  /*0e80*/  IMAD.X R18, RZ, RZ, R24, P0 ;  /* 0x000000ffff127224 */ /* 0x000fe200000e0618 */
[----:B------:R-:W-:-:S03]  /*0e90*/  ISETP.NE.AND P0, PT, R20, -0xf, PT ;  /* 0xfffffff11400780c */ /* 0x000fc60003f05270 */
[----:B------:R-:W-:Y:S02]  /*0ea0*/  IMAD.X R18, RZ, RZ, R18, P1 ;  /* 0x000000ffff127224 */ /* 0x000fe400008e0612 */
[----:B0-----:R-:W-:Y:S02]  /*0eb0*/  IMAD.MOV.U32 R14, RZ, RZ, R23 ;  /* 0x000000ffff0e7224 */ /* 0x001fe400078e0017 */
[----:B------:R-:W-:-:S06]  /*0ec0*/  IMAD.MOV.U32 R15, RZ, RZ, R18 ;  /* 0x000000ffff0f7224 */ /* 0x000fcc00078e0012 */
[----:B------:R-:W-:Y:S05]  /*0ed0*/  @P0 BRA `(.L_x_312) ;  /* 0xfffffffc00900947 */ /* 0x000fea000383ffff */
[----:B------:R-:W-:Y:S05]  /*0ee0*/  BSYNC.RECONVERGENT B3 ;  /* 0x0000000000037941 */ /* 0x000fea0003800200 */
.L_x_311:
[----:B------:R-:W-:Y:S02]  /*0ef0*/  LOP3.LUT R12, R10, 0x7ff, RZ, 0xc0, !PT ;  /* 0x000007ff0a0c7812 */ /* 0x000fe400078ec0ff */
[----:B------:R-:W-:-:S03]  /*0f00*/  IADD3 R21, PT, PT, -R11, 0x13, RZ ;  /* 0x000000130b157810 */ /* 0x000fc60007ffe1ff */
[----:B------:R-:W-:-:S05]  /*0f10*/  VIADD R12, R12, 0xfffffc00 ;  /* 0xfffffc000c0c7836 */ /* 0x000fca0000000000 */
[----:B------:R-:W-:-:S04]  /*0f20*/  ISETP.GE.U32.AND P0, PT, R12, 0x80, PT ;  /* 0x000000800c00780c */ /* 0x000fc80003f06070 */
[----:B------:R-:W-:-:S09]  /*0f30*/  SEL R21, R21, 0x12, P0 ;  /* 0x0000001215157807 */ /* 0x000fd20000000000 */
.L_x_310:
[----:B------:R-:W-:Y:S05]  /*0f40*/  BSYNC.RECONVERGENT B2 ;  /* 0x0000000000027941 */ /* 0x000fea0003800200 */
.L_x_309:
        /* <DEDUP_REMOVED lines=19> */
[----:B------:R-:W-:Y:S01]  /*1080*/  @P0 SHF.R.U64 R20, R23, R16, R25 ;  /* 0x0000001017140219 */ /* 0x000fe20000001219 */
[----:B------:R-:W-:Y:S01]  /*1090*/  IMAD.SHL.U32 R14, R12, 0x4, RZ ;  /* 0x000000040c0e7824 */ /* 0x000fe200078e00ff */
[----:B------:R-:W-:Y:S02]  /*10a0*/  @P0 LOP3.LUT R13, R18, R15, RZ, 0xfc, !PT ;  /* 0x0000000f120d0212 */ /* 0x000fe400078efcff */
        /* <DEDUP_REMOVED lines=28> */
[--C-:B------:R-:W-:Y:S02]  /*1270*/  SHF.R.U64 R16, R14, 0x1, R15.reuse ;  /* 0x000000010e107819 */ /* 0x100fe4000000120f */
[C---:B------:R-:W-:Y:S02]  /*1280*/  LOP3.LUT R14, R13.reuse, 0x3f, RZ, 0xc0, !PT ;  /* 0x0000003f0d0e7812 */ /* 0x040fe400078ec0ff */
        /* <DEDUP_REMOVED lines=8> */
.L_x_314:
[----:B------:R-:W-:Y:S05]  /*1310*/  BSYNC.RECONVERGENT B2 ;  /* 0x0000000000027941 */ /* 0x000fea0003800200 */
.L_x_313:
[----:B------:R-:W-:Y:S01]  /*1320*/  IMAD.WIDE.U32 R18, R17, 0x2168c235, RZ ;  /* 0x2168c23511127825 */ /* 0x000fe200078e00ff */
[----:B------:R-:W-:-:S03]  /*1330*/  SHF.R.U32.HI R11, RZ, 0x1e, R11 ;  /* 0x0000001eff0b7819 */ /* 0x000fc6000001160b */
[----:B------:R-:W-:Y:S01]  /*1340*/  IMAD.MOV.U32 R14, RZ, RZ, R19 ;  /* 0x000000ffff0e7224 */ /* 0x000fe200078e0013 */
[----:B------:R-:W-:Y:S01]  /*1350*/  IADD3 RZ, P1, PT, R18, R18, RZ ;  /* 0x0000001212ff7210 */ /* 0x000fe20007f3e0ff */
[----:B------:R-:W-:Y:S01]  /*1360*/  IMAD.MOV.U32 R15, RZ, RZ, RZ ;  /* 0x000000ffff0f7224 */ /* 0x000fe200078e00ff */
[----:B------:R-:W-:Y:S01]  /*1370*/  LEA.HI R11, R10, R11, RZ, 0x1 ;  /* 0x0000000b0a0b7211 */ /* 0x000fe200078f08ff */
        /* <DEDUP_REMOVED lines=19> */
[----:B------:R-:W-:-:S02]  /*14b0*/  @!P0 LOP3.LUT R9, R9, 0x80000000, RZ, 0x3c, !PT ;  /* 0x8000000009098812 */ /* 0x000fc400078e3cff */
[----:B------:R-:W-:Y:S01]  /*14c0*/  SHF.R.U64 R12, R12, 0xa, R15 ;  /* 0x0000000a0c0c7819 */ /* 0x000fe2000000120f */
[----:B------:R-:W-:-:S03]  /*14d0*/  IMAD.SHL.U32 R13, R13, 0x100000, RZ ;  /* 0x001000000d0d7824 */ /* 0x000fc600078e00ff */
[----:B------:R-:W-:-:S03]  /*14e0*/  IADD3 R12, P2, PT, R12, 0x1, RZ ;  /* 0x000000010c0c7810 */ /* 0x000fc60007f5e0ff */
[----:B------:R-:W-:Y:S01]  /*14f0*/  @P1 IMAD.MOV R11, RZ, RZ, -R11 ;  /* 0x000000ffff0b1224 */ /* 0x000fe200078e0a0b */
[----:B------:R-:W-:-:S04]  /*1500*/  LEA.HI.X R15, R15, RZ, RZ, 0x16, P2 ;  /* 0x000000ff0f0f7211 */ /* 0x000fc800010fb4ff */
[--C-:B------:R-:W-:Y:S02]  /*1510*/  SHF.R.U64 R12, R12, 0x1, R15.reuse ;  /* 0x000000010c0c7819 */ /* 0x100fe4000000120f */
[----:B------:R-:W-:Y:S02]  /*1520*/  SHF.R.U32.HI R14, RZ, 0x1, R15 ;  /* 0x00000001ff0e7819 */ /* 0x000fe4000001160f */
[----:B------:R-:W-:-:S04]  /*1530*/  IADD3 R12, P2, P3, RZ, RZ, R12 ;  /* 0x000000ffff0c7210 */ /* 0x000fc80007b5e00c */
[----:B------:R-:W-:-:S04]  /*1540*/  IADD3.X R10, PT, PT, R13, 0x3fe00000, R14, P2, P3 ;  /* 0x3fe000000d0a7810 */ /* 0x000fc800017e640e */
[----:B------:R-:W-:-:S07]  /*1550*/  LOP3.LUT R9, R10, R9, RZ, 0xfc, !PT ;  /* 0x000000090a097212 */ /* 0x000fce00078efcff */
.L_x_308:
[----:B------:R-:W-:Y:S02]  /*1560*/  IMAD.MOV.U32 R13, RZ, RZ, R9 ;  /* 0x000000ffff0d7224 */ /* 0x000fe400078e0009 */
[----:B------:R-:W-:-:S04]  /*1570*/  IMAD.MOV.U32 R9, RZ, RZ, 0x0 ;  /* 0x00000000ff097424 */ /* 0x000fc800078e00ff */
[----:B------:R-:W-:Y:S05]  /*1580*/  RET.REL.NODEC R8 `(vec_computePSF_phaseNwithOil) ;  /* 0xffffffe8089c7950 */ /* 0x000fea0003c3ffff */
.L_x_315:
        /* <DEDUP_REMOVED lines=15> */
.L_x_1140:


//--------------------- .text.vec_computePSF_phaseN --------------------------
	.section	.text.vec_computePSF_phaseN,"ax",@progbits
	.align	128
        .global         vec_computePSF_phaseN
        .type           vec_computePSF_phaseN,@function
        .size           vec_computePSF_phaseN,(.L_x_1141 - vec_computePSF_phaseN)
        .other          vec_computePSF_phaseN,@"STO_CUDA_ENTRY STV_DEFAULT"
vec_computePSF_phaseN:
.text.vec_computePSF_phaseN:
        /* <DEDUP_REMOVED lines=24> */
[C---:B---3--:R-:W-:Y:S01]  /*0180*/  IMAD.WIDE R2, R0.reuse, 0x8, R2 ;  /* 0x0000000800027825 */ /* 0x048fe200078e0202 */
[----:B------:R-:W0:Y:S05]  /*0190*/  LDC.64 R6, c[0x0][0x3a0] ;  /* 0x0000e800ff067b82 */ /* 0x000e2a0000000a00 */
[----:B------:R-:W3:Y:S01]  /*01a0*/  LDG.E.64 R2, desc[UR4][R2.64] ;  /* 0x0000000402027981 */ /* 0x000ee2000c1e1b00 */
[----:B--2---:R-:W-:-:S06]  /*01b0*/  IMAD.WIDE R10, R0, 0x8, R10 ;  /* 0x00000008000a7825 */ /* 0x004fcc00078e020a */
[----:B------:R-:W2:Y:S01]  /*01c0*/  LDG.E.64 R10, desc[UR4][R10.64] ;  /* 0x000000040a0a7981 */ /* 0x000ea2000c1e1b00 */
[----:B----4-:R-:W-:-:S06]  /*01d0*/  IMAD.WIDE R12, R0, 0x8, R12 ;  /* 0x00000008000c7825 */ /* 0x010fcc00078e020c */
[----:B------:R-:W4:Y:S01]  /*01e0*/  LDG.E.64 R12, desc[UR4][R12.64] ;  /* 0x000000040c0c7981 */ /* 0x000f22000c1e1b00 */
[----:B0-----:R-:W-:-:S05]  /*01f0*/  IMAD.WIDE R6, R0, 0x8, R6 ;  /* 0x0000000800067825 */ /* 0x001fca00078e0206 */
[----:B------:R0:W5:Y:S01]  /*0200*/  LDG.E.64 R4, desc[UR4][R6.64] ;  /* 0x0000000406047981 */ /* 0x000162000c1e1b00 */
[----:B------:R-:W-:Y:S01]  /*0210*/  BSSY.RECONVERGENT B0, `(.L_x_316) ;  /* 0x0000023000007945 */ /* 0x000fe20003800200 */
[----:B------:R-:W-:-:S08]  /*0220*/  DMUL R8, R8, UR10 ;  /* 0x0000000a08087c28 */ /* 0x000fd00008000000 */
[----:B---3--:R-:W-:-:S08]  /*0230*/  DFMA R2, R2, UR8, R8 ;  /* 0x0000000802027c2b */ /* 0x008fd00008000008 */
[----:B--2---:R-:W-:-:S08]  /*0240*/  DFMA R2, R10, UR6, R2 ;  /* 0x000000060a027c2b */ /* 0x004fd00008000002 */
[----:B----4-:R-:W-:-:S08]  /*0250*/  DADD R2, R2, R12 ;  /* 0x0000000002027229 */ /* 0x010fd0000000000c */
        /* <DEDUP_REMOVED lines=24> */
[----:B-----5:R-:W-:Y:S05]  /*03e0*/  CALL.REL.NOINC `($vec_computePSF_phaseN$__internal_trig_reduction_slowpathd) ;  /* 0x0000000400b47944 */ /* 0x020fea0003c00000 */
[----:B------:R-:W-:Y:S02]  /*03f0*/  IMAD.MOV.U32 R8, RZ, RZ, R11 ;  /* 0x000000ffff087224 */ /* 0x000fe400078e000b */
[----:B------:R-:W-:Y:S02]  /*0400*/  IMAD.MOV.U32 R20, RZ, RZ, R12 ;  /* 0x000000ffff147224 */ /* 0x000fe400078e000c */
[----:B------:R-:W-:-:S07]  /*0410*/  IMAD.MOV.U32 R21, RZ, RZ, R13 ;  /* 0x000000ffff157224 */ /* 0x000fce00078e000d */
.L_x_319:
[----:B------:R-:W-:Y:S05]  /*0420*/  BSYNC.RECONVERGENT B1 ;  /* 0x0000000000017941 */ /* 0x000fea0003800200 */
.L_x_318:
[----:B------:R-:W-:-:S07]  /*0430*/  VIADD R24, R8, 0x1 ;  /* 0x0000000108187836 */ /* 0x000fce0000000000 */
.L_x_317:
[----:B------:R-:W-:Y:S05]  /*0440*/  BSYNC.RECONVERGENT B0 ;  /* 0x0000000000007941 */ /* 0x000fea0003800200 */
.L_x_316:
        /* <DEDUP_REMOVED lines=65> */
.L_x_321:
[----:B------:R-:W-:Y:S05]  /*0860*/  BSYNC.RECONVERGENT B0 ;  /* 0x0000000000007941 */ /* 0x000fea0003800200 */
.L_x_320:
        /* <DEDUP_REMOVED lines=19> */
[----:B------:R-:W-:-:S08]  /*09a0*/  DFMA R8, R2, R8, R10 ;  /* 0x000000080208722b */ /* 0x000fd0000000000a */
[----:B---3--:R-:W-:-:S08]  /*09b0*/  DFMA R8, R2, R8, R12 ;  /* 0x000000080208722b */ /* 0x008fd0000000000c */
[----:B------:R-:W-:-:S08]  /*09c0*/  DFMA R8, R2, R8, R14 ;  /* 0x000000080208722b */ /* 0x000fd0000000000e */
[----:B----4-:R-:W-:-:S08]  /*09d0*/  DFMA R8, R2, R8, R16 ;  /* 0x000000080208722b */ /* 0x010fd00000000010 */
[----:B------:R-:W-:-:S08]  /*09e0*/  DFMA R8, R2, R8, R18 ;  /* 0x000000080208722b */ /* 0x000fd00000000012 */
[----:B------:R-:W-:Y:S02]  /*09f0*/  DFMA R4, R8, R4, R4 ;  /* 0x000000040804722b */ /* 0x000fe40000000004 */
[----:B------:R-:W-:Y:S01]  /*0a00*/  DFMA R2, R2, R8, 1 ;  /* 0x3ff000000202742b */ /* 0x000fe20000000008 */
[----:B------:R-:W0:Y:S09]  /*0a10*/  LDC.64 R8, c[0x0][0x3d8] ;  /* 0x0000f600ff087b82 */ /* 0x000e320000000a00 */
[----:B------:R-:W-:-:S02]  /*0a20*/  FSEL R4, R2, R4, !P0 ;  /* 0x0000000402047208 */ /* 0x000fc40004000000 */
        /* <DEDUP_REMOVED lines=9> */
        .type           $vec_computePSF_phaseN$__internal_trig_reduction_slowpathd,@function
        .size           $vec_computePSF_phaseN$__internal_trig_reduction_slowpathd,(.L_x_1141 - $vec_computePSF_phaseN$__internal_trig_reduction_slowpathd)
$vec_computePSF_phaseN$__internal_trig_reduction_slowpathd:
        /* <DEDUP_REMOVED lines=23> */
.L_x_326:
        /* <DEDUP_REMOVED lines=29> */
.L_x_325:
[----:B------:R-:W-:Y:S02]  /*0e00*/  LOP3.LUT R12, R10, 0x7ff, RZ, 0xc0, !PT ;  /* 0x000007ff0a0c7812 */ /* 0x000fe400078ec0ff */
[----:B------:R-:W-:-:S03]  /*0e10*/  IADD3 R21, PT, PT, -R11, 0x13, RZ ;  /* 0x000000130b157810 */ /* 0x000fc60007ffe1ff */
[----:B------:R-:W-:-:S05]  /*0e20*/  VIADD R12, R12, 0xfffffc00 ;  /* 0xfffffc000c0c7836 */ /* 0x000fca0000000000 */
[----:B------:R-:W-:-:S04]  /*0e30*/  ISETP.GE.U32.AND P0, PT, R12, 0x80, PT ;  /* 0x000000800c00780c */ /* 0x000fc80003f06070 */
[----:B------:R-:W-:-:S09]  /*0e40*/  SEL R21, R21, 0x12, P0 ;  /* 0x0000001215157807 */ /* 0x000fd20000000000 */
.L_x_324:
[----:B------:R-:W-:Y:S05]  /*0e50*/  BSYNC.RECONVERGENT B2 ;  /* 0x0000000000027941 */ /* 0x000fea0003800200 */
.L_x_323:
        /* <DEDUP_REMOVED lines=60> */
.L_x_328:
[----:B------:R-:W-:Y:S05]  /*1220*/  BSYNC.RECONVERGENT B2 ;  /* 0x0000000000027941 */ /* 0x000fea0003800200 */
.L_x_327:
        /* <DEDUP_REMOVED lines=36> */
.L_x_322:
[----:B------:R-:W-:Y:S02]  /*1470*/  IMAD.MOV.U32 R13, RZ, RZ, R9 ;  /* 0x000000ffff0d7224 */ /* 0x000fe400078e0009 */
[----:B------:R-:W-:-:S04]  /*1480*/  IMAD.MOV.U32 R9, RZ, RZ, 0x0 ;  /* 0x00000000ff097424 */ /* 0x000fc800078e00ff */
[----:B------:R-:W-:Y:S05]  /*1490*/  RET.REL.NODEC R8 `(vec_computePSF_phaseN) ;  /* 0xffffffe808d87950 */ /* 0x000fea0003c3ffff */
.L_x_329:
        /* <DEDUP_REMOVED lines=14> */
.L_x_1141:


//--------------------- .text.vec_computePSF_phase --------------------------
	.section	.text.vec_computePSF_phase,"ax",@progbits
	.align	128
        .global         vec_computePSF_phase
        .type           vec_computePSF_phase,@function
        .size           vec_computePSF_phase,(.L_x_1142 - vec_computePSF_phase)
        .other          vec_computePSF_phase,@"STO_CUDA_ENTRY STV_DEFAULT"
vec_computePSF_phase:
.text.vec_computePSF_phase:
        /* <DEDUP_REMOVED lines=62> */
[----:B-----5:R-:W-:Y:S05]  /*03e0*/  CALL.REL.NOINC `($vec_computePSF_phase$__internal_trig_reduction_slowpathd) ;  /* 0x00000004009c7944 */ /* 0x020fea0003c00000 */
[----:B------:R-:W-:Y:S02]  /*03f0*/  IMAD.MOV.U32 R8, RZ, RZ, R11 ;  /* 0x000000ffff087224 */ /* 0x000fe400078e000b */
[----:B------:R-:W-:Y:S02]  /*0400*/  IMAD.MOV.U32 R20, RZ, RZ, R12 ;  /* 0x000000ffff147224 */ /* 0x000fe400078e000c */
[----:B------:R-:W-:-:S07]  /*0410*/  IMAD.MOV.U32 R21, RZ, RZ, R13 ;  /* 0x000000ffff157224 */ /* 0x000fce00078e000d */
.L_x_333:
[----:B------:R-:W-:Y:S05]  /*0420*/  BSYNC.RECONVERGENT B1 ;  /* 0x0000000000017941 */ /* 0x000fea0003800200 */
.L_x_332:
[----:B------:R-:W-:-:S07]  /*0430*/  VIADD R22, R8, 0x1 ;  /* 0x0000000108167836 */ /* 0x000fce0000000000 */
.L_x_331:
[----:B------:R-:W-:Y:S05]  /*0440*/  BSYNC.RECONVERGENT B0 ;  /* 0x0000000000007941 */ /* 0x000fea0003800200 */
.L_x_330:
[----:B------:R-:W0:Y:S01]  /*0450*/  LDCU.64 UR6, c[0x4][0x1b0] ;  /* 0x01003600ff0677ac */ /* 0x000e220008000a00 */
[----:B------:R-:W-:-:S05]  /*0460*/  IMAD.SHL.U32 R8, R22, 0x40, RZ ;  /* 0x0000004016087824 */ /* 0x000fca00078e00ff */
[----:B------:R-:W-:-:S04]  /*0470*/  LOP3.LUT R8, R8, 0x40, RZ, 0xc0, !PT ;  /* 0x0000004008087812 */ /* 0x000fc800078ec0ff */
[----:B0-----:R-:W-:-:S05]  /*0480*/  IADD3 R28, P0, PT, R8, UR6, RZ ;  /* 0x00000006081c7c10 */ /* 0x001fca000ff1e0ff */
[----:B------:R-:W-:-:S05]  /*0490*/  IMAD.X R29, RZ, RZ, UR7, P0 ;  /* 0x00000007ff1d7e24 */ /* 0x000fca00080e06ff */
[----:B------:R-:W2:Y:S04]  /*04a0*/  LDG.E.128.CONSTANT R8, desc[UR4][R28.64] ;  /* 0x000000041c087981 */ /* 0x000ea8000c1e9d00 */
[----:B------:R-:W3:Y:S04]  /*04b0*/  LDG.E.128.CONSTANT R12, desc[UR4][R28.64+0x10] ;  /* 0x000010041c0c7981 */ /* 0x000ee8000c1e9d00 */
[----:B------:R-:W4:Y:S01]  /*04c0*/  LDG.E.128.CONSTANT R16, desc[UR4][R28.64+0x20] ;  /* 0x000020041c107981 */ /* 0x000f22000c1e9d00 */
[----:B------:R-:W-:Y:S01]  /*04d0*/  LOP3.LUT R23, R22, 0x1, RZ, 0xc0, !PT ;  /* 0x0000000116177812 */ /* 0x000fe200078ec0ff */
[----:B------:R-:W-:Y:S01]  /*04e0*/  IMAD.MOV.U32 R26, RZ, RZ, 0x20fd8164 ;  /* 0x20fd8164ff1a7424 */ /* 0x000fe200078e00ff */
[----:B------:R-:W-:-:S02]  /*04f0*/  DMUL R24, R20, R20 ;  /* 0x0000001414187228 */ /* 0x000fc40000000000 */
[----:B------:R-:W-:Y:S01]  /*0500*/  ISETP.NE.U32.AND P0, PT, R23, 0x1, PT ;  /* 0x000000011700780c */ /* 0x000fe20003f05070 */
[----:B------:R-:W-:-:S03]  /*0510*/  IMAD.MOV.U32 R23, RZ, RZ, 0x3da8ff83 ;  /* 0x3da8ff83ff177424 */ /* 0x000fc600078e00ff */
[----:B------:R-:W-:Y:S02]  /*0520*/  FSEL R26, R26, -8.06006814911005101289e+34, !P0 ;  /* 0xf9785eba1a1a7808 */ /* 0x000fe40004000000 */
[----:B------:R-:W-:-:S06]  /*0530*/  FSEL R27, -R23, 0.11223486810922622681, !P0 ;  /* 0x3de5db65171b7808 */ /* 0x000fcc0004000100 */
[----:B--2---:R-:W-:-:S08]  /*0540*/  DFMA R8, R24, R26, R8 ;  /* 0x0000001a1808722b */ /* 0x004fd00000000008 */
[----:B------:R-:W-:-:S08]  /*0550*/  DFMA R8, R24, R8, R10 ;  /* 0x000000081808722b */ /* 0x000fd0000000000a */
        /* <DEDUP_REMOVED lines=13> */
[----:B0-----:R-:W-:-:S05]  /*0630*/  IMAD.WIDE R10, R0, 0x8, R12 ;  /* 0x00000008000a7825 */ /* 0x001fca00078e020c */
[----:B-----5:R-:W-:-:S07]  /*0640*/  DMUL R8, R4, R8 ;  /* 0x0000000804087228 */ /* 0x020fce0000000000 */
        /* <DEDUP_REMOVED lines=30> */
.L_x_335:
[----:B------:R-:W-:Y:S05]  /*0830*/  BSYNC.RECONVERGENT B0 ;  /* 0x0000000000007941 */ /* 0x000fea0003800200 */
.L_x_334:
        /* <DEDUP_REMOVED lines=9> */
[----:B------:R-:W-:-:S02]  /*08d0*/  IMAD.MOV.U32 R24, RZ, RZ, 0x20fd8164 ;  /* 0x20fd8164ff187424 */ /* 0x000fc400078e00ff */
        /* <DEDUP_REMOVED lines=24> */
        .type           $vec_computePSF_phase$__internal_trig_reduction_slowpathd,@function
        .size           $vec_computePSF_phase$__internal_trig_reduction_slowpathd,(.L_x_1142 - $vec_computePSF_phase$__internal_trig_reduction_slowpathd)
$vec_computePSF_phase$__internal_trig_reduction_slowpathd:
        /* <DEDUP_REMOVED lines=23> */
.L_x_340:
        /* <DEDUP_REMOVED lines=29> */
.L_x_339:
[----:B------:R-:W-:Y:S02]  /*0da0*/  LOP3.LUT R12, R10, 0x7ff, RZ, 0xc0, !PT ;  /* 0x000007ff0a0c7812 */ /* 0x000fe400078ec0ff */
[----:B------:R-:W-:-:S03]  /*0db0*/  IADD3 R21, PT, PT, -R11, 0x13, RZ ;  /* 0x000000130b157810 */ /* 0x000fc60007ffe1ff */
[----:B------:R-:W-:-:S05]  /*0dc0*/  VIADD R12, R12, 0xfffffc00 ;  /* 0xfffffc000c0c7836 */ /* 0x000fca0000000000 */
[----:B------:R-:W-:-:S04]  /*0dd0*/  ISETP.GE.U32.AND P0, PT, R12, 0x80, PT ;  /* 0x000000800c00780c */ /* 0x000fc80003f06070 */
[----:B------:R-:W-:-:S09]  /*0de0*/  SEL R21, R21, 0x12, P0 ;  /* 0x0000001215157807 */ /* 0x000fd20000000000 */
.L_x_338:
[----:B------:R-:W-:Y:S05]  /*0df0*/  BSYNC.RECONVERGENT B2 ;  /* 0x0000000000027941 */ /* 0x000fea0003800200 */
.L_x_337:
        /* <DEDUP_REMOVED lines=60> */
.L_x_342:
[----:B------:R-:W-:Y:S05]  /*11c0*/  BSYNC.RECONVERGENT B2 ;  /* 0x0000000000027941 */ /* 0x000fea0003800200 */
.L_x_341:
        /* <DEDUP_REMOVED lines=36> */
.L_x_336:
[----:B------:R-:W-:Y:S02]  /*1410*/  IMAD.MOV.U32 R13, RZ, RZ, R9 ;  /* 0x000000ffff0d7224 */ /* 0x000fe400078e0009 */
[----:B------:R-:W-:-:S04]  /*1420*/  IMAD.MOV.U32 R9, RZ, RZ, 0x0 ;  /* 0x00000000ff097424 */ /* 0x000fc800078e00ff */
[----:B------:R-:W-:Y:S05]  /*1430*/  RET.REL.NODEC R8 `(vec_computePSF_phase) ;  /* 0xffffffe808f07950 */ /* 0x000fea0003c3ffff */
.L_x_343:
        /* <DEDUP_REMOVED lines=12> */
.L_x_1142:


//--------------------- .text.vec_testkernel      --------------------------
	.section	.text.vec_testkernel,"ax",@progbits
	.align	128
        .global         vec_testkernel
        .type           vec_testkernel,@function
        .size           vec_testkernel,(.L_x_1144 - vec_testkernel)
        .other          vec_testkernel,@"STO_CUDA_ENTRY STV_DEFAULT"
vec_testkernel:
.text.vec_testkernel:
[----:B------:R-:W-:Y:S01]  /*0000*/  LDC R1, c[0x0][0x37c] ;  /* 0x0000df00ff017b82 */ /* 0x000fe20000000800 */
[----:B------:R-:W0:Y:S01]  /*0010*/  S2R R0, SR_TID.Y ;  /* 0x0000000000007919 */ /* 0x000e220000002200 */
[----:B------:R-:W1:Y:S06]  /*0020*/  LDCU UR5, c[0x0][0x360] ;  /* 0x00006c00ff0577ac */ /* 0x000e6c0008000800 */
[----:B------:R-:W0:Y:S01]  /*0030*/  S2UR UR6, SR_CTAID.Y ;  /* 0x00000000000679c3 */ /* 0x000e220000002600 */
[----:B------:R-:W-:Y:S01]  /*0040*/  BSSY.RECONVERGENT B0, `(.L_x_344) ;  /* 0x0000010000007945 */ /* 0x000fe20003800200 */
[----:B------:R-:W1:Y:S01]  /*0050*/  S2R R7, SR_TID.X ;  /* 0x0000000000077919 */ /* 0x000e620000002100 */
[----:B------:R-:W-:-:S05]  /*0060*/  MOV R12, 0x140 ;  /* 0x00000140000c7802 */ /* 0x000fca0000000f00 */
[----:B------:R-:W0:Y:S08]  /*0070*/  LDC R9, c[0x0][0x364] ;  /* 0x0000d900ff097b82 */ /* 0x000e300000000800 */
[----:B------:R-:W2:Y:S08]  /*0080*/  S2UR UR4, SR_CTAID.X ;  /* 0x00000000000479c3 */ /* 0x000eb00000002500 */
[----:B------:R-:W2:Y:S08]  /*0090*/  LDC R11, c[0x0][0x370] ;  /* 0x0000dc00ff0b7b82 */ /* 0x000eb00000000800 */
[----:B------:R-:W3:Y:S01]  /*00a0*/  LDC.64 R4, c[0x0][0x390] ;  /* 0x0000e400ff047b82 */ /* 0x000ee20000000a00 */
[----:B0-----:R-:W-:-:S07]  /*00b0*/  IMAD R0, R9, UR6, R0 ;  /* 0x0000000609007c24 */ /* 0x001fce000f8e0200 */
[----:B------:R-:W0:Y:S01]  /*00c0*/  LDC.64 R2, c[0x0][0x398] ;  /* 0x0000e600ff027b82 */ /* 0x000e220000000a00 */
[----:B--2---:R-:W-:-:S04]  /*00d0*/  IMAD R0, R0, R11, UR4 ;  /* 0x0000000400007e24 */ /* 0x004fc8000f8e020b */
[----:B-1----:R-:W-:Y:S01]  /*00e0*/  IMAD R0, R0, UR5, R7 ;  /* 0x0000000500007c24 */ /* 0x002fe2000f8e0207 */
[----:B------:R-:W1:Y:S03]  /*00f0*/  LDCU.64 UR4, c[0x0][0x358] ;  /* 0x00006b00ff0477ac */ /* 0x000e660008000a00 */
[----:B------:R2:W4:Y:S01]  /*0100*/  I2F.F64 R6, R0 ;  /* 0x0000000000067312 */ /* 0x0005220000201c00 */
[----:B---3--:R-:W-:-:S04]  /*0110*/  IMAD.WIDE R4, R0, 0x8, R4 ;  /* 0x0000000800047825 */ /* 0x008fc800078e0204 */
[----:B012-4-:R-:W-:-:S07]  /*0120*/  IMAD.WIDE R2, R0, 0x8, R2 ;  /* 0x0000000800027825 */ /* 0x017fce00078e0202 */
[----:B------:R-:W-:Y:S05]  /*0130*/  CALL.REL.NOINC `($vec_testkernel$__internal_accurate_pow) ;  /* 0x0000001c00647944 */ /* 0x000fea0003c00000 */
[----:B------:R-:W-:Y:S05]  /*0140*/  BSYNC.RECONVERGENT B0 ;  /* 0x0000000000007941 */ /* 0x000fea0003800200 */
.L_x_344:
[----:B------:R-:W0:Y:S01]  /*0150*/  MUFU.RSQ64H R11, R9 ;  /* 0x00000009000b7308 */ /* 0x000e220000001c00 */
[----:B------:R-:W-:Y:S01]  /*0160*/  VIADD R10, R9, 0xfcb00000 ;  /* 0xfcb00000090a7836 */ /* 0x000fe20000000000 */
[----:B------:R-:W-:Y:S01]  /*0170*/  BSSY.RECONVERGENT B0, `(.L_x_345) ;  /* 0x0000014000007945 */ /* 0x000fe20003800200 */
[----:B------:R-:W-:Y:S01]  /*0180*/  IMAD.MOV.U32 R12, RZ, RZ, 0x0 ;  /* 0x00000000ff0c7424 */ /* 0x000fe200078e00ff */
[----:B------:R-:W-:Y:S01]  /*0190*/  ISETP.NE.AND P0, PT, R0, RZ, PT ;  /* 0x000000ff0000720c */ /* 0x000fe20003f05270 */
[----:B------:R-:W-:Y:S01]  /*01a0*/  IMAD.MOV.U32 R13, RZ, RZ, 0x3fd80000 ;  /* 0x3fd80000ff0d7424 */ /* 0x000fe200078e00ff */
[----:B------:R-:W-:Y:S01]  /*01b0*/  ISETP.GE.U32.AND P1, PT, R10, 0x7ca00000, PT ;  /* 0x7ca000000a00780c */ /* 0x000fe20003f26070 */
[----:B0-----:R-:W-:-:S08]  /*01c0*/  DMUL R6, R10, R10 ;  /* 0x0000000a0a067228 */ /* 0x001fd00000000000 */
[----:B------:R-:W-:-:S08]  /*01d0*/  DFMA R6, R8, -R6, 1 ;  /* 0x3ff000000806742b */ /* 0x000fd00000000806 */
[----:B------:R-:W-:Y:S02]  /*01e0*/  DFMA R12, R6, R12, 0.5 ;  /* 0x3fe00000060c742b */ /* 0x000fe4000000000c */
[----:B------:R-:W-:-:S08]  /*01f0*/  DMUL R6, R10, R6 ;  /* 0x000000060a067228 */ /* 0x000fd00000000000 */
[----:B------:R-:W-:-:S08]  /*0200*/  DFMA R14, R12, R6, R10 ;  /* 0x000000060c0e722b */ /* 0x000fd0000000000a */
[----:B------:R-:W-:Y:S02]  /*0210*/  DMUL R16, R8, R14 ;  /* 0x0000000e08107228 */ /* 0x000fe40000000000 */
[----:B------:R-:W-:Y:S01]  /*0220*/  IADD3 R13, PT, PT, R15, -0x100000, RZ ;  /* 0xfff000000f0d7810 */ /* 0x000fe20007ffe0ff */
[----:B------:R-:W-:-:S05]  /*0230*/  IMAD.MOV.U32 R12, RZ, RZ, R14 ;  /* 0x000000ffff0c7224 */ /* 0x000fca00078e000e */
[----:B------:R-:W-:-:S08]  /*0240*/  DFMA R18, R16, -R16, R8 ;  /* 0x800000101012722b */ /* 0x000fd00000000008 */
[----:B------:R-:W-:Y:S01]  /*0250*/  DFMA R6, R18, R12, R16 ;  /* 0x0000000c1206722b */ /* 0x000fe20000000010 */
[----:B------:R-:W-:Y:S10]  /*0260*/  @!P1 BRA `(.L_x_346) ;  /* 0x0000000000109947 */ /* 0x000ff40003800000 */
[----:B------:R-:W-:-:S07]  /*0270*/  MOV R6, 0x290 ;  /* 0x0000029000067802 */ /* 0x000fce0000000f00 */
[----:B------:R-:W-:Y:S05]  /*0280*/  CALL.REL.NOINC `($__internal_25_$__cuda_sm20_dsqrt_rn_f64_mediumpath_v1) ;  /* 0x0000001800607944 */ /* 0x000fea0003c00000 */
[----:B------:R-:W-:Y:S02]  /*0290*/  IMAD.MOV.U32 R6, RZ, RZ, R8 ;  /* 0x000000ffff067224 */ /* 0x000fe400078e0008 */
[----:B------:R-:W-:-:S07]  /*02a0*/  IMAD.MOV.U32 R7, RZ, RZ, R9 ;  /* 0x000000ffff077224 */ /* 0x000fce00078e0009 */
.L_x_346:
[----:B------:R-:W-:Y:S05]  /*02b0*/  BSYNC.RECONVERGENT B0 ;  /* 0x0000000000007941 */ /* 0x000fea0003800200 */
.L_x_345:
[----:B------:R-:W2:Y:S01]  /*02c0*/  LDG.E.64 R8, desc[UR4][R4.64] ;  /* 0x0000000404087981 */ /* 0x000ea2000c1e1b00 */
[----:B------:R-:W0:Y:S03]  /*02d0*/  LDC.64 R12, c[0x0][0x388] ;  /* 0x0000e200ff0c7b82 */ /* 0x000e260000000a00 */
[----:B------:R-:W2:Y:S01]  /*02e0*/  LDG.E.64 R10, desc[UR4][R2.64] ;  /* 0x00000004020a7981 */ /* 0x000ea2000c1e1b00 */
[----:B------:R-:W-:Y:S02]  /*02f0*/  FSEL R6, R6, RZ, P0 ;  /* 0x000000ff06067208 */ /* 0x000fe40000000000 */
[----:B------:R-:W-:-:S06]  /*0300*/  FSEL R7, R7, 1.875, P0 ;  /* 0x3ff0000007077808 */ /* 0x000fcc0000000000 */
[----:B--2---:R-:W-:Y:S01]  /*0310*/  DFMA R10, R8, R10, R6 ;  /* 0x0000000a080a722b */ /* 0x004fe20000000006 */
[----:B0-----:R-:W-:-:S06]  /*0320*/  IMAD.WIDE R8, R0, 0x8, R12 ;  /* 0x0000000800087825 */ /* 0x001fcc00078e020c */
[----:B------:R0:W-:Y:S04]  /*0330*/  STG.E.64 desc[UR4][R8.64], R10 ;  /* 0x0000000a08007986 */ /* 0x0001e8000c101b04 */
[----:B------:R-:W2:Y:S04]  /*0340*/  LDG.E.64 R12, desc[UR4][R4.64] ;  /* 0x00000004040c7981 */ /* 0x000ea8000c1e1b00 */
[----:B------:R-:W2:Y:S02]  /*0350*/  LDG.E.64 R14, desc[UR4][R2.64] ;  /* 0x00000004020e7981 */ /* 0x000ea4000c1e1b00 */
[----:B--2---:R-:W-:-:S07]  /*0360*/  DFMA R12, R12, R14, R6 ;  /* 0x0000000e0c0c722b */ /* 0x004fce0000000006 */
[----:B------:R1:W-:Y:S04]  /*0370*/  STG.E.64 desc[UR4][R8.64], R12 ;  /* 0x0000000c08007986 */ /* 0x0003e8000c101b04 */
[----:B------:R-:W2:Y:S04]  /*0380*/  LDG.E.64 R14, desc[UR4][R4.64] ;  /* 0x00000004040e7981 */ /* 0x000ea8000c1e1b00 */
[----:B------:R-:W2:Y:S02]  /*0390*/  LDG.E.64 R16, desc[UR4][R2.64] ;  /* 0x0000000402107981 */ /* 0x000ea4000c1e1b00 */
[----:B--2---:R-:W-:-:S07]  /*03a0*/  DFMA R14, R14, R16, R6 ;  /* 0x000000100e0e722b */ /* 0x004fce0000000006 */
[----:B------:R2:W-:Y:S04]  /*03b0*/  STG.E.64 desc[UR4][R8.64], R14 ;  /* 0x0000000e08007986 */ /* 0x0005e8000c101b04 */
[----:B------:R-:W3:Y:S04]  /*03c0*/  LDG.E.64 R16, desc[UR4][R4.64] ;  /* 0x0000000404107981 */ /* 0x000ee8000c1e1b00 */
[----:B------:R-:W3:Y:S02]  /*03d0*/  LDG.E.64 R18, desc[UR4][R2.64] ;  /* 0x0000000402127981 */ /* 0x000ee4000c1e1b00 */
[----:B---3--:R-:W-:-:S07]  /*03e0*/  DFMA R16, R16, R18, R6 ;  /* 0x000000121010722b */ /* 0x008fce0000000006 */
[----:B------:R3:W-:Y:S04]  /*03f0*/  STG.E.64 desc[UR4][R8.64], R16 ;  /* 0x0000001008007986 */ /* 0x0007e8000c101b04 */
[----:B0-----:R-:W4:Y:S04]  /*0400*/  LDG.E.64 R10, desc[UR4][R4.64] ;  /* 0x00000004040a7981 */ /* 0x001f28000c1e1b00 */
[----:B------:R-:W4:Y:S02]  /*0410*/  LDG.E.64 R18, desc[UR4][R2.64] ;  /* 0x0000000402127981 */ /* 0x000f24000c1e1b00 */
[----:B----4-:R-:W-:-:S07]  /*0420*/  DFMA R10, R10, R18, R6 ;  /* 0x000000120a0a722b */ /* 0x010fce0000000006 */
[----:B------:R0:W-:Y:S04]  /*0430*/  STG.E.64 desc[UR4][R8.64], R10 ;  /* 0x0000000a08007986 */ /* 0x0001e8000c101b04 */
[----:B-1----:R-:W4:Y:S04]  /*0440*/  LDG.E.64 R12, desc[UR4][R4.64] ;  /* 0x00000004040c7981 */ /* 0x002f28000c1e1b00 */
[----:B------:R-:W4:Y:S02]  /*0450*/  LDG.E.64 R18, desc[UR4][R2.64] ;  /* 0x0000000402127981 */ /* 0x000f24000c1e1b00 */
[----:B----4-:R-:W-:-:S07]  /*0460*/  DFMA R12, R12, R18, R6 ;  /* 0x000000120c0c722b */ /* 0x010fce0000000006 */
[----:B------:R1:W-:Y:S04]  /*0470*/  STG.E.64 desc[UR4][R8.64], R12 ;  /* 0x0000000c08007986 */ /* 0x0003e8000c101b04 */
[----:B--2---:R-:W2:Y:S04]  /*0480*/  LDG.E.64 R14, desc[UR4][R4.64] ;  /* 0x00000004040e7981 */ /* 0x004ea8000c1e1b00 */
[----:B------:R-:W2:Y:S02]  /*0490*/  LDG.E.64 R18, desc[UR4][R2.64] ;  /* 0x0000000402127981 */ /* 0x000ea4000c1e1b00 */
[----:B--2---:R-:W-:-:S07]  /*04a0*/  DFMA R14, R14, R18, R6 ;  /* 0x000000120e0e722b */ /* 0x004fce0000000006 */
[----:B------:R2:W-:Y:S04]  /*04b0*/  STG.E.64 desc[UR4][R8.64], R14 ;  /* 0x0000000e08007986 */ /* 0x0005e8000c101b04 */
[----:B---3--:R-:W3:Y:S04]  /*04c0*/  LDG.E.64 R16, desc[UR4][R4.64] ;  /* 0x0000000404107981 */ /* 0x008ee8000c1e1b00 */
        /* <DEDUP_REMOVED lines=346> */
[----:B------:R-:W-:Y:S04]  /*1a70*/  STG.E.64 desc[UR4][R8.64], R18 ;  /* 0x0000001208007986 */ /* 0x000fe8000c101b04 */
[----:B------:R-:W3:Y:S04]  /*1a80*/  LDG.E.64 R12, desc[UR4][R4.64] ;  /* 0x00000004040c7981 */ /* 0x000ee8000c1e1b00 */
[----:B--2---:R-:W3:Y:S02]  /*1a90*/  LDG.E.64 R14, desc[UR4][R2.64] ;  /* 0x00000004020e7981 */ /* 0x004ee4000c1e1b00 */
[----:B---3--:R-:W-:-:S07]  /*1aa0*/  DFMA R16, R12, R14, R6 ;  /* 0x0000000e0c10722b */ /* 0x008fce0000000006 */
[----:B------:R1:W-:Y:S04]  /*1ab0*/  STG.E.64 desc[UR4][R8.64], R16 ;  /* 0x0000001008007986 */ /* 0x0003e8000c101b04 */
[----:B------:R-:W2:Y:S04]  /*1ac0*/  LDG.E.64 R12, desc[UR4][R4.64] ;  /* 0x00000004040c7981 */ /* 0x000ea8000c1e1b00 */
[----:B------:R-:W2:Y:S02]  /*1ad0*/  LDG.E.64 R14, desc[UR4][R2.64] ;  /* 0x00000004020e7981 */ /* 0x000ea4000c1e1b00 */
[----:B--2---:R-:W-:-:S07]  /*1ae0*/  DFMA R20, R12, R14, R6 ;  /* 0x0000000e0c14722b */ /* 0x004fce0000000006 */
[----:B------:R-:W-:Y:S04]  /*1af0*/  STG.E.64 desc[UR4][R8.64], R20 ;  /* 0x0000001408007986 */ /* 0x000fe8000c101b04 */
[----:B0-----:R-:W2:Y:S04]  /*1b00*/  LDG.E.64 R10, desc[UR4][R4.64] ;  /* 0x00000004040a7981 */ /* 0x001ea8000c1e1b00 */
[----:B------:R-:W2:Y:S02]  /*1b10*/  LDG.E.64 R12, desc[UR4][R2.64] ;  /* 0x00000004020c7981 */ /* 0x000ea4000c1e1b00 */
[----:B--2---:R-:W-:-:S07]  /*1b20*/  DFMA R10, R10, R12, R6 ;  /* 0x0000000c0a0a722b */ /* 0x004fce0000000006 */
[----:B------:R-:W-:Y:S04]  /*1b30*/  STG.E.64 desc[UR4][R8.64], R10 ;  /* 0x0000000a08007986 */ /* 0x000fe8000c101b04 */
[----:B------:R-:W2:Y:S04]  /*1b40*/  LDG.E.64 R12, desc[UR4][R4.64] ;  /* 0x00000004040c7981 */ /* 0x000ea8000c1e1b00 */
[----:B------:R-:W2:Y:S02]  /*1b50*/  LDG.E.64 R14, desc[UR4][R2.64] ;  /* 0x00000004020e7981 */ /* 0x000ea4000c1e1b00 */
[----:B--2---:R-:W-:-:S07]  /*1b60*/  DFMA R12, R12, R14, R6 ;  /* 0x0000000e0c0c722b */ /* 0x004fce0000000006 */
[----:B------:R-:W-:Y:S04]  /*1b70*/  STG.E.64 desc[UR4][R8.64], R12 ;  /* 0x0000000c08007986 */ /* 0x000fe8000c101b04 */
[----:B------:R-:W2:Y:S04]  /*1b80*/  LDG.E.64 R14, desc[UR4][R4.64] ;  /* 0x00000004040e7981 */ /* 0x000ea8000c1e1b00 */
[----:B-1----:R-:W2:Y:S02]  /*1b90*/  LDG.E.64 R16, desc[UR4][R2.64] ;  /* 0x0000000402107981 */ /* 0x002ea4000c1e1b00 */
[----:B--2---:R-:W-:-:S07]  /*1ba0*/  DFMA R14, R14, R16, R6 ;  /* 0x000000100e0e722b */ /* 0x004fce0000000006 */
[----:B------:R-:W-:Y:S04]  /*1bb0*/  STG.E.64 desc[UR4][R8.64], R14 ;  /* 0x0000000e08007986 */ /* 0x000fe8000c101b04 */
[----:B------:R-:W2:Y:S04]  /*1bc0*/  LDG.E.64 R16, desc[UR4][R4.64] ;  /* 0x0000000404107981 */ /* 0x000ea8000c1e1b00 */
[----:B------:R-:W2:Y:S02]  /*1bd0*/  LDG.E.64 R18, desc[UR4][R2.64] ;  /* 0x0000000402127981 */ /* 0x000ea4000c1e1b00 */
[----:B--2---:R-:W-:-:S07]  /*1be0*/  DFMA R16, R16, R18, R6 ;  /* 0x000000121010722b */ /* 0x004fce0000000006 */
[----:B------:R-:W-:Y:S01]  /*1bf0*/  STG.E.64 desc[UR4][R8.64], R16 ;  /* 0x0000001008007986 */ /* 0x000fe2000c101b04 */
[----:B------:R-:W-:Y:S05]  /*1c00*/  EXIT ;  /* 0x000000000000794d */ /* 0x000fea0003800000 */
        .weak           $__internal_25_$__cuda_sm20_dsqrt_rn_f64_mediumpath_v1
        .type           $__internal_25_$__cuda_sm20_dsqrt_rn_f64_mediumpath_v1,@function
        .size           $__internal_25_$__cuda_sm20_dsqrt_rn_f64_mediumpath_v1,($vec_testkernel$__internal_accurate_pow - $__internal_25_$__cuda_sm20_dsqrt_rn_f64_mediumpath_v1)
$__internal_25_$__cuda_sm20_dsqrt_rn_f64_mediumpath_v1:
[----:B------:R-:W-:Y:S01]  /*1c10*/  ISETP.GE.U32.AND P1, PT, R10, -0x3400000, PT ;  /* 0xfcc000000a00780c */ /* 0x000fe20003f26070 */
[----:B------:R-:W-:Y:S01]  /*1c20*/  BSSY.RECONVERGENT B1, `(.L_x_347) ;  /* 0x0000028000017945 */ /* 0x000fe20003800200 */
[----:B------:R-:W-:Y:S01]  /*1c30*/  IMAD.MOV.U32 R10, RZ, RZ, R8 ;  /* 0x000000ffff0a7224 */ /* 0x000fe200078e0008 */
[----:B------:R-:W-:Y:S01]  /*1c40*/  MOV R12, R14 ;  /* 0x0000000e000c7202 */ /* 0x000fe20000000f00 */
[----:B------:R-:W-:Y:S01]  /*1c50*/  IMAD.MOV.U32 R11, RZ, RZ, R9 ;  /* 0x000000ffff0b7224 */ /* 0x000fe200078e0009 */
[----:B------:R-:W-:Y:S01]  /*1c60*/  MOV R9, R19 ;  /* 0x0000001300097202 */ /* 0x000fe20000000f00 */
[----:B------:R-:W-:-:S07]  /*1c70*/  IMAD.MOV.U32 R8, RZ, RZ, R18 ;  /* 0x000000ffff087224 */ /* 0x000fce00078e0012 */
        /* <DEDUP_REMOVED lines=9> */
.L_x_348:
        /* <DEDUP_REMOVED lines=22> */
[----:B------:R-:W-:Y:S01]  /*1e70*/  IADD3 R9, PT, PT, R9, -0x3500000, RZ ;  /* 0xfcb0000009097810 */ /* 0x000fe20007ffe0ff */
[----:B------:R-:W-:Y:S06]  /*1e80*/  BRA `(.L_x_349) ;  /* 0x0000000000047947 */ /* 0x000fec0003800000 */
.L_x_350:
[----:B------:R-:W-:-:S11]  /*1e90*/  DADD R8, R10, R10 ;  /* 0x000000000a087229 */ /* 0x000fd6000000000a */
.L_x_349:
[----:B------:R-:W-:Y:S05]  /*1ea0*/  BSYNC.RECONVERGENT B1 ;  /* 0x0000000000017941 */ /* 0x000fea0003800200 */
.L_x_347:
[----:B------:R-:W-:-:S04]  /*1eb0*/  IMAD.MOV.U32 R7, RZ, RZ, 0x0 ;  /* 0x00000000ff077424 */ /* 0x000fc800078e00ff */
[----:B------:R-:W-:Y:S05]  /*1ec0*/  RET.REL.NODEC R6 `(vec_testkernel) ;  /* 0xffffffe0064c7950 */ /* 0x000fea0003c3ffff */
        .type           $vec_testkernel$__internal_accurate_pow,@function
        .size           $vec_testkernel$__internal_accurate_pow,(.L_x_1144 - $vec_testkernel$__internal_accurate_pow)
$vec_testkernel$__internal_accurate_pow:
[----:B------:R-:W-:Y:S01]  /*1ed0*/  IMAD.MOV.U32 R8, RZ, RZ, 0x400921f9 ;  /* 0x400921f9ff087424 */ /* 0x000fe200078e00ff */
[----:B------:R-:W-:Y:S01]  /*1ee0*/  MOV R20, 0x41ad3b5a ;  /* 0x41ad3b5a00147802 */ /* 0x000fe20000000f00 */
[----:B------:R-:W-:Y:S01]  /*1ef0*/  IMAD.MOV.U32 R14, RZ, RZ, -0xfe47992 ;  /* 0xf01b866eff0e7424 */ /* 0x000fe200078e00ff */
[----:B------:R-:W-:Y:S01]  /*1f00*/  UMOV UR6, 0x7d2cafe2 ;  /* 0x7d2cafe200067882 */ /* 0x000fe20000000000 */
[----:B------:R-:W-:Y:S01]  /*1f10*/  IMAD.MOV.U32 R16, RZ, RZ, RZ ;  /* 0x000000ffff107224 */ /* 0x000fe200078e00ff */
[----:B------:R-:W-:Y:S01]  /*1f20*/  LOP3.LUT R8, R8, 0x800fffff, RZ, 0xc0, !PT ;  /* 0x800fffff08087812 */ /* 0x000fe200078ec0ff */
[----:B------:R-:W-:Y:S01]  /*1f30*/  IMAD.MOV.U32 R21, RZ, RZ, 0x3ed0f5d2 ;  /* 0x3ed0f5d2ff157424 */ /* 0x000fe200078e00ff */
[----:B------:R-:W-:Y:S01]  /*1f40*/  UMOV UR7, 0x3eb0f5ff ;  /* 0x3eb0f5ff00077882 */ /* 0x000fe20000000000 */
[----:B------:R-:W-:Y:S01]  /*1f50*/  IMAD.MOV.U32 R13, RZ, RZ, 0x400 ;  /* 0x00000400ff0d7424 */ /* 0x000fe200078e00ff */
[----:B------:R-:W-:Y:S01]  /*1f60*/  LOP3.LUT R15, R8, 0x3ff00000, RZ, 0xfc, !PT ;  /* 0x3ff00000080f7812 */ /* 0x000fe200078efcff */
[----:B------:R-:W-:Y:S01]  /*1f70*/  UMOV UR8, 0x3b39803f ;  /* 0x3b39803f00087882 */ /* 0x000fe20000000000 */
[----:B------:R-:W-:-:S02]  /*1f80*/  UMOV UR9, 0x3c7abc9e ;  /* 0x3c7abc9e00097882 */ /* 0x000fc40000000000 */
[----:B------:R-:W-:-:S13]  /*1f90*/  ISETP.GE.U32.AND P0, PT, R15, 0x3ff6a09f, PT ;  /* 0x3ff6a09f0f00780c */ /* 0x000fda0003f06070 */
[----:B------:R-:W-:-:S05]  /*1fa0*/  @P0 IADD3 R9, PT, PT, R15, -0x100000, RZ ;  /* 0xfff000000f090810 */ /* 0x000fca0007ffe0ff */
[----:B------:R-:W-:-:S06]  /*1fb0*/  @P0 IMAD.MOV.U32 R15, RZ, RZ, R9 ;  /* 0x000000ffff0f0224 */ /* 0x000fcc00078e0009 */
        /* <DEDUP_REMOVED lines=13> */
[----:B------:R-:W-:-:S05]  /*2090*/  DADD R22, R22, R22 ;  /* 0x0000000016167229 */ /* 0x000fca0000000016 */
[----:B------:R-:W-:Y:S01]  /*20a0*/  DFMA R10, R18, R10, UR6 ;  /* 0x00000006120a7e2b */ /* 0x000fe2000800000a */
[----:B------:R-:W-:Y:S01]  /*20b0*/  UMOV UR6, 0xe4faecd5 ;  /* 0xe4faecd500067882 */ /* 0x000fe20000000000 */
[----:B------:R-:W-:Y:S01]  /*20c0*/  UMOV UR7, 0x3f1745cd ;  /* 0x3f1745cd00077882 */ /* 0x000fe20000000000 */
[-C--:B------:R-:W-:Y:S02]  /*20d0*/  DFMA R22, R14, -R8.reuse, R22 ;  /* 0x800000080e16722b */ /* 0x080fe40000000016 */
[----:B------:R-:W-:-:S03]  /*20e0*/  DMUL R14, R8, R8 ;  /* 0x00000008080e7228 */ /* 0x000fc60000000000 */
        /* <DEDUP_REMOVED lines=13> */
[----:B------:R-:W-:-:S08]  /*21c0*/  DFMA R10, R18, R20, UR6 ;  /* 0x00000006120a7e2b */ /* 0x000fd00008000014 */
[----:B------:R-:W-:Y:S01]  /*21d0*/  DADD R24, -R10, UR6 ;  /* 0x000000060a187e29 */ /* 0x000fe20008000100 */
[----:B------:R-:W-:Y:S01]  /*21e0*/  UMOV UR6, 0xb9e7b0 ;  /* 0x00b9e7b000067882 */ /* 0x000fe20000000000 */
[----:B------:R-:W-:-:S06]  /*21f0*/  UMOV UR7, 0x3c46a4cb ;  /* 0x3c46a4cb00077882 */ /* 0x000fcc0000000000 */
[----:B------:R-:W-:Y:S02]  /*2200*/  DFMA R22, R18, R20, R24 ;  /* 0x000000141216722b */ /* 0x000fe40000000018 */
[C---:B------:R-:W-:Y:S01]  /*2210*/  DMUL R18, R8.reuse, R14 ;  /* 0x0000000e08127228 */ /* 0x040fe20000000000 */
[----:B------:R-:W-:Y:S01]  /*2220*/  VIADD R21, R17, 0x100000 ;  /* 0x0010000011157836 */ /* 0x000fe20000000000 */
[----:B------:R-:W-:Y:S01]  /*2230*/  DFMA R24, R8, R8, -R14 ;  /* 0x000000080818722b */ /* 0x000fe2000000080e */
[----:B------:R-:W-:-:S03]  /*2240*/  MOV R20, R16 ;  /* 0x0000001000147202 */ /* 0x000fc60000000f00 */
[----:B------:R-:W-:Y:S01]  /*2250*/  DADD R22, R22, -UR6 ;  /* 0x8000000616167e29 */ /* 0x000fe20008000000 */
[----:B------:R-:W-:Y:S01]  /*2260*/  UMOV UR6, 0x80000000 ;  /* 0x8000000000067882 */ /* 0x000fe20000000000 */
[C---:B------:R-:W-:Y:S01]  /*2270*/  DFMA R26, R8.reuse, R14, -R18 ;  /* 0x0000000e081a722b */ /* 0x040fe20000000812 */
[----:B------:R-:W-:Y:S01]  /*2280*/  UMOV UR7, 0x43300000 ;  /* 0x4330000000077882 */ /* 0x000fe20000000000 */
[----:B------:R-:W-:-:S04]  /*2290*/  DFMA R24, R8, R20, R24 ;  /* 0x000000140818722b */ /* 0x000fc80000000018 */
[----:B------:R-:W-:Y:S02]  /*22a0*/  DADD R20, R10, R22 ;  /* 0x000000000a147229 */ /* 0x000fe40000000016 */
[----:B------:R-:W-:-:S06]  /*22b0*/  DFMA R26, R16, R14, R26 ;  /* 0x0000000e101a722b */ /* 0x000fcc000000001a */
[----:B------:R-:W-:Y:S02]  /*22c0*/  DMUL R14, R20, R18 ;  /* 0x00000012140e7228 */ /* 0x000fe40000000000 */
[----:B------:R-:W-:Y:S02]  /*22d0*/  DFMA R24, R8, R24, R26 ;  /* 0x000000180818722b */ /* 0x000fe4000000001a */
[----:B------:R-:W-:-:S04]  /*22e0*/  DADD R26, R10, -R20 ;  /* 0x000000000a1a7229 */ /* 0x000fc80000000814 */
[----:B------:R-:W-:-:S04]  /*22f0*/  DFMA R10, R20, R18, -R14 ;  /* 0x00000012140a722b */ /* 0x000fc8000000080e */
[----:B------:R-:W-:-:S04]  /*2300*/  DADD R26, R22, R26 ;  /* 0x00000000161a7229 */ /* 0x000fc8000000001a */
[----:B------:R-:W-:-:S08]  /*2310*/  DFMA R10, R20, R24, R10 ;  /* 0x00000018140a722b */ /* 0x000fd0000000000a */
[----:B------:R-:W-:-:S08]  /*2320*/  DFMA R26, R26, R18, R10 ;  /* 0x000000121a1a722b */ /* 0x000fd0000000000a */
[----:B------:R-:W-:-:S08]  /*2330*/  DADD R18, R14, R26 ;  /* 0x000000000e127229 */ /* 0x000fd0000000001a */
[--C-:B------:R-:W-:Y:S02]  /*2340*/  DADD R10, R8, R18.reuse ;  /* 0x00000000080a7229 */ /* 0x100fe40000000012 */
[----:B------:R-:W-:-:S06]  /*2350*/  DADD R14, R14, -R18 ;  /* 0x000000000e0e7229 */ /* 0x000fcc0000000812 */
[----:B------:R-:W-:Y:S02]  /*2360*/  DADD R8, R8, -R10 ;  /* 0x0000000008087229 */ /* 0x000fe4000000080a */
[----:B------:R-:W-:-:S06]  /*2370*/  DADD R14, R26, R14 ;  /* 0x000000001a0e7229 */ /* 0x000fcc000000000e */
[----:B------:R-:W-:-:S08]  /*2380*/  DADD R8, R18, R8 ;  /* 0x0000000012087229 */ /* 0x000fd00000000008 */
[----:B------:R-:W-:Y:S01]  /*2390*/  DADD R8, R14, R8 ;  /* 0x000000000e087229 */ /* 0x000fe20000000008 */
[C---:B------:R-:W-:Y:S01]  /*23a0*/  VIADD R14, R13.reuse, 0xfffffc01 ;  /* 0xfffffc010d0e7836 */ /* 0x040fe20000000000 */
[----:B------:R-:W-:Y:S01]  /*23b0*/  @P0 IADD3 R14, PT, PT, R13, -0x3fe, RZ ;  /* 0xfffffc020d0e0810 */ /* 0x000fe20007ffe0ff */
[----:B------:R-:W-:Y:S02]  /*23c0*/  IMAD.MOV.U32 R15, RZ, RZ, 0x43300000 ;  /* 0x43300000ff0f7424 */ /* 0x000fe400078e00ff */
[----:B------:R-:W-:Y:S01]  /*23d0*/  IMAD.SHL.U32 R13, R7, 0x2, RZ ;  /* 0x00000002070d7824 */ /* 0x000fe200078e00ff */
[----:B------:R-:W-:Y:S02]  /*23e0*/  LOP3.LUT R14, R14, 0x80000000, RZ, 0x3c, !PT ;  /* 0x800000000e0e7812 */ /* 0x000fe400078e3cff */
[----:B------:R-:W-:Y:S02]  /*23f0*/  DADD R16, R16, R8 ;  /* 0x0000000010107229 */ /* 0x000fe40000000008 */
[----:B------:R-:W-:-:S02]  /*2400*/  ISETP.GT.U32.AND P0, PT, R13, -0x2000001, PT ;  /* 0xfdffffff0d00780c */ /* 0x000fc40003f04070 */
[----:B------:R-:W-:Y:S01]  /*2410*/  DADD R14, R14, -UR6 ;  /* 0x800000060e0e7e29 */ /* 0x000fe20008000000 */
[----:B------:R-:W-:Y:S01]  /*2420*/  UMOV UR6, 0xfefa39ef ;  /* 0xfefa39ef00067882 */ /* 0x000fe20000000000 */
[----:B------:R-:W-:Y:S02]  /*2430*/  UMOV UR7, 0x3fe62e42 ;  /* 0x3fe62e4200077882 */ /* 0x000fe40000000000 */
[----:B------:R-:W-:-:S08]  /*2440*/  DADD R18, R10, R16 ;  /* 0x000000000a127229 */ /* 0x000fd00000000010 */
[--C-:B------:R-:W-:Y:S02]  /*2450*/  DFMA R8, R14, UR6, R18.reuse ;  /* 0x000000060e087c2b */ /* 0x100fe40008000012 */
[----:B------:R-:W-:-:S06]  /*2460*/  DADD R10, R10, -R18 ;  /* 0x000000000a0a7229 */ /* 0x000fcc0000000812 */
[----:B------:R-:W-:Y:S02]  /*2470*/  DFMA R20, R14, -UR6, R8 ;  /* 0x800000060e147c2b */ /* 0x000fe40008000008 */
[----:B------:R-:W-:Y:S01]  /*2480*/  DADD R10, R16, R10 ;  /* 0x00000000100a7229 */ /* 0x000fe2000000000a */
[----:B------:R-:W-:Y:S02]  /*2490*/  LOP3.LUT R17, R7, 0xff0fffff, RZ, 0xc0, !PT ;  /* 0xff0fffff07117812 */ /* 0x000fe400078ec0ff */
[----:B------:R-:W-:-:S03]  /*24a0*/  MOV R16, R6 ;  /* 0x0000000600107202 */ /* 0x000fc60000000f00 */
[----:B------:R-:W-:Y:S01]  /*24b0*/  DADD R20, -R18, R20 ;  /* 0x0000000012147229 */ /* 0x000fe20000000114 */
[----:B------:R-:W-:-:S07]  /*24c0*/  SEL R17, R17, R7, P0 ;  /* 0x0000000711117207 */ /* 0x000fce0000000000 */
[----:B------:R-:W-:-:S08]  /*24d0*/  DADD R10, R10, -R20 ;  /* 0x000000000a0a7229 */ /* 0x000fd00000000814 */
[----:B------:R-:W-:-:S08]  /*24e0*/  DFMA R10, R14, UR8, R10 ;  /* 0x000000080e0a7c2b */ /* 0x000fd0000800000a */
[----:B------:R-:W-:-:S08]  /*24f0*/  DADD R14, R8, R10 ;  /* 0x00000000080e7229 */ /* 0x000fd0000000000a */
[----:B------:R-:W-:Y:S02]  /*2500*/  DADD R8, R8, -R14 ;  /* 0x0000000008087229 */ /* 0x000fe4000000080e */
[----:B------:R-:W-:-:S06]  /*2510*/  DMUL R6, R14, R16 ;  /* 0x000000100e067228 */ /* 0x000fcc0000000000 */
[----:B------:R-:W-:Y:S02]  /*2520*/  DADD R8, R10, R8 ;  /* 0x000000000a087229 */ /* 0x000fe40000000008 */
[----:B------:R-:W-:Y:S01]  /*2530*/  DFMA R14, R14, R16, -R6 ;  /* 0x000000100e0e722b */ /* 0x000fe20000000806 */
[----:B------:R-:W-:Y:S02]  /*2540*/  IMAD.MOV.U32 R10, RZ, RZ, 0x652b82fe ;  /* 0x652b82feff0a7424 */ /* 0x000fe400078e00ff */
[----:B------:R-:W-:-:S05]  /*2550*/  IMAD.MOV.U32 R11, RZ, RZ, 0x3ff71547 ;  /* 0x3ff71547ff0b7424 */ /* 0x000fca00078e00ff */
[----:B------:R-:W-:-:S08]  /*2560*/  DFMA R14, R8, R16, R14 ;  /* 0x00000010080e722b */ /* 0x000fd0000000000e */
[----:B------:R-:W-:-:S08]  /*2570*/  DADD R8, R6, R14 ;  /* 0x0000000006087229 */ /* 0x000fd0000000000e */
[----:B------:R-:W-:Y:S02]  /*2580*/  DFMA R10, R8, R10, 6.75539944105574400000e+15 ;  /* 0x43380000080a742b */ /* 0x000fe4000000000a */
[----:B------:R-:W-:Y:S01]  /*2590*/  FSETP.GEU.AND P0, PT, |R9|, 4.1917929649353027344, PT ;  /* 0x4086232b0900780b */ /* 0x000fe20003f0e200 */
[----:B------:R-:W-:-:S05]  /*25a0*/  DADD R6, R6, -R8 ;  /* 0x0000000006067229 */ /* 0x000fca0000000808 */
[----:B------:R-:W-:-:S03]  /*25b0*/  DADD R16, R10, -6.75539944105574400000e+15 ;  /* 0xc33800000a107429 */ /* 0x000fc60000000000 */
[----:B------:R-:W-:-:S05]  /*25c0*/  DADD R14, R14, R6 ;  /* 0x000000000e0e7229 */ /* 0x000fca0000000006 */
[----:B------:R-:W-:Y:S01]  /*25d0*/  DFMA R18, R16, -UR6, R8 ;  /* 0x8000000610127c2b */ /* 0x000fe20008000008 */
[----:B------:R-:W-:Y:S01]  /*25e0*/  UMOV UR6, 0x3b39803f ;  /* 0x3b39803f00067882 */ /* 0x000fe20000000000 */
[----:B------:R-:W-:-:S06]  /*25f0*/  UMOV UR7, 0x3c7abc9e ;  /* 0x3c7abc9e00077882 */ /* 0x000fcc0000000000 */
[----:B------:R-:W-:Y:S01]  /*2600*/  DFMA R16, R16, -UR6, R18 ;  /* 0x8000000610107c2b */ /* 0x000fe20008000012 */
[----:B------:R-:W-:Y:S01]  /*2610*/  UMOV UR6, 0x69ce2bdf ;  /* 0x69ce2bdf00067882 */ /* 0x000fe20000000000 */
[----:B------:R-:W-:Y:S01]  /*2620*/  MOV R18, 0xfca213ea ;  /* 0xfca213ea00127802 */ /* 0x000fe20000000f00 */
[----:B------:R-:W-:Y:S01]  /*2630*/  IMAD.MOV.U32 R19, RZ, RZ, 0x3e928af3 ;  /* 0x3e928af3ff137424 */ /* 0x000fe200078e00ff */
[----:B------:R-:W-:-:S05]  /*2640*/  UMOV UR7, 0x3e5ade15 ;  /* 0x3e5ade1500077882 */ /* 0x000fca0000000000 */
[----:B------:R-:W-:Y:S01]  /*2650*/  DFMA R18, R16, UR6, R18 ;  /* 0x0000000610127c2b */ /* 0x000fe20008000012 */
        /* <DEDUP_REMOVED lines=24> */
[----:B------:R-:W-:-:S08]  /*27e0*/  DFMA R18, R16, R18, 1 ;  /* 0x3ff000001012742b */ /* 0x000fd00000000012 */
[----:B------:R-:W-:-:S10]  /*27f0*/  DFMA R16, R16, R18, 1 ;  /* 0x3ff000001010742b */ /* 0x000fd40000000012 */
[----:B------:R-:W-:Y:S01]  /*2800*/  IMAD R7, R10, 0x100000, R17 ;  /* 0x001000000a077824 */ /* 0x000fe200078e0211 */
[----:B------:R-:W-:Y:S01]  /*2810*/  MOV R6, R16 ;  /* 0x0000001000067202 */ /* 0x000fe20000000f00 */
[----:B------:R-:W-:Y:S06]  /*2820*/  @!P0 BRA `(.L_x_351) ;  /* 0x0000000000308947 */ /* 0x000fec0003800000 */
[----:B------:R-:W-:Y:S01]  /*2830*/  FSETP.GEU.AND P1, PT, |R9|, 4.2275390625, PT ;  /* 0x408748000900780b */ /* 0x000fe20003f2e200 */
[C---:B------:R-:W-:Y:S02]  /*2840*/  DADD R18, R8.reuse, +INF ;  /* 0x7ff0000008127429 */ /* 0x040fe40000000000 */
[----:B------:R-:W-:-:S08]  /*2850*/  DSETP.GEU.AND P0, PT, R8, RZ, PT ;  /* 0x000000ff0800722a */ /* 0x000fd00003f0e000 */
[----:B------:R-:W-:Y:S02]  /*2860*/  FSEL R7, R19, RZ, P0 ;  /* 0x000000ff13077208 */ /* 0x000fe40000000000 */
[----:B------:R-:W-:-:S04]  /*2870*/  @!P1 LEA.HI R6, R10, R10, RZ, 0x1 ;  /* 0x0000000a0a069211 */ /* 0x000fc800078f08ff */
[----:B------:R-:W-:Y:S02]  /*2880*/  @!P1 SHF.R.S32.HI R9, RZ, 0x1, R6 ;  /* 0x00000001ff099819 */ /* 0x000fe40000011406 */
[----:B------:R-:W-:-:S03]  /*2890*/  FSEL R6, R18, RZ, P0 ;  /* 0x000000ff12067208 */ /* 0x000fc60000000000 */
[----:B------:R-:W-:Y:S02]  /*28a0*/  @!P1 IMAD.IADD R8, R10, 0x1, -R9 ;  /* 0x000000010a089824 */ /* 0x000fe400078e0a09 */
[----:B------:R-:W-:-:S03]  /*28b0*/  @!P1 IMAD R17, R9, 0x100000, R17 ;  /* 0x0010000009119824 */ /* 0x000fc600078e0211 */
[----:B------:R-:W-:Y:S02]  /*28c0*/  @!P1 LEA R9, R8, 0x3ff00000, 0x14 ;  /* 0x3ff0000008099811 */ /* 0x000fe400078ea0ff */
[----:B------:R-:W-:-:S06]  /*28d0*/  @!P1 MOV R8, RZ ;  /* 0x000000ff00089202 */ /* 0x000fcc0000000f00 */
[----:B------:R-:W-:-:S11]  /*28e0*/  @!P1 DMUL R6, R16, R8 ;  /* 0x0000000810069228 */ /* 0x000fd60000000000 */
.L_x_351:
[----:B------:R-:W-:Y:S01]  /*28f0*/  DFMA R14, R14, R6, R6 ;  /* 0x000000060e0e722b */ /* 0x000fe20000000006 */
[----:B------:R-:W-:Y:S01]  /*2900*/  IMAD.MOV.U32 R13, RZ, RZ, 0x0 ;  /* 0x00000000ff0d7424 */ /* 0x000fe200078e00ff */
[----:B------:R-:W-:-:S08]  /*2910*/  DSETP.NEU.AND P0, PT, |R6|, +INF , PT ;  /* 0x7ff000000600742a */ /* 0x000fd00003f0d200 */
[----:B------:R-:W-:Y:S02]  /*2920*/  FSEL R8, R6, R14, !P0 ;  /* 0x0000000e06087208 */ /* 0x000fe40004000000 */
[----:B------:R-:W-:Y:S01]  /*2930*/  FSEL R9, R7, R15, !P0 ;  /* 0x0000000f07097208 */ /* 0x000fe20004000000 */
[----:B------:R-:W-:Y:S06]  /*2940*/  RET.REL.NODEC R12 `(vec_testkernel) ;  /* 0xffffffd40cac7950 */ /* 0x000fec0003c3ffff */
.L_x_352:
        /* <DEDUP_REMOVED lines=11> */
.L_x_1144:


//--------------------- .text.vec_remainder       --------------------------
	.section	.text.vec_remainder,"ax",@progbits
	.align	128
        .global         vec_remainder
        .type           vec_remainder,@function
        .size           vec_remainder,(.L_x_1223 - vec_remainder)
        .other          vec_remainder,@"STO_CUDA_ENTRY STV_DEFAULT"
vec_remainder:
.text.vec_remainder:
        /* <DEDUP_REMOVED lines=19> */
[----:B--2---:R-:W-:-:S06]  /*0130*/  IMAD.WIDE R6, R0, 0x8, R6 ;  /* 0x0000000800067825 */ /* 0x004fcc00078e0206 */
[----:B------:R-:W2:Y:S01]  /*0140*/  LDG.E.64 R6, desc[UR4][R6.64] ;  /* 0x0000000406067981 */ /* 0x000ea2000c1e1b00 */
[----:B------:R-:W-:Y:S01]  /*0150*/  BSSY.RECONVERGENT B1, `(.L_x_353) ;  /* 0x000008a000017945 */ /* 0x000fe20003800200 */
[----:B---3--:R-:W-:Y:S02]  /*0160*/  LOP3.LUT R9, R3, 0x7fffffff, RZ, 0xc0, !PT ;  /* 0x7fffffff03097812 */ /* 0x008fe400078ec0ff */
[----:B--2---:R-:W-:-:S04]  /*0170*/  LOP3.LUT R5, R7, 0x7fffffff, RZ, 0xc0, !PT ;  /* 0x7fffffff07057812 */ /* 0x004fc800078ec0ff */
[----:B------:R-:W-:-:S04]  /*0180*/  VIMNMX.U32 R4, PT, PT, R9, R5, !PT ;  /* 0x0000000509047248 */ /* 0x000fc80007fe0000 */
[----:B------:R-:W-:Y:S01]  /*0190*/  ISETP.GE.U32.AND P0, PT, R4, 0x7ff00000, PT ;  /* 0x7ff000000400780c */ /* 0x000fe20003f06070 */
[----:B------:R-:W-:Y:S02]  /*01a0*/  IMAD.MOV.U32 R8, RZ, RZ, R2 ;  /* 0x000000ffff087224 */ /* 0x000fe400078e0002 */
[----:B------:R-:W-:-:S10]  /*01b0*/  IMAD.MOV.U32 R4, RZ, RZ, R6 ;  /* 0x000000ffff047224 */ /* 0x000fd400078e0006 */
[----:B------:R-:W-:Y:S05]  /*01c0*/  @!P0 BRA `(.L_x_354) ;  /* 0x00000000001c8947 */ /* 0x000fea0003800000 */
[----:B------:R-:W-:-:S06]  /*01d0*/  DSETP.NAN.AND P0, PT, R4, R4, PT ;  /* 0x000000040400722a */ /* 0x000fcc0003f08000 */
[----:B------:R-:W-:-:S14]  /*01e0*/  DSETP.NUM.AND P0, PT, R8, R8, !P0 ;  /* 0x000000080800722a */ /* 0x000fdc0004707000 */
[----:B------:R-:W-:Y:S02]  /*01f0*/  @P0 DSETP.NEU.AND P1, PT, R8, +INF , PT ;  /* 0x7ff000000800042a */ /* 0x000fe40003f2d000 */
[----:B------:R-:W-:-:S06]  /*0200*/  @!P0 DADD R6, R2, R6 ;  /* 0x0000000002068229 */ /* 0x000fcc0000000006 */
[----:B------:R-:W-:Y:S02]  /*0210*/  @P0 FSEL R6, R2, RZ, P1 ;  /* 0x000000ff02060208 */ /* 0x000fe40000800000 */
[----:B------:R-:W-:Y:S01]  /*0220*/  @P0 FSEL R7, R3, -QNAN , P1 ;  /* 0xfff8000003070808 */ /* 0x000fe20000800000 */
[----:B------:R-:W-:Y:S06]  /*0230*/  BRA `(.L_x_355) ;  /* 0x0000000400ec7947 */ /* 0x000fec0003800000 */
.L_x_354:
[----:B------:R-:W-:Y:S01]  /*0240*/  DSETP.NEU.AND P0, PT, R4, RZ, PT ;  /* 0x000000ff0400722a */ /* 0x000fe20003f0d000 */
[----:B------:R-:W-:Y:S02]  /*0250*/  IMAD.MOV.U32 R6, RZ, RZ, 0x0 ;  /* 0x00000000ff067424 */ /* 0x000fe400078e00ff */
[----:B------:R-:W-:-:S11]  /*0260*/  IMAD.MOV.U32 R7, RZ, RZ, -0x80000 ;  /* 0xfff80000ff077424 */ /* 0x000fd600078e00ff */
[----:B------:R-:W-:Y:S05]  /*0270*/  @!P0 BRA `(.L_x_355) ;  /* 0x0000000400dc8947 */ /* 0x000fea0003800000 */
[----:B------:R-:W-:Y:S01]  /*0280*/  DSETP.GE.AND P1, PT, R8, R4, PT ;  /* 0x000000040800722a */ /* 0x000fe20003f26000 */
[----:B------:R-:W-:Y:S01]  /*0290*/  BSSY.RECONVERGENT B0, `(.L_x_356) ;  /* 0x000006a000007945 */ /* 0x000fe20003800200 */
[----:B------:R-:W-:-:S12]  /*02a0*/  PLOP3.LUT P0, PT, PT, PT, PT, 0x80, 0x8 ;  /* 0x000000000008781c */ /* 0x000fd80003f0f070 */
[----:B------:R-:W-:Y:S05]  /*02b0*/  @!P1 BRA `(.L_x_357) ;  /* 0x00000004009c9947 */ /* 0x000fea0003800000 */
[----:B------:R-:W-:Y:S01]  /*02c0*/  ISETP.GT.U32.AND P0, PT, R9, 0xfffff, PT ;  /* 0x000fffff0900780c */ /* 0x000fe20003f04070 */
[----:B------:R-:W-:Y:S01]  /*02d0*/  IMAD.MOV.U32 R6, RZ, RZ, R4 ;  /* 0x000000ffff067224 */ /* 0x000fe200078e0004 */
[----:B------:R-:W-:Y:S01]  /*02e0*/  ISETP.GT.U32.AND P1, PT, R5, 0xfffff, PT ;  /* 0x000fffff0500780c */ /* 0x000fe20003f24070 */
[----:B------:R-:W-:Y:S01]  /*02f0*/  IMAD.MOV.U32 R7, RZ, RZ, R5 ;  /* 0x000000ffff077224 */ /* 0x000fe200078e0005 */
[----:B------:R-:W-:Y:S01]  /*0300*/  SHF.R.U32.HI R10, RZ, 0x14, R9 ;  /* 0x00000014ff0a7819 */ /* 0x000fe20000011609 */
[----:B------:R-:W-:Y:S01]  /*0310*/  BSSY.RECONVERGENT B2, `(.L_x_358) ;  /* 0x0000024000027945 */ /* 0x000fe20003800200 */
[----:B------:R-:W-:-:S07]  /*0320*/  SHF.R.U32.HI R11, RZ, 0x14, R5 ;  /* 0x00000014ff0b7819 */ /* 0x000fce0000011605 */
[----:B------:R-:W-:Y:S02]  /*0330*/  @!P0 DMUL R8, R8, 1.80143985094819840000e+16 ;  /* 0x4350000008088828 */ /* 0x000fe40000000000 */
[----:B------:R-:W-:-:S08]  /*0340*/  @!P1 DMUL R6, R4, 1.80143985094819840000e+16 ;  /* 0x4350000004069828 */ /* 0x000fd00000000000 */
[----:B------:R-:W-:Y:S01]  /*0350*/  @!P0 LEA.HI R12, R9, R10, RZ, 0xc ;  /* 0x0000000a090c8211 */ /* 0x000fe200078f60ff */
[----:B------:R-:W-:Y:S01]  /*0360*/  IMAD.MOV.U32 R15, RZ, RZ, R8 ;  /* 0x000000ffff0f7224 */ /* 0x000fe200078e0008 */
[----:B------:R-:W-:Y:S02]  /*0370*/  @!P1 LEA.HI R13, R7, R11, RZ, 0xc ;  /* 0x0000000b070d9211 */ /* 0x000fe400078f60ff */
[----:B------:R-:W-:Y:S01]  /*0380*/  LOP3.LUT R17, R9, 0xfffff, RZ, 0xc0, !PT ;  /* 0x000fffff09117812 */ /* 0x000fe200078ec0ff */
[----:B------:R-:W-:Y:S01]  /*0390*/  @!P0 VIADD R10, R12, 0xffffffca ;  /* 0xffffffca0c0a8836 */ /* 0x000fe20000000000 */
[----:B------:R-:W-:Y:S01]  /*03a0*/  LOP3.LUT R9, R7, 0xfffff, RZ, 0xc0, !PT ;  /* 0x000fffff07097812 */ /* 0x000fe200078ec0ff */
[----:B------:R-:W-:Y:S01]  /*03b0*/  @!P1 VIADD R11, R13, 0xffffffca ;  /* 0xffffffca0d0b9836 */ /* 0x000fe20000000000 */
[----:B------:R-:W-:Y:S02]  /*03c0*/  LOP3.LUT R17, R17, 0x100000, RZ, 0xfc, !PT ;  /* 0x0010000011117812 */ /* 0x000fe400078efcff */
[----:B------:R-:W-:Y:S01]  /*03d0*/  LOP3.LUT R8, R9, 0x100000, RZ, 0xfc, !PT ;  /* 0x0010000009087812 */ /* 0x000fe200078efcff */
[----:B------:R-:W-:-:S04]  /*03e0*/  IMAD.IADD R13, R10, 0x1, -R11 ;  /* 0x000000010a0d7824 */ /* 0x000fc800078e0a0b */
[----:B------:R-:W-:Y:S01]  /*03f0*/  IMAD.MOV.U32 R9, RZ, RZ, R13 ;  /* 0x000000ffff097224 */ /* 0x000fe200078e000d */
[----:B------:R-:W-:-:S04]  /*0400*/  VIMNMX R12, PT, PT, RZ, R13, PT ;  /* 0x0000000dff0c7248 */ /* 0x000fc80003fe0100 */
[----:B------:R-:W-:-:S05]  /*0410*/  IADD3 R10, PT, PT, R10, -R11, -R12 ;  /* 0x8000000b0a0a7210 */ /* 0x000fca0007ffe80c */
[----:B------:R-:W-:-:S05]  /*0420*/  VIADD R10, R10, 0x1 ;  /* 0x000000010a0a7836 */ /* 0x000fca0000000000 */
[----:B------:R-:W-:-:S13]  /*0430*/  LOP3.LUT P0, R10, R10, 0x3, RZ, 0xc0, !PT ;  /* 0x000000030a0a7812 */ /* 0x000fda000780c0ff */
[----:B------:R-:W-:Y:S05]  /*0440*/  @!P0 BRA `(.L_x_359) ;  /* 0x0000000000408947 */ /* 0x000fea0003800000 */
[----:B------:R-:W-:Y:S01]  /*0450*/  BSSY.RECONVERGENT B3, `(.L_x_360) ;  /* 0x000000e000037945 */ /* 0x000fe20003800200 */
[----:B------:R-:W-:Y:S02]  /*0460*/  IMAD.MOV R10, RZ, RZ, -R10 ;  /* 0x000000ffff0a7224 */ /* 0x000fe400078e0a0a */
[----:B------:R-:W-:-:S07]  /*0470*/  IMAD.MOV.U32 R9, RZ, RZ, R13 ;  /* 0x000000ffff097224 */ /* 0x000fce00078e000d */
.L_x_361:
[----:B------:R-:W-:Y:S01]  /*0480*/  VIADD R10, R10, 0x1 ;  /* 0x000000010a0a7836 */ /* 0x000fe20000000000 */
[----:B------:R-:W-:Y:S01]  /*0490*/  IADD3 R14, P0, PT, -R6, R15, RZ ;  /* 0x0000000f060e7210 */ /* 0x000fe20007f1e1ff */
[----:B------:R-:W-:-:S03]  /*04a0*/  VIADD R9, R9, 0xffffffff ;  /* 0xffffffff09097836 */ /* 0x000fc60000000000 */
[----:B------:R-:W-:Y:S01]  /*04b0*/  ISETP.NE.AND P1, PT, R10, RZ, PT ;  /* 0x000000ff0a00720c */ /* 0x000fe20003f25270 */
[----:B------:R-:W-:-:S05]  /*04c0*/  IMAD.X R18, R17, 0x1, ~R8, P0 ;  /* 0x0000000111127824 */ /* 0x000fca00000e0e08 */
[----:B------:R-:W-:-:S04]  /*04d0*/  ISETP.GE.AND P0, PT, R18, RZ, PT ;  /* 0x000000ff1200720c */ /* 0x000fc80003f06270 */
[----:B------:R-:W-:Y:S02]  /*04e0*/  SEL R14, R15, R14, !P0 ;  /* 0x0000000e0f0e7207 */ /* 0x000fe40004000000 */
[----:B------:R-:W-:-:S03]  /*04f0*/  SEL R16, R17, R18, !P0 ;  /* 0x0000001211107207 */ /* 0x000fc60004000000 */
[C---:B------:R-:W-:Y:S01]  /*0500*/  IMAD.SHL.U32 R15, R14.reuse, 0x2, RZ ;  /* 0x000000020e0f7824 */ /* 0x040fe200078e00ff */
[----:B------:R-:W-:Y:S01]  /*0510*/  SHF.L.U64.HI R17, R14, 0x1, R16 ;  /* 0x000000010e117819 */ /* 0x000fe20000010210 */
[----:B------:R-:W-:Y:S06]  /*0520*/  @P1 BRA `(.L_x_361) ;  /* 0xfffffffc00d41947 */ /* 0x000fec000383ffff */
[----:B------:R-:W-:Y:S05]  /*0530*/  BSYNC.RECONVERGENT B3 ;  /* 0x0000000000037941 */ /* 0x000fea0003800200 */
.L_x_360:
[----:B------:R-:W-:-:S07]  /*0540*/  IMAD.MOV.U32 R10, RZ, RZ, R18 ;  /* 0x000000ffff0a7224 */ /* 0x000fce00078e0012 */
.L_x_359:
[----:B------:R-:W-:Y:S05]  /*0550*/  BSYNC.RECONVERGENT B2 ;  /* 0x0000000000027941 */ /* 0x000fea0003800200 */
.L_x_358:
[----:B------:R-:W-:Y:S01]  /*0560*/  IMAD.IADD R12, R13, 0x1, -R12 ;  /* 0x000000010d0c7824 */ /* 0x000fe200078e0a0c */
[----:B------:R-:W-:Y:S04]  /*0570*/  BSSY.RECONVERGENT B2, `(.L_x_362) ;  /* 0x0000025000027945 */ /* 0x000fe80003800200 */
[----:B------:R-:W-:-:S13]  /*0580*/  ISETP.GE.U32.AND P0, PT, R12, 0x3, PT ;  /* 0x000000030c00780c */ /* 0x000fda0003f06070 */
[----:B------:R-:W-:Y:S05]  /*0590*/  @!P0 BRA `(.L_x_363) ;  /* 0x0000000000888947 */ /* 0x000fea0003800000 */
[----:B------:R-:W-:Y:S01]  /*05a0*/  BSSY.RECONVERGENT B3, `(.L_x_364) ;  /* 0x0000020000037945 */ /* 0x000fe20003800200 */
.L_x_365:
[----:B------:R-:W-:Y:S02]  /*05b0*/  IADD3 R10, P0, PT, -R6, R15, RZ ;  /* 0x0000000f060a7210 */ /* 0x000fe40007f1e1ff */
[C---:B------:R-:W-:Y:S01]  /*05c0*/  ISETP.GT.AND P1, PT, R9.reuse, 0x3, PT ;  /* 0x000000030900780c */ /* 0x040fe20003f24270 */
[----:B------:R-:W-:Y:S02]  /*05d0*/  VIADD R9, R9, 0xfffffffc ;  /* 0xfffffffc09097836 */ /* 0x000fe40000000000 */
[----:B------:R-:W-:-:S05]  /*05e0*/  IMAD.X R12, R17, 0x1, ~R8, P0 ;  /* 0x00000001110c7824 */ /* 0x000fca00000e0e08 */
[----:B------:R-:W-:-:S04]  /*05f0*/  ISETP.GE.AND P0, PT, R12, RZ, PT ;  /* 0x000000ff0c00720c */ /* 0x000fc80003f06270 */
[----:B------:R-:W-:Y:S02]  /*0600*/  SEL R10, R15, R10, !P0 ;  /* 0x0000000a0f0a7207 */ /* 0x000fe40004000000 */
[----:B------:R-:W-:-:S03]  /*0610*/  SEL R17, R17, R12, !P0 ;  /* 0x0000000c11117207 */ /* 0x000fc60004000000 */
[C---:B------:R-:W-:Y:S01]  /*0620*/  IMAD.SHL.U32 R12, R10.reuse, 0x2, RZ ;  /* 0x000000020a0c7824 */ /* 0x040fe200078e00ff */
[----:B------:R-:W-:-:S04]  /*0630*/  SHF.L.U64.HI R17, R10, 0x1, R17 ;  /* 0x000000010a117819 */ /* 0x000fc80000010211 */
[----:B------:R-:W-:-:S05]  /*0640*/  IADD3 R13, P0, PT, -R6, R12, RZ ;  /* 0x0000000c060d7210 */ /* 0x000fca0007f1e1ff */
        /* <DEDUP_REMOVED lines=22> */
.L_x_364:
[----:B------:R-:W-:-:S07]  /*07b0*/  IMAD.MOV.U32 R16, RZ, RZ, R13 ;  /* 0x000000ffff107224 */ /* 0x000fce00078e000d */
.L_x_363:
[----:B------:R-:W-:Y:S05]  /*07c0*/  BSYNC.RECONVERGENT B2 ;  /* 0x0000000000027941 */ /* 0x000fea0003800200 */
.L_x_362:
[----:B------:R-:W-:Y:S01]  /*07d0*/  LOP3.LUT R15, R16, 0x7fffffff, RZ, 0xc0, !PT ;  /* 0x7fffffff100f7812 */ /* 0x000fe200078ec0ff */
[----:B------:R-:W-:Y:S01]  /*07e0*/  BSSY.RECONVERGENT B2, `(.L_x_366) ;  /* 0x0000012000027945 */ /* 0x000fe20003800200 */
[----:B------:R-:W-:Y:S02]  /*07f0*/  ISETP.NE.U32.AND P0, PT, R14, RZ, PT ;  /* 0x000000ff0e00720c */ /* 0x000fe40003f05070 */
[----:B------:R-:W-:Y:S02]  /*0800*/  CS2R R8, SRZ ;  /* 0x0000000000087805 */ /* 0x000fe4000001ff00 */
[----:B------:R-:W-:-:S13]  /*0810*/  ISETP.NE.AND.EX P0, PT, R15, RZ, PT, P0 ;  /* 0x000000ff0f00720c */ /* 0x000fda0003f05300 */
[----:B------:R-:W-:Y:S05]  /*0820*/  @!P0 BRA `(.L_x_367) ;  /* 0x0000000000348947 */ /* 0x000fea0003800000 */
[----:B------:R-:W-:-:S10]  /*0830*/  DMUL R6, R14, 1.80143985094819840000e+16 ;  /* 0x435000000e067828 */ /* 0x000fd40000000000 */
[----:B------:R-:W-:-:S04]  /*0840*/  SHF.R.U32.HI R6, RZ, 0x14, R7 ;  /* 0x00000014ff067819 */ /* 0x000fc80000011607 */
[----:B------:R-:W-:-:S04]  /*0850*/  IADD3 R7, PT, PT, -R6, 0x37, RZ ;  /* 0x0000003706077810 */ /* 0x000fc80007ffe1ff */
[CC--:B------:R-:W-:Y:S01]  /*0860*/  SHF.L.U64.HI R13, R14.reuse, R7.reuse, R15 ;  /* 0x000000070e0d7219 */ /* 0x0c0fe2000001020f */
[----:B------:R-:W-:Y:S01]  /*0870*/  IMAD.IADD R11, R11, 0x1, -R7 ;  /* 0x000000010b0b7824 */ /* 0x000fe200078e0a07 */
[----:B------:R-:W-:-:S04]  /*0880*/  SHF.L.U32 R7, R14, R7, RZ ;  /* 0x000000070e077219 */ /* 0x000fc800000006ff */
[----:B------:R-:W-:-:S13]  /*0890*/  ISETP.GT.AND P0, PT, R11, RZ, PT ;  /* 0x000000ff0b00720c */ /* 0x000fda0003f04270 */
[----:B------:R-:W-:-:S04]  /*08a0*/  @!P0 IADD3 R6, PT, PT, -R11, 0x1, RZ ;  /* 0x000000010b068810 */ /* 0x000fc80007ffe1ff */
[-CC-:B------:R-:W-:Y:S02]  /*08b0*/  @!P0 SHF.R.U64 R8, R7, R6.reuse, R13.reuse ;  /* 0x0000000607088219 */ /* 0x180fe4000000120d */
[----:B------:R-:W-:Y:S01]  /*08c0*/  @P0 IADD3 R8, P1, PT, RZ, R7, RZ ;  /* 0x00000007ff080210 */ /* 0x000fe20007f3e0ff */
[----:B------:R-:W-:Y:S01]  /*08d0*/  @P0 VIADD R7, R11, 0xffffffff ;  /* 0xffffffff0b070836 */ /* 0x000fe20000000000 */
[----:B------:R-:W-:-:S03]  /*08e0*/  @!P0 SHF.R.U32.HI R9, RZ, R6, R13 ;  /* 0x00000006ff098219 */ /* 0x000fc6000001160d */
[----:B------:R-:W-:-:S08]  /*08f0*/  @P0 IMAD.U32.X R9, R7, 0x100000, R13, P1 ;  /* 0x0010000007090824 */ /* 0x000fd000008e040d */
.L_x_367:
[----:B------:R-:W-:Y:S05]  /*0900*/  BSYNC.RECONVERGENT B2 ;  /* 0x0000000000027941 */ /* 0x000fea0003800200 */
.L_x_366:
[----:B------:R-:W-:-:S04]  /*0910*/  SHF.R.U32.HI R10, RZ, 0x1f, R10 ;  /* 0x0000001fff0a7819 */ /* 0x000fc8000001160a */
[----:B------:R-:W-:-:S13]  /*0920*/  ISETP.EQ.U32.AND P0, PT, R10, 0x1, PT ;  /* 0x000000010a00780c */ /* 0x000fda0003f02070 */
.L_x_357:
[----:B------:R-:W-:Y:S05]  /*0930*/  BSYNC.RECONVERGENT B0 ;  /* 0x0000000000007941 */ /* 0x000fea0003800200 */
.L_x_356:
[--C-:B------:R-:W-:Y:S02]  /*0940*/  DADD R6, R8, R8.reuse ;  /* 0x0000000008067229 */ /* 0x100fe40000000008 */
[----:B------:R-:W-:-:S06]  /*0950*/  DADD R10, -R4, R8 ;  /* 0x00000000040a7229 */ /* 0x000fcc0000000108 */
[C-C-:B------:R-:W-:Y:S02]  /*0960*/  DSETP.NEU.AND P1, PT, R6.reuse, R4.reuse, PT ;  /* 0x000000040600722a */ /* 0x140fe40003f2d000 */
[----:B------:R-:W-:Y:S02]  /*0970*/  DSETP.GT.AND P2, PT, R6, R4, PT ;  /* 0x000000040600722a */ /* 0x000fe40003f44000 */
[C---:B------:R-:W-:Y:S02]  /*0980*/  FSEL R13, R9.reuse, R11, P0 ;  /* 0x0000000b090d7208 */ /* 0x040fe40000000000 */
[C---:B------:R-:W-:Y:S02]  /*0990*/  FSEL R7, R8.reuse, R10, P0 ;  /* 0x0000000a08077208 */ /* 0x040fe40000000000 */
[----:B------:R-:W-:Y:S02]  /*09a0*/  FSEL R5, R9, R13, P1 ;  /* 0x0000000d09057208 */ /* 0x000fe40000800000 */
[----:B------:R-:W-:-:S02]  /*09b0*/  FSEL R7, R8, R7, P1 ;  /* 0x0000000708077208 */ /* 0x000fc40000800000 */
[----:B------:R-:W-:Y:S02]  /*09c0*/  FSEL R2, R5, R11, !P2 ;  /* 0x0000000b05027208 */ /* 0x000fe40005000000 */
[----:B------:R-:W-:Y:S02]  /*09d0*/  FSEL R6, R7, R10, !P2 ;  /* 0x0000000a07067208 */ /* 0x000fe40005000000 */
[----:B------:R-:W-:-:S07]  /*09e0*/  LOP3.LUT R7, R2, 0x80000000, R3, 0x78, !PT ;  /* 0x8000000002077812 */ /* 0x000fce00078e7803 */
.L_x_355:
[----:B------:R-:W-:Y:S05]  /*09f0*/  BSYNC.RECONVERGENT B1 ;  /* 0x0000000000017941 */ /* 0x000fea0003800200 */
.L_x_353:
[----:B------:R-:W0:Y:S02]  /*0a00*/  LDC.64 R2, c[0x0][0x388] ;  /* 0x0000e200ff027b82 */ /* 0x000e240000000a00 */
[----:B0-----:R-:W-:-:S05]  /*0a10*/  IMAD.WIDE R2, R0, 0x8, R2 ;  /* 0x0000000800027825 */ /* 0x001fca00078e0202 */
[----:B------:R-:W-:Y:S01]  /*0a20*/  STG.E.64 desc[UR4][R2.64], R6 ;  /* 0x0000000602007986 */ /* 0x000fe2000c101b04 */
[----:B------:R-:W-:Y:S05]  /*0a30*/  EXIT ;  /* 0x000000000000794d */ /* 0x000fea0003800000 */
.L_x_368:
        /* <DEDUP_REMOVED lines=12> */
.L_x_1223:


//--------------------- .text.vec_pow             --------------------------
	.section	.text.vec_pow,"ax",@progbits
	.align	128
        .global         vec_pow
        .type           vec_pow,@function
        .size           vec_pow,(.L_x_1145 - vec_pow)
        .other          vec_pow,@"STO_CUDA_ENTRY STV_DEFAULT"
vec_pow:
.text.vec_pow:
        /* <DEDUP_REMOVED lines=22> */
[----:B---3--:R-:W-:-:S04]  /*0160*/  SHF.R.U32.HI R0, RZ, 0x14, R3 ;  /* 0x00000014ff007819 */ /* 0x008fc80000011603 */
[----:B------:R-:W-:Y:S01]  /*0170*/  LOP3.LUT R0, R0, 0x7ff, RZ, 0xc0, !PT ;  /* 0x000007ff00007812 */ /* 0x000fe200078ec0ff */
[----:B--2---:R-:W-:-:S04]  /*0180*/  DSETP.NEU.AND P2, PT, R4, RZ, PT ;  /* 0x000000ff0400722a */ /* 0x004fc80003f4d000 */
[----:B------:R-:W-:-:S05]  /*0190*/  VIADD R7, R0, 0xfffffc0c ;  /* 0xfffffc0c00077836 */ /* 0x000fca0000000000 */
[CC--:B------:R-:W-:Y:S02]  /*01a0*/  SHF.L.U32 R0, R2.reuse, R7.reuse, RZ ;  /* 0x0000000702007219 */ /* 0x0c0fe400000006ff */
[----:B------:R-:W-:Y:S02]  /*01b0*/  SHF.L.U64.HI R7, R2, R7, R3 ;  /* 0x0000000702077219 */ /* 0x000fe40000010203 */
[----:B------:R-:W-:Y:S02]  /*01c0*/  ISETP.NE.U32.AND P0, PT, R0, RZ, PT ;  /* 0x000000ff0000720c */ /* 0x000fe40003f05070 */
[----:B------:R-:W-:Y:S02]  /*01d0*/  ISETP.GE.OR P3, PT, R3, RZ, P2 ;  /* 0x000000ff0300720c */ /* 0x000fe40001766670 */
[----:B------:R-:W-:Y:S01]  /*01e0*/  ISETP.NE.AND.EX P0, PT, R7, -0x80000000, PT, P0 ;  /* 0x800000000700780c */ /* 0x000fe20003f05300 */
[----:B------:R-:W-:-:S03]  /*01f0*/  @!P2 IMAD.MOV.U32 R6, RZ, RZ, RZ ;  /* 0x000000ffff06a224 */ /* 0x000fc600078e00ff */
[----:B------:R-:W-:-:S09]  /*0200*/  PLOP3.LUT P1, PT, P0, PT, PT, 0x8, 0x80 ;  /* 0x000000000080781c */ /* 0x000fd2000072e170 */
[----:B------:R-:W-:-:S06]  /*0210*/  @!P2 DSETP.NEU.AND P1, PT, |R2|, 0.5, !P0 ;  /* 0x3fe000000200a42a */ /* 0x000fcc000472d200 */
[----:B------:R-:W-:-:S04]  /*0220*/  @!P2 SEL R7, R5, RZ, P1 ;  /* 0x000000ff0507a207 */ /* 0x000fc80000800000 */
[----:B------:R-:W-:Y:S01]  /*0230*/  @!P3 LOP3.LUT R7, R7, 0x7ff00000, RZ, 0xfc, !PT ;  /* 0x7ff000000707b812 */ /* 0x000fe200078efcff */
[----:B------:R-:W-:Y:S06]  /*0240*/  @!P2 BRA `(.L_x_370) ;  /* 0x000000000044a947 */ /* 0x000fec0003800000 */
[----:B------:R-:W-:Y:S01]  /*0250*/  DADD R10, -RZ, |R4| ;  /* 0x00000000ff0a7229 */ /* 0x000fe20000000504 */
[----:B------:R-:W-:Y:S01]  /*0260*/  BSSY.RECONVERGENT B1, `(.L_x_371) ;  /* 0x0000003000017945 */ /* 0x000fe20003800200 */
[----:B------:R-:W-:-:S09]  /*0270*/  MOV R0, 0x290 ;  /* 0x0000029000007802 */ /* 0x000fd20000000f00 */
[----:B------:R-:W-:Y:S05]  /*0280*/  CALL.REL.NOINC `($vec_pow$__internal_accurate_pow) ;  /* 0x0000000000dc7944 */ /* 0x000fea0003c00000 */
[----:B------:R-:W-:Y:S05]  /*0290*/  BSYNC.RECONVERGENT B1 ;  /* 0x0000000000017941 */ /* 0x000fea0003800200 */
.L_x_371:
[----:B------:R-:W-:Y:S01]  /*02a0*/  IMAD.MOV.U32 R8, RZ, RZ, R11 ;  /* 0x000000ffff087224 */ /* 0x000fe200078e000b */
[----:B------:R-:W0:Y:S01]  /*02b0*/  FRND.F64.TRUNC R6, R2 ;  /* 0x0000000200067313 */ /* 0x000e22000030d800 */
[----:B------:R-:W-:Y:S01]  /*02c0*/  IMAD.MOV.U32 R9, RZ, RZ, R12 ;  /* 0x000000ffff097224 */ /* 0x000fe200078e000c */
[----:B------:R-:W-:-:S05]  /*02d0*/  ISETP.GE.AND P2, PT, R5, RZ, PT ;  /* 0x000000ff0500720c */ /* 0x000fca0003f46270 */
[----:B------:R-:W-:Y:S02]  /*02e0*/  DADD R8, -RZ, -R8 ;  /* 0x00000000ff087229 */ /* 0x000fe40000000908 */
[----:B0-----:R-:W-:-:S08]  /*02f0*/  DSETP.NEU.AND P0, PT, R2, R6, PT ;  /* 0x000000060200722a */ /* 0x001fd00003f0d000 */
[-C--:B------:R-:W-:Y:S02]  /*0300*/  FSEL R0, R8, R11.reuse, P1 ;  /* 0x0000000b08007208 */ /* 0x080fe40000800000 */
[-C--:B------:R-:W-:Y:S02]  /*0310*/  FSEL R9, R9, R12.reuse, P1 ;  /* 0x0000000c09097208 */ /* 0x080fe40000800000 */
[----:B------:R-:W-:Y:S02]  /*0320*/  FSEL R6, R0, R11, !P2 ;  /* 0x0000000b00067208 */ /* 0x000fe40005000000 */
[----:B------:R-:W-:Y:S02]  /*0330*/  FSEL R7, R9, R12, !P2 ;  /* 0x0000000c09077208 */ /* 0x000fe40005000000 */
[----:B------:R-:W-:Y:S02]  /*0340*/  @!P2 FSEL R6, R6, RZ, !P0 ;  /* 0x000000ff0606a208 */ /* 0x000fe40004000000 */
[----:B------:R-:W-:-:S07]  /*0350*/  @!P2 FSEL R7, R7, -QNAN , !P0 ;  /* 0xfff800000707a808 */ /* 0x000fce0004000000 */
.L_x_370:
[----:B------:R-:W-:Y:S05]  /*0360*/  BSYNC.RECONVERGENT B0 ;  /* 0x0000000000007941 */ /* 0x000fea0003800200 */
.L_x_369:
[----:B------:R-:W-:Y:S01]  /*0370*/  DADD R8, R4, R2 ;  /* 0x0000000004087229 */ /* 0x000fe20000000002 */
[----:B------:R-:W-:Y:S09]  /*0380*/  BSSY.RECONVERGENT B0, `(.L_x_372) ;  /* 0x000001d000007945 */ /* 0x000ff20003800200 */
[----:B------:R-:W-:-:S04]  /*0390*/  LOP3.LUT R8, R9, 0x7ff00000, RZ, 0xc0, !PT ;  /* 0x7ff0000009087812 */ /* 0x000fc800078ec0ff */
[----:B------:R-:W-:-:S13]  /*03a0*/  ISETP.NE.AND P0, PT, R8, 0x7ff00000, PT ;  /* 0x7ff000000800780c */ /* 0x000fda0003f05270 */
[----:B------:R-:W-:Y:S05]  /*03b0*/  @P0 BRA `(.L_x_373) ;  /* 0x0000000000640947 */ /* 0x000fea0003800000 */
[----:B------:R-:W-:-:S06]  /*03c0*/  DSETP.NAN.AND P0, PT, R2, R2, PT ;  /* 0x000000020200722a */ /* 0x000fcc0003f08000 */
[----:B------:R-:W-:-:S14]  /*03d0*/  DSETP.NUM.AND P0, PT, R4, R4, !P0 ;  /* 0x000000040400722a */ /* 0x000fdc0004707000 */
[----:B------:R-:W-:Y:S01]  /*03e0*/  @!P0 DADD R6, R4, R2 ;  /* 0x0000000004068229 */ /* 0x000fe20000000002 */
[----:B------:R-:W-:Y:S10]  /*03f0*/  @!P0 BRA `(.L_x_373) ;  /* 0x0000000000548947 */ /* 0x000ff40003800000 */
[----:B------:R-:W-:-:S14]  /*0400*/  DSETP.NEU.AND P0, PT, |R2|, +INF , PT ;  /* 0x7ff000000200742a */ /* 0x000fdc0003f0d200 */
[----:B------:R-:W-:Y:S05]  /*0410*/  @P0 BRA `(.L_x_374) ;  /* 0x0000000000200947 */ /* 0x000fea0003800000 */
[----:B------:R-:W-:Y:S01]  /*0420*/  ISETP.GE.AND P1, PT, R3, RZ, PT ;  /* 0x000000ff0300720c */ /* 0x000fe20003f26270 */
[----:B------:R-:W-:-:S06]  /*0430*/  DSETP.GT.AND P0, PT, |R4|, 1, PT ;  /* 0x3ff000000400742a */ /* 0x000fcc0003f04200 */
[----:B------:R-:W-:Y:S01]  /*0440*/  SEL R6, RZ, 0x7ff00000, !P0 ;  /* 0x7ff00000ff067807 */ /* 0x000fe20004000000 */
[----:B------:R-:W-:-:S05]  /*0450*/  DSETP.NEU.AND P0, PT, R4, -1, PT ;  /* 0xbff000000400742a */ /* 0x000fca0003f0d000 */
[----:B------:R-:W-:-:S04]  /*0460*/  @!P1 LOP3.LUT R6, R6, 0x7ff00000, RZ, 0x3c, !PT ;  /* 0x7ff0000006069812 */ /* 0x000fc800078e3cff */
[----:B------:R-:W-:Y:S01]  /*0470*/  SEL R7, R6, 0x3ff00000, P0 ;  /* 0x3ff0000006077807 */ /* 0x000fe20000000000 */
[----:B------:R-:W-:Y:S01]  /*0480*/  IMAD.MOV.U32 R6, RZ, RZ, RZ ;  /* 0x000000ffff067224 */ /* 0x000fe200078e00ff */
[----:B------:R-:W-:Y:S06]  /*0490*/  BRA `(.L_x_373) ;  /* 0x00000000002c7947 */ /* 0x000fec0003800000 */
.L_x_374:
[----:B------:R-:W-:-:S14]  /*04a0*/  DSETP.NEU.AND P0, PT, |R4|, +INF , PT ;  /* 0x7ff000000400742a */ /* 0x000fdc0003f0d200 */
[----:B------:R-:W-:Y:S05]  /*04b0*/  @P0 BRA `(.L_x_373) ;  /* 0x0000000000240947 */ /* 0x000fea0003800000 */
[C---:B------:R-:W-:Y:S01]  /*04c0*/  ISETP.GE.AND P0, PT, R3.reuse, RZ, PT ;  /* 0x000000ff0300720c */ /* 0x040fe20003f06270 */
[----:B------:R-:W-:Y:S01]  /*04d0*/  IMAD.MOV.U32 R6, RZ, RZ, RZ ;  /* 0x000000ffff067224 */ /* 0x000fe200078e00ff */
[----:B------:R-:W-:Y:S02]  /*04e0*/  LOP3.LUT R0, R3, 0x7fffffff, RZ, 0xc0, !PT ;  /* 0x7fffffff03007812 */ /* 0x000fe400078ec0ff */
[----:B------:R-:W-:Y:S02]  /*04f0*/  SEL R7, RZ, 0x7ff00000, !P0 ;  /* 0x7ff00000ff077807 */ /* 0x000fe40004000000 */
[----:B------:R-:W-:Y:S02]  /*0500*/  ISETP.GE.AND P2, PT, R5, RZ, PT ;  /* 0x000000ff0500720c */ /* 0x000fe40003f46270 */
[----:B------:R-:W-:Y:S01]  /*0510*/  ISETP.NE.AND P0, PT, R0, 0x3fe00000, PT ;  /* 0x3fe000000000780c */ /* 0x000fe20003f05270 */
[----:B------:R-:W-:-:S05]  /*0520*/  VIADD R0, R7, 0x80000000 ;  /* 0x8000000007007836 */ /* 0x000fca0000000000 */
[----:B------:R-:W-:-:S05]  /*0530*/  SEL R0, R0, R7, P0 ;  /* 0x0000000700007207 */ /* 0x000fca0000000000 */
[----:B------:R-:W-:-:S07]  /*0540*/  @!P2 SEL R7, R0, R7, P1 ;  /* 0x000000070007a207 */ /* 0x000fce0000800000 */
.L_x_373:
[----:B------:R-:W-:Y:S05]  /*0550*/  BSYNC.RECONVERGENT B0 ;  /* 0x0000000000007941 */ /* 0x000fea0003800200 */
.L_x_372:
[----:B------:R-:W0:Y:S01]  /*0560*/  LDC.64 R8, c[0x0][0x388] ;  /* 0x0000e200ff087b82 */ /* 0x000e220000000a00 */
[----:B------:R-:W-:Y:S02]  /*0570*/  DSETP.NEU.AND P1, PT, R2, RZ, PT ;  /* 0x000000ff0200722a */ /* 0x000fe40003f2d000 */
[----:B------:R-:W-:-:S04]  /*0580*/  DSETP.NEU.AND P0, PT, R4, 1, PT ;  /* 0x3ff000000400742a */ /* 0x000fc80003f0d000 */
[----:B------:R-:W-:Y:S02]  /*0590*/  FSEL R2, R6, RZ, P1 ;  /* 0x000000ff06027208 */ /* 0x000fe40000800000 */
[----:B------:R-:W-:Y:S02]  /*05a0*/  FSEL R6, R7, 1.875, P1 ;  /* 0x3ff0000007067808 */ /* 0x000fe40000800000 */
[----:B------:R-:W-:Y:S02]  /*05b0*/  FSEL R2, R2, RZ, P0 ;  /* 0x000000ff02027208 */ /* 0x000fe40000000000 */
[----:B------:R-:W-:Y:S01]  /*05c0*/  FSEL R3, R6, 1.875, P0 ;  /* 0x3ff0000006037808 */ /* 0x000fe20000000000 */
[----:B0-----:R-:W-:-:S05]  /*05d0*/  IMAD.WIDE R20, R20, 0x8, R8 ;  /* 0x0000000814147825 */ /* 0x001fca00078e0208 */
[----:B------:R-:W-:Y:S01]  /*05e0*/  STG.E.64 desc[UR4][R20.64], R2 ;  /* 0x0000000214007986 */ /* 0x000fe2000c101b04 */
[----:B------:R-:W-:Y:S05]  /*05f0*/  EXIT ;  /* 0x000000000000794d */ /* 0x000fea0003800000 */
        .type           $vec_pow$__internal_accurate_pow,@function
        .size           $vec_pow$__internal_accurate_pow,(.L_x_1145 - $vec_pow$__internal_accurate_pow)
$vec_pow$__internal_accurate_pow:
[----:B------:R-:W-:Y:S01]  /*0600*/  ISETP.GT.U32.AND P0, PT, R11, 0xfffff, PT ;  /* 0x000fffff0b00780c */ /* 0x000fe20003f04070 */
[----:B------:R-:W-:Y:S01]  /*0610*/  IMAD.MOV.U32 R6, RZ, RZ, R11 ;  /* 0x000000ffff067224 */ /* 0x000fe200078e000b */
[----:B------:R-:W-:Y:S01]  /*0620*/  UMOV UR6, 0x7d2cafe2 ;  /* 0x7d2cafe200067882 */ /* 0x000fe20000000000 */
[----:B------:R-:W-:Y:S01]  /*0630*/  IMAD.MOV.U32 R16, RZ, RZ, RZ ;  /* 0x000000ffff107224 */ /* 0x000fe200078e00ff */
[----:B------:R-:W-:Y:S01]  /*0640*/  UMOV UR7, 0x3eb0f5ff ;  /* 0x3eb0f5ff00077882 */ /* 0x000fe20000000000 */
[----:B------:R-:W-:Y:S01]  /*0650*/  IMAD.MOV.U32 R18, RZ, RZ, 0x41ad3b5a ;  /* 0x41ad3b5aff127424 */ /* 0x000fe200078e00ff */
[----:B------:R-:W-:Y:S01]  /*0660*/  UMOV UR8, 0x3b39803f ;  /* 0x3b39803f00087882 */ /* 0x000fe20000000000 */
[----:B------:R-:W-:Y:S01]  /*0670*/  IMAD.MOV.U32 R19, RZ, RZ, 0x3ed0f5d2 ;  /* 0x3ed0f5d2ff137424 */ /* 0x000fe200078e00ff */
[----:B------:R-:W-:-:S05]  /*0680*/  UMOV UR9, 0x3c7abc9e ;  /* 0x3c7abc9e00097882 */ /* 0x000fca0000000000 */
[----:B------:R-:W-:-:S10]  /*0690*/  @!P0 DMUL R24, R10, 1.80143985094819840000e+16 ;  /* 0x435000000a188828 */ /* 0x000fd40000000000 */
[----:B------:R-:W-:-:S05]  /*06a0*/  @!P0 IMAD.MOV.U32 R6, RZ, RZ, R25 ;  /* 0x000000ffff068224 */ /* 0x000fca00078e0019 */
[----:B------:R-:W-:-:S04]  /*06b0*/  LOP3.LUT R6, R6, 0x800fffff, RZ, 0xc0, !PT ;  /* 0x800fffff06067812 */ /* 0x000fc800078ec0ff */
[----:B------:R-:W-:Y:S01]  /*06c0*/  LOP3.LUT R7, R6, 0x3ff00000, RZ, 0xfc, !PT ;  /* 0x3ff0000006077812 */ /* 0x000fe200078efcff */
[----:B------:R-:W-:Y:S01]  /*06d0*/  IMAD.MOV.U32 R6, RZ, RZ, R10 ;  /* 0x000000ffff067224 */ /* 0x000fe200078e000a */
[----:B------:R-:W-:Y:S01]  /*06e0*/  SHF.R.U32.HI R10, RZ, 0x14, R11 ;  /* 0x00000014ff0a7819 */ /* 0x000fe2000001160b */
[----:B------:R-:W-:Y:S01]  /*06f0*/  @!P0 IMAD.MOV.U32 R6, RZ, RZ, R24 ;  /* 0x000000ffff068224 */ /* 0x000fe200078e0018 */
[----:B------:R-:W-:Y:S02]  /*0700*/  ISETP.GE.U32.AND P2, PT, R7, 0x3ff6a09f, PT ;  /* 0x3ff6a09f0700780c */ /* 0x000fe40003f46070 */
[----:B------:R-:W-:-:S05]  /*0710*/  @!P0 LEA.HI R10, R25, 0xffffffca, RZ, 0xc ;  /* 0xffffffca190a8811 */ /* 0x000fca00078f60ff */
[----:B------:R-:W-:-:S06]  /*0720*/  VIADD R11, R10, 0xfffffc01 ;  /* 0xfffffc010a0b7836 */ /* 0x000fcc0000000000 */
[----:B------:R-:W-:Y:S02]  /*0730*/  @P2 VIADD R9, R7, 0xfff00000 ;  /* 0xfff0000007092836 */ /* 0x000fe40000000000 */
[----:B------:R-:W-:Y:S02]  /*0740*/  @P2 VIADD R11, R10, 0xfffffc02 ;  /* 0xfffffc020a0b2836 */ /* 0x000fe40000000000 */
        /* <DEDUP_REMOVED lines=9> */
[----:B------:R-:W-:-:S08]  /*07e0*/  DMUL R14, R8, R8 ;  /* 0x00000008080e7228 */ /* 0x000fd00000000000 */
[----:B------:R-:W-:Y:S01]  /*07f0*/  DFMA R12, R14, UR6, R18 ;  /* 0x000000060e0c7c2b */ /* 0x000fe20008000012 */
[----:B------:R-:W-:Y:S01]  /*0800*/  UMOV UR6, 0x75488a3f ;  /* 0x75488a3f00067882 */ /* 0x000fe20000000000 */
[----:B------:R-:W-:Y:S01]  /*0810*/  UMOV UR7, 0x3ef3b20a ;  /* 0x3ef3b20a00077882 */ /* 0x000fe20000000000 */
[----:B------:R-:W-:-:S05]  /*0820*/  DADD R18, R6, -R8 ;  /* 0x0000000006127229 */ /* 0x000fca0000000808 */
[----:B------:R-:W-:Y:S01]  /*0830*/  DFMA R12, R14, R12, UR6 ;  /* 0x000000060e0c7e2b */ /* 0x000fe2000800000c */
        /* <DEDUP_REMOVED lines=14> */
[----:B------:R-:W-:-:S03]  /*0920*/  UMOV UR7, 0x3f899999 ;  /* 0x3f89999900077882 */ /* 0x000fc60000000000 */
[----:B------:R-:W-:Y:S02]  /*0930*/  VIADD R27, R7, 0x100000 ;  /* 0x00100000071b7836 */ /* 0x000fe40000000000 */
[----:B------:R-:W-:Y:S01]  /*0940*/  IMAD.MOV.U32 R26, RZ, RZ, R6 ;  /* 0x000000ffff1a7224 */ /* 0x000fe200078e0006 */
        /* <DEDUP_REMOVED lines=8> */
[C---:B------:R-:W-:Y:S02]  /*09d0*/  DFMA R16, R8.reuse, R8, -R22 ;  /* 0x000000080810722b */ /* 0x040fe40000000816 */
[----:B------:R-:W-:-:S04]  /*09e0*/  DMUL R14, R8, R22 ;  /* 0x00000016080e7228 */ /* 0x000fc80000000000 */
[----:B------:R-:W-:Y:S01]  /*09f0*/  DADD R18, R18, -UR6 ;  /* 0x8000000612127e29 */ /* 0x000fe20008000000 */
[----:B------:R-:W-:Y:S01]  /*0a00*/  UMOV UR6, 0x80000000 ;  /* 0x8000000000067882 */ /* 0x000fe20000000000 */
[C---:B------:R-:W-:Y:S01]  /*0a10*/  DFMA R16, R8.reuse, R26, R16 ;  /* 0x0000001a0810722b */ /* 0x040fe20000000010 */
[----:B------:R-:W-:Y:S01]  /*0a20*/  UMOV UR7, 0x43300000 ;  /* 0x4330000000077882 */ /* 0x000fe20000000000 */
[----:B------:R-:W-:-:S08]  /*0a30*/  DFMA R26, R8, R22, -R14 ;  /* 0x00000016081a722b */ /* 0x000fd0000000080e */
[----:B------:R-:W-:Y:S02]  /*0a40*/  DFMA R26, R6, R22, R26 ;  /* 0x00000016061a722b */ /* 0x000fe4000000001a */
[----:B------:R-:W-:-:S06]  /*0a50*/  DADD R22, R12, R18 ;  /* 0x000000000c167229 */ /* 0x000fcc0000000012 */
[----:B------:R-:W-:Y:S02]  /*0a60*/  DFMA R16, R8, R16, R26 ;  /* 0x000000100810722b */ /* 0x000fe4000000001a */
[----:B------:R-:W-:Y:S02]  /*0a70*/  DADD R26, R12, -R22 ;  /* 0x000000000c1a7229 */ /* 0x000fe40000000816 */
[----:B------:R-:W-:-:S06]  /*0a80*/  DMUL R12, R22, R14 ;  /* 0x0000000e160c7228 */ /* 0x000fcc0000000000 */
[----:B------:R-:W-:Y:S02]  /*0a90*/  DADD R18, R18, R26 ;  /* 0x0000000012127229 */ /* 0x000fe4000000001a */
[----:B------:R-:W-:-:S08]  /*0aa0*/  DFMA R26, R22, R14, -R12 ;  /* 0x0000000e161a722b */ /* 0x000fd0000000080c */
        /* <DEDUP_REMOVED lines=8> */
[----:B------:R-:W-:-:S08]  /*0b30*/  DADD R8, R12, R8 ;  /* 0x000000000c087229 */ /* 0x000fd00000000008 */
[----:B------:R-:W-:Y:S01]  /*0b40*/  DADD R8, R6, R8 ;  /* 0x0000000006087229 */ /* 0x000fe20000000008 */
[----:B------:R-:W-:Y:S01]  /*0b50*/  LOP3.LUT R6, R11, 0x80000000, RZ, 0x3c, !PT ;  /* 0x800000000b067812 */ /* 0x000fe200078e3cff */
[----:B------:R-:W-:-:S06]  /*0b60*/  IMAD.MOV.U32 R7, RZ, RZ, 0x43300000 ;  /* 0x43300000ff077424 */ /* 0x000fcc00078e00ff */
[----:B------:R-:W-:Y:S02]  /*0b70*/  DADD R10, R14, R8 ;  /* 0x000000000e0a7229 */ /* 0x000fe40000000008 */
[----:B------:R-:W-:Y:S01]  /*0b80*/  DADD R12, R6, -UR6 ;  /* 0x80000006060c7e29 */ /* 0x000fe20008000000 */
[----:B------:R-:W-:Y:S01]  /*0b90*/  UMOV UR6, 0xfefa39ef ;  /* 0xfefa39ef00067882 */ /* 0x000fe20000000000 */
[----:B------:R-:W-:-:S04]  /*0ba0*/  UMOV UR7, 0x3fe62e42 ;  /* 0x3fe62e4200077882 */ /* 0x000fc80000000000 */
[--C-:B------:R-:W-:Y:S02]  /*0bb0*/  DADD R14, R14, -R10.reuse ;  /* 0x000000000e0e7229 */ /* 0x100fe4000000080a */
[----:B------:R-:W-:-:S06]  /*0bc0*/  DFMA R6, R12, UR6, R10 ;  /* 0x000000060c067c2b */ /* 0x000fcc000800000a */
[----:B------:R-:W-:Y:S02]  /*0bd0*/  DADD R14, R8, R14 ;  /* 0x00000000080e7229 */ /* 0x000fe4000000000e */
[----:B------:R-:W-:Y:S01]  /*0be0*/  DFMA R16, R12, -UR6, R6 ;  /* 0x800000060c107c2b */ /* 0x000fe20008000006 */
[----:B------:R-:W-:-:S05]  /*0bf0*/  IMAD.SHL.U32 R8, R3, 0x2, RZ ;  /* 0x0000000203087824 */ /* 0x000fca00078e00ff */
[----:B------:R-:W-:Y:S02]  /*0c00*/  ISETP.GT.U32.AND P0, PT, R8, -0x2000001, PT ;  /* 0xfdffffff0800780c */ /* 0x000fe40003f04070 */
[----:B------:R-:W-:-:S08]  /*0c10*/  DADD R16, -R10, R16 ;  /* 0x000000000a107229 */ /* 0x000fd00000000110 */
[----:B------:R-:W-:-:S08]  /*0c20*/  DADD R14, R14, -R16 ;  /* 0x000000000e0e7229 */ /* 0x000fd00000000810 */
[----:B------:R-:W-:Y:S01]  /*0c30*/  DFMA R14, R12, UR8, R14 ;  /* 0x000000080c0e7c2b */ /* 0x000fe2000800000e */
[----:B------:R-:W-:Y:S01]  /*0c40*/  LOP3.LUT R13, R3, 0xff0fffff, RZ, 0xc0, !PT ;  /* 0xff0fffff030d7812 */ /* 0x000fe200078ec0ff */
[----:B------:R-:W-:-:S03]  /*0c50*/  IMAD.MOV.U32 R12, RZ, RZ, R2 ;  /* 0x000000ffff0c7224 */ /* 0x000fc600078e0002 */
[----:B------:R-:W-:-:S03]  /*0c60*/  SEL R13, R13, R3, P0 ;  /* 0x000000030d0d7207 */ /* 0x000fc60000000000 */
[----:B------:R-:W-:-:S08]  /*0c70*/  DADD R8, R6, R14 ;  /* 0x0000000006087229 */ /* 0x000fd0000000000e */
[----:B------:R-:W-:Y:S02]  /*0c80*/  DADD R10, R6, -R8 ;  /* 0x00000000060a7229 */ /* 0x000fe40000000808 */
[----:B------:R-:W-:-:S06]  /*0c90*/  DMUL R6, R8, R12 ;  /* 0x0000000c08067228 */ /* 0x000fcc0000000000 */
[----:B------:R-:W-:Y:S02]  /*0ca0*/  DADD R10, R14, R10 ;  /* 0x000000000e0a7229 */ /* 0x000fe4000000000a */
[----:B------:R-:W-:-:S08]  /*0cb0*/  DFMA R8, R8, R12, -R6 ;  /* 0x0000000c0808722b */ /* 0x000fd00000000806 */
[----:B------:R-:W-:Y:S01]  /*0cc0*/  DFMA R12, R10, R12, R8 ;  /* 0x0000000c0a0c722b */ /* 0x000fe20000000008 */
[----:B------:R-:W-:Y:S02]  /*0cd0*/  IMAD.MOV.U32 R10, RZ, RZ, 0x652b82fe ;  /* 0x652b82feff0a7424 */ /* 0x000fe400078e00ff */
[----:B------:R-:W-:-:S05]  /*0ce0*/  IMAD.MOV.U32 R11, RZ, RZ, 0x3ff71547 ;  /* 0x3ff71547ff0b7424 */ /* 0x000fca00078e00ff */
        /* <DEDUP_REMOVED lines=11> */
[----:B------:R-:W-:Y:S01]  /*0da0*/  IMAD.MOV.U32 R16, RZ, RZ, -0x35dec16 ;  /* 0xfca213eaff107424 */ /* 0x000fe200078e00ff */
[----:B------:R-:W-:Y:S01]  /*0db0*/  UMOV UR7, 0x3e5ade15 ;  /* 0x3e5ade1500077882 */ /* 0x000fe20000000000 */
[----:B------:R-:W-:-:S06]  /*0dc0*/  IMAD.MOV.U32 R17, RZ, RZ, 0x3e928af3 ;  /* 0x3e928af3ff117424 */ /* 0x000fcc00078e00ff */
        /* <DEDUP_REMOVED lines=27> */
[----:B------:R-:W-:Y:S02]  /*0f80*/  IMAD R7, R10, 0x100000, R15 ;  /* 0x001000000a077824 */ /* 0x000fe400078e020f */
[----:B------:R-:W-:Y:S01]  /*0f90*/  IMAD.MOV.U32 R6, RZ, RZ, R14 ;  /* 0x000000ffff067224 */ /* 0x000fe200078e000e */
        /* <DEDUP_REMOVED lines=10> */
[----:B------:R-:W-:Y:S01]  /*1040*/  @!P2 LEA R9, R8, 0x3ff00000, 0x14 ;  /* 0x3ff000000809a811 */ /* 0x000fe200078ea0ff */
[----:B------:R-:W-:-:S06]  /*1050*/  @!P2 IMAD.MOV.U32 R8, RZ, RZ, RZ ;  /* 0x000000ffff08a224 */ /* 0x000fcc00078e00ff */
[----:B------:R-:W-:-:S11]  /*1060*/  @!P2 DMUL R6, R14, R8 ;  /* 0x000000080e06a228 */ /* 0x000fd60000000000 */
.L_x_375:
[----:B------:R-:W-:Y:S02]  /*1070*/  DFMA R12, R12, R6, R6 ;  /* 0x000000060c0c722b */ /* 0x000fe40000000006 */
[----:B------:R-:W-:-:S08]  /*1080*/  DSETP.NEU.AND P0, PT, |R6|, +INF , PT ;  /* 0x7ff000000600742a */ /* 0x000fd00003f0d200 */
[----:B------:R-:W-:Y:S01]  /*1090*/  FSEL R11, R6, R12, !P0 ;  /* 0x0000000c060b7208 */ /* 0x000fe20004000000 */
[----:B------:R-:W-:Y:S01]  /*10a0*/  IMAD.MOV.U32 R6, RZ, RZ, R0 ;  /* 0x000000ffff067224 */ /* 0x000fe200078e0000 */
[----:B------:R-:W-:Y:S01]  /*10b0*/  FSEL R12, R7, R13, !P0 ;  /* 0x0000000d070c7208 */ /* 0x000fe20004000000 */
[----:B------:R-:W-:-:S04]  /*10c0*/  IMAD.MOV.U32 R7, RZ, RZ, 0x0 ;  /* 0x00000000ff077424 */ /* 0x000fc800078e00ff */
[----:B------:R-:W-:Y:S05]  /*10d0*/  RET.REL.NODEC R6 `(vec_pow) ;  /* 0xffffffec06c87950 */ /* 0x000fea0003c3ffff */
.L_x_376:
        /* <DEDUP_REMOVED lines=10> */
.L_x_1145:


//--------------------- .text.vec_nextafter       --------------------------
	.section	.text.vec_nextafter,"ax",@progbits
	.align	128
        .global         vec_nextafter
        .type           vec_nextafter,@function
        .size           vec_nextafter,(.L_x_1225 - vec_nextafter)
        .other          vec_nextafter,@"STO_CUDA_ENTRY STV_DEFAULT"
vec_nextafter:
.text.vec_nextafter:
        /* <DEDUP_REMOVED lines=17> */
[----:B0-----:R-:W-:-:S05]  /*0110*/  IMAD.WIDE R4, R9, 0x8, R4 ;  /* 0x0000000809047825 */ /* 0x001fca00078e0204 */
[----:B-1----:R-:W3:Y:S01]  /*0120*/  LDG.E.64 R6, desc[UR4][R4.64] ;  /* 0x0000000404067981 */ /* 0x002ee2000c1e1b00 */
[----:B--2---:R-:W-:-:S06]  /*0130*/  IMAD.WIDE R2, R9, 0x8, R2 ;  /* 0x0000000809027825 */ /* 0x004fcc00078e0202 */
[----:B------:R-:W2:Y:S01]  /*0140*/  LDG.E.64 R2, desc[UR4][R2.64] ;  /* 0x0000000402027981 */ /* 0x000ea2000c1e1b00 */
[----:B------:R-:W-:Y:S01]  /*0150*/  BSSY.RECONVERGENT B0, `(.L_x_377) ;  /* 0x000001d000007945 */ /* 0x000fe20003800200 */
[----:B---3--:R-:W-:-:S06]  /*0160*/  DSETP.NAN.AND P0, PT, R6, R6, PT ;  /* 0x000000060600722a */ /* 0x008fcc0003f08000 */
[----:B--2---:R-:W-:-:S14]  /*0170*/  DSETP.NUM.AND P0, PT, R2, R2, !P0 ;  /* 0x000000020200722a */ /* 0x004fdc0004707000 */
[----:B------:R-:W-:Y:S01]  /*0180*/  @!P0 DADD R6, R2, R6 ;  /* 0x0000000002068229 */ /* 0x000fe20000000006 */
[----:B------:R-:W-:Y:S10]  /*0190*/  @!P0 BRA `(.L_x_378) ;  /* 0x0000000000608947 */ /* 0x000ff40003800000 */
[----:B------:R-:W-:Y:S02]  /*01a0*/  LOP3.LUT R0, R6, R2, RZ, 0xfc, !PT ;  /* 0x0000000206007212 */ /* 0x000fe400078efcff */
[----:B------:R-:W-:Y:S02]  /*01b0*/  LOP3.LUT R4, R7, R3, RZ, 0xfc, !PT ;  /* 0x0000000307047212 */ /* 0x000fe400078efcff */
[----:B------:R-:W-:-:S04]  /*01c0*/  ISETP.NE.U32.AND P0, PT, R0, RZ, PT ;  /* 0x000000ff0000720c */ /* 0x000fc80003f05070 */
[----:B------:R-:W-:-:S13]  /*01d0*/  LOP3.LUT P0, RZ, R4, 0x7fffffff, RZ, 0xc0, P0 ;  /* 0x7fffffff04ff7812 */ /* 0x000fda000000c0ff */
[----:B------:R-:W-:Y:S05]  /*01e0*/  @!P0 BRA `(.L_x_378) ;  /* 0x00000000004c8947 */ /* 0x000fea0003800000 */
[----:B------:R-:W-:-:S14]  /*01f0*/  DSETP.NEU.AND P0, PT, R2, RZ, PT ;  /* 0x000000ff0200722a */ /* 0x000fdc0003f0d000 */
[----:B------:R-:W-:Y:S01]  /*0200*/  @!P0 LOP3.LUT R0, RZ, 0x80000000, R7, 0xb8, !PT ;  /* 0x80000000ff008812 */ /* 0x000fe200078eb807 */
[----:B------:R-:W-:-:S04]  /*0210*/  @!P0 IMAD.MOV.U32 R6, RZ, RZ, 0x1 ;  /* 0x00000001ff068424 */ /* 0x000fc800078e00ff */
[----:B------:R-:W-:Y:S01]  /*0220*/  @!P0 IMAD.MOV.U32 R7, RZ, RZ, R0 ;  /* 0x000000ffff078224 */ /* 0x000fe200078e0000 */
[----:B------:R-:W-:Y:S06]  /*0230*/  @!P0 BRA `(.L_x_378) ;  /* 0x0000000000388947 */ /* 0x000fec0003800000 */
[C-C-:B------:R-:W-:Y:S02]  /*0240*/  DSETP.GEU.AND P0, PT, R2.reuse, R6.reuse, PT ;  /* 0x000000060200722a */ /* 0x140fe40003f0e000 */
[----:B------:R-:W-:-:S04]  /*0250*/  DSETP.GT.AND P1, PT, R2, R6, PT ;  /* 0x000000060200722a */ /* 0x000fc80003f24000 */
[C---:B------:R-:W-:Y:S02]  /*0260*/  DSETP.LT.AND P3, PT, R2.reuse, RZ, !P0 ;  /* 0x000000ff0200722a */ /* 0x040fe40004761000 */
[C---:B------:R-:W-:Y:S02]  /*0270*/  DSETP.GT.AND P0, PT, R2.reuse, RZ, !P0 ;  /* 0x000000ff0200722a */ /* 0x040fe40004704000 */
[C---:B------:R-:W-:Y:S02]  /*0280*/  DSETP.LT.AND P2, PT, R2.reuse, RZ, P1 ;  /* 0x000000ff0200722a */ /* 0x040fe40000f41000 */
[----:B------:R-:W-:Y:S01]  /*0290*/  DSETP.GT.AND P1, PT, R2, RZ, P1 ;  /* 0x000000ff0200722a */ /* 0x000fe20000f24000 */
[----:B------:R-:W-:Y:S02]  /*02a0*/  SEL R11, RZ, 0xffffffff, !P3 ;  /* 0xffffffffff0b7807 */ /* 0x000fe40005800000 */
[----:B------:R-:W-:Y:S02]  /*02b0*/  SEL R5, RZ, 0x1, !P0 ;  /* 0x00000001ff057807 */ /* 0x000fe40004000000 */
[----:B------:R-:W-:-:S02]  /*02c0*/  SEL R6, RZ, 0x1, !P2 ;  /* 0x00000001ff067807 */ /* 0x000fc40005000000 */
[----:B------:R-:W-:Y:S02]  /*02d0*/  SEL R7, RZ, 0xffffffff, !P1 ;  /* 0xffffffffff077807 */ /* 0x000fe40004800000 */
[----:B------:R-:W-:-:S04]  /*02e0*/  IADD3 R0, P0, P1, R5, R11, R2 ;  /* 0x0000000b05007210 */ /* 0x000fc8000791e002 */
[----:B------:R-:W-:Y:S02]  /*02f0*/  IADD3 R6, P2, P3, R7, R0, R6 ;  /* 0x0000000007067210 */ /* 0x000fe40007b5e006 */
[----:B------:R-:W-:-:S04]  /*0300*/  IADD3.X R2, PT, PT, RZ, R11, R3, P0, P1 ;  /* 0x0000000bff027210 */ /* 0x000fc800007e2403 */
[----:B------:R-:W-:-:S07]  /*0310*/  IADD3.X R7, PT, PT, R7, R2, RZ, P2, P3 ;  /* 0x0000000207077210 */ /* 0x000fce00017e64ff */
.L_x_378:
[----:B------:R-:W-:Y:S05]  /*0320*/  BSYNC.RECONVERGENT B0 ;  /* 0x0000000000007941 */ /* 0x000fea0003800200 */
.L_x_377:
[----:B------:R-:W0:Y:S02]  /*0330*/  LDC.64 R2, c[0x0][0x388] ;  /* 0x0000e200ff027b82 */ /* 0x000e240000000a00 */
[----:B0-----:R-:W-:-:S05]  /*0340*/  IMAD.WIDE R2, R9, 0x8, R2 ;  /* 0x0000000809027825 */ /* 0x001fca00078e0202 */
[----:B------:R-:W-:Y:S01]  /*0350*/  STG.E.64 desc[UR4][R2.64], R6 ;  /* 0x0000000602007986 */ /* 0x000fe2000c101b04 */
[----:B------:R-:W-:Y:S05]  /*0360*/  EXIT ;  /* 0x000000000000794d */ /* 0x000fea0003800000 */
.L_x_379:
        /* <DEDUP_REMOVED lines=9> */
.L_x_1225:


//--------------------- .text.vec_hypot           --------------------------
	.section	.text.vec_hypot,"ax",@progbits
	.align	128
        .global         vec_hypot
        .type           vec_hypot,@function
        .size           vec_hypot,(.L_x_1226 - vec_hypot)
        .other          vec_hypot,@"STO_CUDA_ENTRY STV_DEFAULT"
vec_hypot:
.text.vec_hypot:
        /* <DEDUP_REMOVED lines=21> */
[----:B------:R-:W-:Y:S01]  /*0150*/  UMOV UR4, 0xffffffff ;  /* 0xffffffff00047882 */ /* 0x000fe20000000000 */
[----:B------:R-:W-:Y:S02]  /*0160*/  UMOV UR5, 0x7fefffff ;  /* 0x7fefffff00057882 */ /* 0x000fe40000000000 */
[----:B------:R-:W-:Y:S01]  /*0170*/  UMOV UR6, UR5 ;  /* 0x0000000500067c82 */ /* 0x000fe20008000000 */
[----:B------:R-:W-:Y:S02]  /*0180*/  IMAD.MOV.U32 R16, RZ, RZ, 0x0 ;  /* 0x00000000ff107424 */ /* 0x000fe400078e00ff */
[----:B------:R-:W-:Y:S01]  /*0190*/  IMAD.MOV.U32 R17, RZ, RZ, 0x3fd80000 ;  /* 0x3fd80000ff117424 */ /* 0x000fe200078e00ff */
[----:B---3--:R-:W-:Y:S02]  /*01a0*/  DADD R12, -RZ, |R8| ;  /* 0x00000000ff0c7229 */ /* 0x008fe40000000508 */
[----:B--2---:R-:W-:-:S10]  /*01b0*/  DADD R14, -RZ, |R10| ;  /* 0x00000000ff0e7229 */ /* 0x004fd4000000050a */
[----:B------:R-:W-:-:S04]  /*01c0*/  ISETP.GT.U32.AND P0, PT, R12, R14, PT ;  /* 0x0000000e0c00720c */ /* 0x000fc80003f04070 */
[CC--:B------:R-:W-:Y:S02]  /*01d0*/  ISETP.GT.U32.AND.EX P0, PT, R13.reuse, R15.reuse, PT, P0 ;  /* 0x0000000f0d00720c */ /* 0x0c0fe40003f04100 */
[CC--:B------:R-:W-:Y:S02]  /*01e0*/  ISETP.LT.U32.AND P1, PT, R14.reuse, R12.reuse, PT ;  /* 0x0000000c0e00720c */ /* 0x0c0fe40003f21070 */
[----:B------:R-:W-:Y:S02]  /*01f0*/  SEL R3, R13, R15, P0 ;  /* 0x0000000f0d037207 */ /* 0x000fe40000000000 */
[----:B------:R-:W-:Y:S02]  /*0200*/  ISETP.LT.U32.AND.EX P1, PT, R15, R13, PT, P1 ;  /* 0x0000000d0f00720c */ /* 0x000fe40003f21110 */
[----:B------:R-:W-:Y:S01]  /*0210*/  LOP3.LUT R6, R3, 0xffc00000, RZ, 0xc0, !PT ;  /* 0xffc0000003067812 */ /* 0x000fe200078ec0ff */
[----:B------:R-:W-:Y:S01]  /*0220*/  IMAD.MOV.U32 R8, RZ, RZ, RZ ;  /* 0x000000ffff087224 */ /* 0x000fe200078e00ff */
[----:B------:R-:W-:-:S02]  /*0230*/  SEL R4, R14, R12, P1 ;  /* 0x0000000c0e047207 */ /* 0x000fc40000800000 */
[----:B------:R-:W-:Y:S02]  /*0240*/  SEL R5, R15, R13, P1 ;  /* 0x0000000d0f057207 */ /* 0x000fe40000800000 */
[----:B------:R-:W-:Y:S02]  /*0250*/  LOP3.LUT R9, R6, 0x7fd00000, RZ, 0x3c, !PT ;  /* 0x7fd0000006097812 */ /* 0x000fe400078e3cff */
[----:B------:R-:W-:-:S04]  /*0260*/  SEL R2, R12, R14, P0 ;  /* 0x0000000e0c027207 */ /* 0x000fc80000000000 */
[C---:B------:R-:W-:Y:S02]  /*0270*/  DMUL R10, R8.reuse, R4 ;  /* 0x00000004080a7228 */ /* 0x040fe40000000000 */
[----:B------:R-:W-:-:S06]  /*0280*/  DMUL R8, R8, R2 ;  /* 0x0000000208087228 */ /* 0x000fcc0000000000 */
[----:B------:R-:W-:-:S08]  /*0290*/  DMUL R10, R10, R10 ;  /* 0x0000000a0a0a7228 */ /* 0x000fd00000000000 */
[----:B------:R-:W-:-:S08]  /*02a0*/  DFMA R8, R8, R8, R10 ;  /* 0x000000080808722b */ /* 0x000fd0000000000a */
[----:B------:R-:W-:Y:S01]  /*02b0*/  DSETP.MIN.AND P0, P1, R8, UR4, PT ;  /* 0x0000000408007e2a */ /* 0x000fe2000b900000 */
[----:B------:R-:W-:Y:S02]  /*02c0*/  IMAD.U32 R12, RZ, RZ, UR6 ;  /* 0x00000006ff0c7e24 */ /* 0x000fe4000f8e00ff */
[----:B------:R-:W-:-:S05]  /*02d0*/  IMAD.MOV.U32 R7, RZ, RZ, R9 ;  /* 0x000000ffff077224 */ /* 0x000fca00078e0009 */
[----:B------:R-:W-:-:S06]  /*02e0*/  FSEL R11, R7, UR6, P0 ;  /* 0x00000006070b7c08 */ /* 0x000fcc0008000000 */
[----:B------:R-:W-:-:S04]  /*02f0*/  @P1 LOP3.LUT R11, R12, 0x80000, RZ, 0xfc, !PT ;  /* 0x000800000c0b1812 */ /* 0x000fc800078efcff */
[----:B------:R-:W0:Y:S01]  /*0300*/  MUFU.RSQ64H R13, R11 ;  /* 0x0000000b000d7308 */ /* 0x000e220000001c00 */
[----:B------:R-:W-:Y:S02]  /*0310*/  IMAD.MOV.U32 R12, RZ, RZ, RZ ;  /* 0x000000ffff0c7224 */ /* 0x000fe400078e00ff */
[----:B------:R-:W-:-:S05]  /*0320*/  IMAD.MOV.U32 R7, RZ, RZ, R8 ;  /* 0x000000ffff077224 */ /* 0x000fca00078e0008 */
[----:B------:R-:W-:Y:S01]  /*0330*/  SEL R10, R7, UR4, P0 ;  /* 0x00000004070a7c07 */ /* 0x000fe20008000000 */
[----:B0-----:R-:W-:-:S08]  /*0340*/  DMUL R14, R12, R12 ;  /* 0x0000000c0c0e7228 */ /* 0x001fd00000000000 */
[----:B------:R-:W-:-:S08]  /*0350*/  DFMA R14, R10, -R14, 1 ;  /* 0x3ff000000a0e742b */ /* 0x000fd0000000080e */
[----:B------:R-:W-:Y:S02]  /*0360*/  DFMA R16, R14, R16, 0.5 ;  /* 0x3fe000000e10742b */ /* 0x000fe40000000010 */
[----:B------:R-:W-:-:S08]  /*0370*/  DMUL R14, R12, R14 ;  /* 0x0000000e0c0e7228 */ /* 0x000fd00000000000 */
[----:B------:R-:W-:Y:S01]  /*0380*/  DFMA R14, R16, R14, R12 ;  /* 0x0000000e100e722b */ /* 0x000fe2000000000c */
[----:B------:R-:W0:Y:S01]  /*0390*/  LDC.64 R12, c[0x0][0x388] ;  /* 0x0000e200ff0c7b82 */ /* 0x000e220000000a00 */
[----:B------:R-:W-:Y:S01]  /*03a0*/  LOP3.LUT R7, R6, 0x100000, RZ, 0xfc, !PT ;  /* 0x0010000006077812 */ /* 0x000fe200078efcff */
[----:B------:R-:W-:-:S05]  /*03b0*/  IMAD.MOV.U32 R6, RZ, RZ, RZ ;  /* 0x000000ffff067224 */ /* 0x000fca00078e00ff */
[----:B------:R-:W-:Y:S01]  /*03c0*/  DMUL R14, R8, R14 ;  /* 0x0000000e080e7228 */ /* 0x000fe20000000000 */
[----:B------:R-:W-:Y:S01]  /*03d0*/  ISETP.GE.U32.AND P1, PT, R5, 0x7ff00000, PT ;  /* 0x7ff000000500780c */ /* 0x000fe20003f26070 */
[----:B------:R-:W-:-:S06]  /*03e0*/  DSETP.NEU.AND P0, PT, R4, RZ, PT ;  /* 0x000000ff0400722a */ /* 0x000fcc0003f0d000 */
[----:B------:R-:W-:-:S10]  /*03f0*/  DMUL R14, R14, R6 ;  /* 0x000000060e0e7228 */ /* 0x000fd40000000000 */
[----:B------:R-:W-:Y:S02]  /*0400*/  @!P1 FSEL R4, R2, R14, !P0 ;  /* 0x0000000e02049208 */ /* 0x000fe40004000000 */
[----:B------:R-:W-:Y:S01]  /*0410*/  @!P1 FSEL R5, R3, R15, !P0 ;  /* 0x0000000f03059208 */ /* 0x000fe20004000000 */
[----:B0-----:R-:W-:-:S05]  /*0420*/  IMAD.WIDE R2, R0, 0x8, R12 ;  /* 0x0000000800027825 */ /* 0x001fca00078e020c */
[----:B------:R-:W-:Y:S01]  /*0430*/  STG.E.64 desc[UR8][R2.64], R4 ;  /* 0x0000000402007986 */ /* 0x000fe2000c101b08 */
[----:B------:R-:W-:Y:S05]  /*0440*/  EXIT ;  /* 0x000000000000794d */ /* 0x000fea0003800000 */
.L_x_380:
        /* <DEDUP_REMOVED lines=11> */
.L_x_1226:


//--------------------- .text.vec_fmod            --------------------------
	.section	.text.vec_fmod,"ax",@progbits
	.align	128
        .global         vec_fmod
        .type           vec_fmod,@function
        .size           vec_fmod,(.L_x_1227 - vec_fmod)
        .other          vec_fmod,@"STO_CUDA_ENTRY STV_DEFAULT"
vec_fmod:
.text.vec_fmod:
        /* <DEDUP_REMOVED lines=19> */
[----:B--2---:R-:W-:-:S05]  /*0130*/  IMAD.WIDE R4, R0, 0x8, R4 ;  /* 0x0000000800047825 */ /* 0x004fca00078e0204 */
        /* <DEDUP_REMOVED lines=16> */
.L_x_382:
[----:B------:R-:W-:Y:S01]  /*0240*/  DSETP.NEU.AND P0, PT, R4, RZ, PT ;  /* 0x000000ff0400722a */ /* 0x000fe20003f0d000 */
[----:B------:R-:W-:Y:S02]  /*0250*/  IMAD.MOV.U32 R6, RZ, RZ, 0x0 ;  /* 0x00000000ff067424 */ /* 0x000fe400078e00ff */
[----:B------:R-:W-:-:S11]  /*0260*/  IMAD.MOV.U32 R7, RZ, RZ, -0x80000 ;  /* 0xfff80000ff077424 */ /* 0x000fd600078e00ff */
[----:B------:R-:W-:Y:S05]  /*0270*/  @!P0 BRA `(.L_x_383) ;  /* 0x0000000400a48947 */ /* 0x000fea0003800000 */
[----:B------:R-:W-:Y:S01]  /*0280*/  DSETP.GE.AND P0, PT, R8, R4, PT ;  /* 0x000000040800722a */ /* 0x000fe20003f06000 */
[----:B------:R-:W-:Y:S02]  /*0290*/  IMAD.MOV.U32 R6, RZ, RZ, R2 ;  /* 0x000000ffff067224 */ /* 0x000fe400078e0002 */
[----:B------:R-:W-:-:S11]  /*02a0*/  IMAD.MOV.U32 R7, RZ, RZ, R3 ;  /* 0x000000ffff077224 */ /* 0x000fd600078e0003 */
[----:B------:R-:W-:Y:S05]  /*02b0*/  @!P0 BRA `(.L_x_383) ;  /* 0x0000000400948947 */ /* 0x000fea0003800000 */
[----:B------:R-:W-:Y:S01]  /*02c0*/  ISETP.GT.U32.AND P0, PT, R9, 0xfffff, PT ;  /* 0x000fffff0900780c */ /* 0x000fe20003f04070 */
[----:B------:R-:W-:Y:S01]  /*02d0*/  BSSY.RECONVERGENT B1, `(.L_x_384) ;  /* 0x0000025000017945 */ /* 0x000fe20003800200 */
[----:B------:R-:W-:Y:S02]  /*02e0*/  ISETP.GT.U32.AND P1, PT, R5, 0xfffff, PT ;  /* 0x000fffff0500780c */ /* 0x000fe40003f24070 */
[----:B------:R-:W-:Y:S02]  /*02f0*/  SHF.R.U32.HI R6, RZ, 0x14, R9 ;  /* 0x00000014ff067819 */ /* 0x000fe40000011609 */
[----:B------:R-:W-:-:S07]  /*0300*/  SHF.R.U32.HI R7, RZ, 0x14, R5 ;  /* 0x00000014ff077819 */ /* 0x000fce0000011605 */
[----:B------:R-:W-:Y:S02]  /*0310*/  @!P0 DMUL R8, R8, 1.80143985094819840000e+16 ;  /* 0x4350000008088828 */ /* 0x000fe40000000000 */
[----:B------:R-:W-:-:S08]  /*0320*/  @!P1 DMUL R4, R4, 1.80143985094819840000e+16 ;  /* 0x4350000004049828 */ /* 0x000fd00000000000 */
[----:B------:R-:W-:Y:S02]  /*0330*/  @!P0 LEA.HI R10, R9, R6, RZ, 0xc ;  /* 0x00000006090a8211 */ /* 0x000fe400078f60ff */
[----:B------:R-:W-:Y:S02]  /*0340*/  @!P1 LEA.HI R11, R5, R7, RZ, 0xc ;  /* 0x00000007050b9211 */ /* 0x000fe400078f60ff */
[----:B------:R-:W-:Y:S01]  /*0350*/  LOP3.LUT R15, R9, 0xfffff, RZ, 0xc0, !PT ;  /* 0x000fffff090f7812 */ /* 0x000fe200078ec0ff */
[----:B------:R-:W-:Y:S02]  /*0360*/  @!P0 VIADD R6, R10, 0xffffffca ;  /* 0xffffffca0a068836 */ /* 0x000fe40000000000 */
[----:B------:R-:W-:Y:S01]  /*0370*/  @!P1 VIADD R7, R11, 0xffffffca ;  /* 0xffffffca0b079836 */ /* 0x000fe20000000000 */
[----:B------:R-:W-:Y:S01]  /*0380*/  LOP3.LUT R15, R15, 0x100000, RZ, 0xfc, !PT ;  /* 0x001000000f0f7812 */ /* 0x000fe200078efcff */
[----:B------:R-:W-:Y:S02]  /*0390*/  IMAD.MOV.U32 R11, RZ, RZ, R8 ;  /* 0x000000ffff0b7224 */ /* 0x000fe400078e0008 */
[----:B------:R-:W-:-:S04]  /*03a0*/  IMAD.IADD R12, R6, 0x1, -R7 ;  /* 0x00000001060c7824 */ /* 0x000fc800078e0a07 */
[----:B------:R-:W-:Y:S01]  /*03b0*/  IMAD.MOV.U32 R8, RZ, RZ, R12 ;  /* 0x000000ffff087224 */ /* 0x000fe200078e000c */
[----:B------:R-:W-:-:S04]  /*03c0*/  VIMNMX R17, PT, PT, RZ, R12, PT ;  /* 0x0000000cff117248 */ /* 0x000fc80003fe0100 */
[----:B------:R-:W-:-:S05]  /*03d0*/  IADD3 R6, PT, PT, R6, -R7, -R17 ;  /* 0x8000000706067210 */ /* 0x000fca0007ffe811 */
[----:B------:R-:W-:-:S05]  /*03e0*/  VIADD R6, R6, 0x1 ;  /* 0x0000000106067836 */ /* 0x000fca0000000000 */
[----:B------:R-:W-:Y:S02]  /*03f0*/  LOP3.LUT P0, R9, R6, 0x3, RZ, 0xc0, !PT ;  /* 0x0000000306097812 */ /* 0x000fe4000780c0ff */
[----:B------:R-:W-:-:S04]  /*0400*/  LOP3.LUT R6, R5, 0xfffff, RZ, 0xc0, !PT ;  /* 0x000fffff05067812 */ /* 0x000fc800078ec0ff */
[----:B------:R-:W-:-:S07]  /*0410*/  LOP3.LUT R6, R6, 0x100000, RZ, 0xfc, !PT ;  /* 0x0010000006067812 */ /* 0x000fce00078efcff */
[----:B------:R-:W-:Y:S05]  /*0420*/  @!P0 BRA `(.L_x_385) ;  /* 0x00000000003c8947 */ /* 0x000fea0003800000 */
[----:B------:R-:W-:Y:S01]  /*0430*/  BSSY.RECONVERGENT B2, `(.L_x_385) ;  /* 0x000000e000027945 */ /* 0x000fe20003800200 */
[----:B------:R-:W-:Y:S02]  /*0440*/  IMAD.MOV R9, RZ, RZ, -R9 ;  /* 0x000000ffff097224 */ /* 0x000fe400078e0a09 */
[----:B------:R-:W-:-:S07]  /*0450*/  IMAD.MOV.U32 R8, RZ, RZ, R12 ;  /* 0x000000ffff087224 */ /* 0x000fce00078e000c */
.L_x_386:
        /* <DEDUP_REMOVED lines=12> */
.L_x_385:
[----:B------:R-:W-:Y:S05]  /*0520*/  BSYNC.RECONVERGENT B1 ;  /* 0x0000000000017941 */ /* 0x000fea0003800200 */
.L_x_384:
[----:B------:R-:W-:Y:S01]  /*0530*/  IMAD.IADD R9, R12, 0x1, -R17 ;  /* 0x000000010c097824 */ /* 0x000fe200078e0a11 */
[----:B------:R-:W-:Y:S04]  /*0540*/  BSSY.RECONVERGENT B1, `(.L_x_387) ;  /* 0x0000025000017945 */ /* 0x000fe80003800200 */
[----:B------:R-:W-:-:S13]  /*0550*/  ISETP.GE.U32.AND P0, PT, R9, 0x3, PT ;  /* 0x000000030900780c */ /* 0x000fda0003f06070 */
[----:B------:R-:W-:Y:S05]  /*0560*/  @!P0 BRA `(.L_x_388) ;  /* 0x0000000000888947 */ /* 0x000fea0003800000 */
[----:B------:R-:W-:Y:S01]  /*0570*/  BSSY.RECONVERGENT B2, `(.L_x_389) ;  /* 0x0000020000027945 */ /* 0x000fe20003800200 */
.L_x_390:
        /* <DEDUP_REMOVED lines=32> */
.L_x_389:
[----:B------:R-:W-:-:S07]  /*0780*/  IMAD.MOV.U32 R13, RZ, RZ, R9 ;  /* 0x000000ffff0d7224 */ /* 0x000fce00078e0009 */
.L_x_388:
[----:B------:R-:W-:Y:S05]  /*0790*/  BSYNC.RECONVERGENT B1 ;  /* 0x0000000000017941 */ /* 0x000fea0003800200 */
.L_x_387:
[----:B------:R-:W-:Y:S01]  /*07a0*/  LOP3.LUT R9, R10, 0x7fffffff, RZ, 0xc0, !PT ;  /* 0x7fffffff0a097812 */ /* 0x000fe200078ec0ff */
[----:B------:R-:W-:Y:S01]  /*07b0*/  BSSY.RECONVERGENT B1, `(.L_x_391) ;  /* 0x0000014000017945 */ /* 0x000fe20003800200 */
[----:B------:R-:W-:Y:S01]  /*07c0*/  ISETP.NE.U32.AND P0, PT, R13, RZ, PT ;  /* 0x000000ff0d00720c */ /* 0x000fe20003f05070 */
[----:B------:R-:W-:Y:S02]  /*07d0*/  IMAD.MOV.U32 R6, RZ, RZ, RZ ;  /* 0x000000ffff067224 */ /* 0x000fe400078e00ff */
[----:B------:R-:W-:Y:S01]  /*07e0*/  IMAD.MOV.U32 R11, RZ, RZ, RZ ;  /* 0x000000ffff0b7224 */ /* 0x000fe200078e00ff */
[----:B------:R-:W-:-:S13]  /*07f0*/  ISETP.NE.AND.EX P0, PT, R9, RZ, PT, P0 ;  /* 0x000000ff0900720c */ /* 0x000fda0003f05300 */
[----:B------:R-:W-:Y:S05]  /*0800*/  @!P0 BRA `(.L_x_392) ;  /* 0x0000000000388947 */ /* 0x000fea0003800000 */
[----:B------:R-:W-:-:S06]  /*0810*/  IMAD.MOV.U32 R8, RZ, RZ, R13 ;  /* 0x000000ffff087224 */ /* 0x000fcc00078e000d */
[----:B------:R-:W-:-:S10]  /*0820*/  DMUL R4, R8, 1.80143985094819840000e+16 ;  /* 0x4350000008047828 */ /* 0x000fd40000000000 */
[----:B------:R-:W-:-:S04]  /*0830*/  SHF.R.U32.HI R4, RZ, 0x14, R5 ;  /* 0x00000014ff047819 */ /* 0x000fc80000011605 */
[----:B------:R-:W-:-:S05]  /*0840*/  IADD3 R8, PT, PT, -R4, 0x37, RZ ;  /* 0x0000003704087810 */ /* 0x000fca0007ffe1ff */
[----:B------:R-:W-:Y:S01]  /*0850*/  IMAD.IADD R5, R7, 0x1, -R8 ;  /* 0x0000000107057824 */ /* 0x000fe200078e0a08 */
[CC--:B------:R-:W-:Y:S02]  /*0860*/  SHF.L.U64.HI R7, R13.reuse, R8.reuse, R9 ;  /* 0x000000080d077219 */ /* 0x0c0fe40000010209 */
[----:B------:R-:W-:Y:S02]  /*0870*/  SHF.L.U32 R8, R13, R8, RZ ;  /* 0x000000080d087219 */ /* 0x000fe400000006ff */
[----:B------:R-:W-:-:S13]  /*0880*/  ISETP.GT.AND P0, PT, R5, RZ, PT ;  /* 0x000000ff0500720c */ /* 0x000fda0003f04270 */
[C---:B------:R-:W-:Y:S01]  /*0890*/  @!P0 IADD3 R4, PT, PT, -R5.reuse, 0x1, RZ ;  /* 0x0000000105048810 */ /* 0x040fe20007ffe1ff */
[----:B------:R-:W-:-:S03]  /*08a0*/  @P0 VIADD R5, R5, 0xffffffff ;  /* 0xffffffff05050836 */ /* 0x000fc60000000000 */
[--C-:B------:R-:W-:Y:S02]  /*08b0*/  @!P0 SHF.R.U64 R6, R8, R4, R7.reuse ;  /* 0x0000000408068219 */ /* 0x100fe40000001207 */
[----:B------:R-:W-:Y:S02]  /*08c0*/  @P0 IADD3 R6, P1, PT, RZ, R8, RZ ;  /* 0x00000008ff060210 */ /* 0x000fe40007f3e0ff */
[----:B------:R-:W-:-:S03]  /*08d0*/  @!P0 SHF.R.U32.HI R11, RZ, R4, R7 ;  /* 0x00000004ff0b8219 */ /* 0x000fc60000011607 */
[----:B------:R-:W-:-:S08]  /*08e0*/  @P0 IMAD.U32.X R11, R5, 0x100000, R7, P1 ;  /* 0x00100000050b0824 */ /* 0x000fd000008e0407 */
.L_x_392:
[----:B------:R-:W-:Y:S05]  /*08f0*/  BSYNC.RECONVERGENT B1 ;  /* 0x0000000000017941 */ /* 0x000fea0003800200 */
.L_x_391:
[----:B------:R-:W-:-:S07]  /*0900*/  LOP3.LUT R7, R11, 0x80000000, R3, 0xb8, !PT ;  /* 0x800000000b077812 */ /* 0x000fce00078eb803 */
.L_x_383:
[----:B------:R-:W-:Y:S05]  /*0910*/  BSYNC.RECONVERGENT B0 ;  /* 0x0000000000007941 */ /* 0x000fea0003800200 */
.L_x_381:
[----:B------:R-:W0:Y:S02]  /*0920*/  LDC.64 R2, c[0x0][0x388] ;  /* 0x0000e200ff027b82 */ /* 0x000e240000000a00 */
[----:B0-----:R-:W-:-:S05]  /*0930*/  IMAD.WIDE R2, R0, 0x8, R2 ;  /* 0x0000000800027825 */ /* 0x001fca00078e0202 */
[----:B------:R-:W-:Y:S01]  /*0940*/  STG.E.64 desc[UR4][R2.64], R6 ;  /* 0x0000000602007986 */ /* 0x000fe2000c101b04 */
[----:B------:R-:W-:Y:S05]  /*0950*/  EXIT ;  /* 0x000000000000794d */ /* 0x000fea0003800000 */
.L_x_393:
        /* <DEDUP_REMOVED lines=10> */
.L_x_1227:


//--------------------- .text.vec_fmin            --------------------------
	.section	.text.vec_fmin,"ax",@progbits
	.align	128
        .global         vec_fmin
        .type           vec_fmin,@function
        .size           vec_fmin,(.L_x_1228 - vec_fmin)
        .other          vec_fmin,@"STO_CUDA_ENTRY STV_DEFAULT"
vec_fmin:
.text.vec_fmin:
        /* <DEDUP_REMOVED lines=16> */
[----:B------:R-:W2:Y:S08]  /*0100*/  LDC.64 R4, c[0x0][0x398] ;  /* 0x0000e600ff047b82 */ /* 0x000eb00000000a00 */
[----:B------:R-:W3:Y:S01]  /*0110*/  LDC.64 R8, c[0x0][0x388] ;  /* 0x0000e200ff087b82 */ /* 0x000ee20000000a00 */
[----:B0-----:R-:W-:-:S06]  /*0120*/  IMAD.WIDE R2, R7, 0x8, R2 ;  /* 0x0000000807027825 */ /* 0x001fcc00078e0202 */
[----:B-1----:R-:W4:Y:S01]  /*0130*/  LDG.E.64 R2, desc[UR4][R2.64] ;  /* 0x0000000402027981 */ /* 0x002f22000c1e1b00 */
[----:B--2---:R-:W-:-:S06]  /*0140*/  IMAD.WIDE R4, R7, 0x8, R4 ;  /* 0x0000000807047825 */ /* 0x004fcc00078e0204 */
[----:B------:R-:W4:Y:S02]  /*0150*/  LDG.E.64 R4, desc[UR4][R4.64] ;  /* 0x0000000404047981 */ /* 0x000f24000c1e1b00 */
[----:B----4-:R-:W-:Y:S01]  /*0160*/  DSETP.MIN.AND P0, P1, R2, R4, PT ;  /* 0x000000040200722a */ /* 0x010fe20003900000 */
[----:B------:R-:W-:Y:S02]  /*0170*/  MOV R0, R3 ;  /* 0x0000000300007202 */ /* 0x000fe40000000f00 */
[----:B------:R-:W-:Y:S02]  /*0180*/  MOV R13, R5 ;  /* 0x00000005000d7202 */ /* 0x000fe40000000f00 */
[----:B------:R-:W-:Y:S02]  /*0190*/  MOV R11, R4 ;  /* 0x00000004000b7202 */ /* 0x000fe40000000f00 */
[----:B------:R-:W-:Y:S02]  /*01a0*/  FSEL R15, R0, R13, P0 ;  /* 0x0000000d000f7208 */ /* 0x000fe40000000000 */
[----:B------:R-:W-:Y:S01]  /*01b0*/  SEL R6, R2, R11, P0 ;  /* 0x0000000b02067207 */ /* 0x000fe20000000000 */
[----:B---3--:R-:W-:-:S04]  /*01c0*/  IMAD.WIDE R2, R7, 0x8, R8 ;  /* 0x0000000807027825 */ /* 0x008fc800078e0208 */
[----:B------:R-:W-:-:S04]  /*01d0*/  @P1 LOP3.LUT R15, R13, 0x80000, RZ, 0xfc, !PT ;  /* 0x000800000d0f1812 */ /* 0x000fc800078efcff */
[----:B------:R-:W-:-:S05]  /*01e0*/  MOV R7, R15 ;  /* 0x0000000f00077202 */ /* 0x000fca0000000f00 */
[----:B------:R-:W-:Y:S01]  /*01f0*/  STG.E.64 desc[UR4][R2.64], R6 ;  /* 0x0000000602007986 */ /* 0x000fe2000c101b04 */
[----:B------:R-:W-:Y:S05]  /*0200*/  EXIT ;  /* 0x000000000000794d */ /* 0x000fea0003800000 */
.L_x_394:
        /* <DEDUP_REMOVED lines=15> */
.L_x_1228:


//--------------------- .text.vec_fmax            --------------------------
	.section	.text.vec_fmax,"ax",@progbits
	.align	128
        .global         vec_fmax
        .type           vec_fmax,@function
        .size           vec_fmax,(.L_x_1229 - vec_fmax)
        .other          vec_fmax,@"STO_CUDA_ENTRY STV_DEFAULT"
vec_fmax:
.text.vec_fmax:
        /* <DEDUP_REMOVED lines=22> */
[----:B----4-:R-:W-:Y:S01]  /*0160*/  DSETP.MAX.AND P0, P1, R2, R4, PT ;  /* 0x000000040200722a */ /* 0x010fe2000390f000 */
        /* <DEDUP_REMOVED lines=10> */
.L_x_395:
        /* <DEDUP_REMOVED lines=15> */
.L_x_1229:


//--------------------- .text.vec_fdivide         --------------------------
	.section	.text.vec_fdivide,"ax",@progbits
	.align	128
        .global         vec_fdivide
        .type           vec_fdivide,@function
        .size           vec_fdivide,(.L_x_1146 - vec_fdivide)
        .other          vec_fdivide,@"STO_CUDA_ENTRY STV_DEFAULT"
vec_fdivide:
.text.vec_fdivide:
        /* <DEDUP_REMOVED lines=21> */
[----:B------:R-:W-:Y:S01]  /*0150*/  IMAD.MOV.U32 R2, RZ, RZ, 0x1 ;  /* 0x00000001ff027424 */ /* 0x000fe200078e00ff */
[----:B------:R-:W-:Y:S01]  /*0160*/  BSSY.RECONVERGENT B0, `(.L_x_396) ;  /* 0x0000010000007945 */ /* 0x000fe20003800200 */
[----:B---3--:R-:W0:Y:S01]  /*0170*/  MUFU.RCP64H R3, R5 ;  /* 0x0000000500037308 */ /* 0x008e220000001800 */
[----:B--2---:R-:W-:-:S03]  /*0180*/  FSETP.GEU.AND P1, PT, |R7|, 6.5827683646048100446e-37, PT ;  /* 0x036000000700780b */ /* 0x004fc60003f2e200 */
        /* <DEDUP_REMOVED lines=11> */
[----:B------:R-:W-:-:S07]  /*0240*/  MOV R10, 0x260 ;  /* 0x00000260000a7802 */ /* 0x000fce0000000f00 */
[----:B------:R-:W-:Y:S05]  /*0250*/  CALL.REL.NOINC `($__internal_26_$__cuda_sm20_div_rn_f64_full) ;  /* 0x0000000000147944 */ /* 0x000fea0003c00000 */
.L_x_397:
[----:B------:R-:W-:Y:S05]  /*0260*/  BSYNC.RECONVERGENT B0 ;  /* 0x0000000000007941 */ /* 0x000fea0003800200 */
.L_x_396:
[----:B------:R-:W0:Y:S02]  /*0270*/  LDC.64 R4, c[0x0][0x388] ;  /* 0x0000e200ff047b82 */ /* 0x000e240000000a00 */
[----:B0-----:R-:W-:-:S05]  /*0280*/  IMAD.WIDE R4, R0, 0x8, R4 ;  /* 0x0000000800047825 */ /* 0x001fca00078e0204 */
[----:B------:R-:W-:Y:S01]  /*0290*/  STG.E.64 desc[UR4][R4.64], R2 ;  /* 0x0000000204007986 */ /* 0x000fe2000c101b04 */
[----:B------:R-:W-:Y:S05]  /*02a0*/  EXIT ;  /* 0x000000000000794d */ /* 0x000fea0003800000 */
        .weak           $__internal_26_$__cuda_sm20_div_rn_f64_full
        .type           $__internal_26_$__cuda_sm20_div_rn_f64_full,@function
        .size           $__internal_26_$__cuda_sm20_div_rn_f64_full,(.L_x_1146 - $__internal_26_$__cuda_sm20_div_rn_f64_full)
$__internal_26_$__cuda_sm20_div_rn_f64_full:
        /* <DEDUP_REMOVED lines=59> */
[----:B------:R-:W-:Y:S01]  /*0660*/  IMAD.MOV.U32 R2, RZ, RZ, RZ ;  /* 0x000000ffff027224 */ /* 0x000fe200078e00ff */
[----:B------:R-:W-:-:S05]  /*0670*/  IADD3 R11, PT, PT, -R11, -0x43300000, RZ ;  /* 0xbcd000000b0b7810 */ /* 0x000fca0007ffe1ff */
[----:B------:R-:W-:-:S03]  /*0680*/  DFMA R2, R12, -R2, R14 ;  /* 0x800000020c02722b */ /* 0x000fc6000000000e */
[----:B------:R-:W-:-:S07]  /*0690*/  LOP3.LUT R5, R7, R5, RZ, 0x3c, !PT ;  /* 0x0000000507057212 */ /* 0x000fce00078e3cff */
[----:B------:R-:W-:-:S04]  /*06a0*/  FSETP.NEU.AND P0, PT, |R3|, R11, PT ;  /* 0x0000000b0300720b */ /* 0x000fc80003f0d200 */
[----:B------:R-:W-:Y:S02]  /*06b0*/  FSEL R12, R6, R12, !P0 ;  /* 0x0000000c060c7208 */ /* 0x000fe40004000000 */
[----:B------:R-:W-:Y:S01]  /*06c0*/  FSEL R13, R5, R13, !P0 ;  /* 0x0000000d050d7208 */ /* 0x000fe20004000000 */
[----:B------:R-:W-:Y:S06]  /*06d0*/  BRA `(.L_x_400) ;  /* 0x0000000000547947 */ /* 0x000fec0003800000 */
.L_x_399:
        /* <DEDUP_REMOVED lines=16> */
.L_x_402:
[----:B------:R-:W-:Y:S01]  /*07e0*/  LOP3.LUT R13, R5, 0x80000, RZ, 0xfc, !PT ;  /* 0x00080000050d7812 */ /* 0x000fe200078efcff */
[----:B------:R-:W-:Y:S01]  /*07f0*/  IMAD.MOV.U32 R12, RZ, RZ, R4 ;  /* 0x000000ffff0c7224 */ /* 0x000fe200078e0004 */
[----:B------:R-:W-:Y:S06]  /*0800*/  BRA `(.L_x_400) ;  /* 0x0000000000087947 */ /* 0x000fec0003800000 */
.L_x_401:
[----:B------:R-:W-:Y:S01]  /*0810*/  LOP3.LUT R13, R7, 0x80000, RZ, 0xfc, !PT ;  /* 0x00080000070d7812 */ /* 0x000fe200078efcff */
[----:B------:R-:W-:-:S07]  /*0820*/  IMAD.MOV.U32 R12, RZ, RZ, R6 ;  /* 0x000000ffff0c7224 */ /* 0x000fce00078e0006 */
.L_x_400:
[----:B------:R-:W-:Y:S05]  /*0830*/  BSYNC.RECONVERGENT B1 ;  /* 0x0000000000017941 */ /* 0x000fea0003800200 */
.L_x_398:
[----:B------:R-:W-:Y:S02]  /*0840*/  IMAD.MOV.U32 R11, RZ, RZ, 0x0 ;  /* 0x00000000ff0b7424 */ /* 0x000fe400078e00ff */
[----:B------:R-:W-:Y:S02]  /*0850*/  IMAD.MOV.U32 R2, RZ, RZ, R12 ;  /* 0x000000ffff027224 */ /* 0x000fe400078e000c */
[----:B------:R-:W-:Y:S01]  /*0860*/  IMAD.MOV.U32 R3, RZ, RZ, R13 ;  /* 0x000000ffff037224 */ /* 0x000fe200078e000d */
[----:B------:R-:W-:Y:S06]  /*0870*/  RET.REL.NODEC R10 `(vec_fdivide) ;  /* 0xfffffff40ae07950 */ /* 0x000fec0003c3ffff */
.L_x_403:
        /* <DEDUP_REMOVED lines=16> */
.L_x_1146:


//--------------------- .text.vec_fdim            --------------------------
	.section	.text.vec_fdim,"ax",@progbits
	.align	128
        .global         vec_fdim
        .type           vec_fdim,@function
        .size           vec_fdim,(.L_x_1231 - vec_fdim)
        .other          vec_fdim,@"STO_CUDA_ENTRY STV_DEFAULT"
vec_fdim:
.text.vec_fdim:
        /* <DEDUP_REMOVED lines=22> */
[C-C-:B----4-:R-:W-:Y:S02]  /*0160*/  DADD R6, R2.reuse, -R4.reuse ;  /* 0x0000000002067229 */ /* 0x150fe40000000804 */
[----:B------:R-:W-:-:S08]  /*0170*/  DSETP.GTU.AND P0, PT, R2, R4, PT ;  /* 0x000000040200722a */ /* 0x000fd00003f0c000 */
[----:B------:R-:W-:Y:S02]  /*0180*/  FSEL R8, R6, RZ, P0 ;  /* 0x000000ff06087208 */ /* 0x000fe40000000000 */
[----:B------:R-:W-:Y:S01]  /*0190*/  FSEL R9, R7, RZ, P0 ;  /* 0x000000ff07097208 */ /* 0x000fe20000000000 */
[----:B---3--:R-:W-:-:S05]  /*01a0*/  IMAD.WIDE R6, R13, 0x8, R10 ;  /* 0x000000080d067825 */ /* 0x008fca00078e020a */
[----:B------:R-:W-:Y:S01]  /*01b0*/  STG.E.64 desc[UR4][R6.64], R8 ;  /* 0x0000000806007986 */ /* 0x000fe2000c101b04 */
[----:B------:R-:W-:Y:S05]  /*01c0*/  EXIT ;  /* 0x000000000000794d */ /* 0x000fea0003800000 */
.L_x_404:
        /* <DEDUP_REMOVED lines=11> */
.L_x_1231:


//--------------------- .text.vec_copysign        --------------------------
	.section	.text.vec_copysign,"ax",@progbits
	.align	128
        .global         vec_copysign
        .type           vec_copysign,@function
        .size           vec_copysign,(.L_x_1232 - vec_copysign)
        .other          vec_copysign,@"STO_CUDA_ENTRY STV_DEFAULT"
vec_copysign:
.text.vec_copysign:
        /* <DEDUP_REMOVED lines=19> */
[----:B-1----:R-:W4:Y:S01]  /*0130*/  LDG.E R5, desc[UR4][R4.64+0x4] ;  /* 0x0000040404057981 */ /* 0x002f22000c1e1900 */
[----:B--2---:R-:W-:-:S06]  /*0140*/  IMAD.WIDE R2, R11, 0x8, R2 ;  /* 0x000000080b027825 */ /* 0x004fcc00078e0202 */
[----:B------:R-:W4:Y:S01]  /*0150*/  LDG.E.64 R2, desc[UR4][R2.64] ;  /* 0x0000000402027981 */ /* 0x000f22000c1e1b00 */
[----:B---3--:R-:W-:Y:S01]  /*0160*/  IMAD.WIDE R8, R11, 0x8, R8 ;  /* 0x000000080b087825 */ /* 0x008fe200078e0208 */
[----:B----4-:R-:W-:Y:S02]  /*0170*/  LOP3.LUT R7, R3, 0x80000000, R5, 0xb8, !PT ;  /* 0x8000000003077812 */ /* 0x010fe400078eb805 */
[----:B------:R-:W-:-:S05]  /*0180*/  MOV R6, R2 ;  /* 0x0000000200067202 */ /* 0x000fca0000000f00 */
[----:B------:R-:W-:Y:S01]  /*0190*/  STG.E.64 desc[UR4][R8.64], R6 ;  /* 0x0000000608007986 */ /* 0x000fe2000c101b04 */
[----:B------:R-:W-:Y:S05]  /*01a0*/  EXIT ;  /* 0x000000000000794d */ /* 0x000fea0003800000 */
.L_x_405:
        /* <DEDUP_REMOVED lines=13> */
.L_x_1232:


//--------------------- .text.vec_y1              --------------------------
	.section	.text.vec_y1,"ax",@progbits
	.align	128
        .global         vec_y1
        .type           vec_y1,@function
        .size           vec_y1,(.L_x_1150 - vec_y1)
        .other          vec_y1,@"STO_CUDA_ENTRY STV_DEFAULT"
vec_y1:
.text.vec_y1:
        /* <DEDUP_REMOVED lines=17> */
[----:B0-----:R-:W-:-:S06]  /*0110*/  IMAD.WIDE R2, R14, 0x8, R2 ;  /* 0x000000080e027825 */ /* 0x001fcc00078e0202 */
[----:B-1----:R-:W2:Y:S01]  /*0120*/  LDG.E.64 R2, desc[UR4][R2.64] ;  /* 0x0000000402027981 */ /* 0x002ea2000c1e1b00 */
[----:B------:R-:W-:Y:S01]  /*0130*/  UMOV UR6, 0x7819e8d2 ;  /* 0x7819e8d200067882 */ /* 0x000fe20000000000 */
[----:B------:R-:W-:Y:S01]  /*0140*/  UMOV UR7, 0x730d6 ;  /* 0x000730d600077882 */ /* 0x000fe20000000000 */
[----:B------:R-:W-:Y:S01]  /*0150*/  BSSY.RECONVERGENT B0, `(.L_x_406) ;  /* 0x0000386000007945 */ /* 0x000fe20003800200 */
[----:B--2---:R-:W-:-:S14]  /*0160*/  DSETP.GEU.AND P0, PT, |R2|, UR6, PT ;  /* 0x0000000602007e2a */ /* 0x004fdc000bf0e200 */
[----:B------:R-:W-:Y:S05]  /*0170*/  @P0 BRA `(.L_x_407) ;  /* 0x00000000005c0947 */ /* 0x000fea0003800000 */
[----:B------:R-:W-:Y:S01]  /*0180*/  DADD R6, -RZ, |R2| ;  /* 0x00000000ff067229 */ /* 0x000fe20000000502 */
[----:B------:R-:W-:Y:S01]  /*0190*/  IMAD.MOV.U32 R4, RZ, RZ, 0x1 ;  /* 0x00000001ff047424 */ /* 0x000fe200078e00ff */
[----:B------:R-:W-:Y:S01]  /*01a0*/  UMOV UR6, 0x6dc9c883 ;  /* 0x6dc9c88300067882 */ /* 0x000fe20000000000 */
[----:B------:R-:W-:Y:S01]  /*01b0*/  UMOV UR7, 0x3fe45f30 ;  /* 0x3fe45f3000077882 */ /* 0x000fe20000000000 */
[----:B------:R-:W-:Y:S02]  /*01c0*/  BSSY.RECONVERGENT B1, `(.L_x_408) ;  /* 0x0000011000017945 */ /* 0x000fe40003800200 */
[----:B------:R-:W0:Y:S02]  /*01d0*/  MUFU.RCP64H R5, R7 ;  /* 0x0000000700057308 */ /* 0x000e240000001800 */
[----:B0-----:R-:W-:-:S08]  /*01e0*/  DFMA R8, -|R2|, R4, 1 ;  /* 0x3ff000000208742b */ /* 0x001fd00000000304 */
[----:B------:R-:W-:-:S08]  /*01f0*/  DFMA R8, R8, R8, R8 ;  /* 0x000000080808722b */ /* 0x000fd00000000008 */
[----:B------:R-:W-:-:S08]  /*0200*/  DFMA R8, R4, R8, R4 ;  /* 0x000000080408722b */ /* 0x000fd00000000004 */
[----:B------:R-:W-:-:S08]  /*0210*/  DFMA R4, -|R2|, R8, 1 ;  /* 0x3ff000000204742b */ /* 0x000fd00000000308 */
[----:B------:R-:W-:-:S08]  /*0220*/  DFMA R4, R8, R4, R8 ;  /* 0x000000040804722b */ /* 0x000fd00000000008 */
[----:B------:R-:W-:-:S08]  /*0230*/  DMUL R8, R4, -UR6 ;  /* 0x8000000604087c28 */ /* 0x000fd00008000000 */
[----:B------:R-:W-:-:S08]  /*0240*/  DFMA R10, -|R2|, R8, -UR6 ;  /* 0x80000006020a7e2b */ /* 0x000fd00008000308 */
[----:B------:R-:W-:-:S10]  /*0250*/  DFMA R4, R4, R10, R8 ;  /* 0x0000000a0404722b */ /* 0x000fd40000000008 */
[----:B------:R-:W-:-:S05]  /*0260*/  FFMA R0, RZ, R7, R5 ;  /* 0x00000007ff007223 */ /* 0x000fca0000000005 */
[----:B------:R-:W-:-:S13]  /*0270*/  FSETP.GT.AND P0, PT, |R0|, 1.469367938527859385e-39, PT ;  /* 0x001000000000780b */ /* 0x000fda0003f04200 */
[----:B------:R-:W-:Y:S05]  /*0280*/  @P0 BRA `(.L_x_409) ;  /* 0x0000000000100947 */ /* 0x000fea0003800000 */
[----:B------:R-:W-:-:S07]  /*0290*/  MOV R0, 0x2b0 ;  /* 0x000002b000007802 */ /* 0x000fce0000000f00 */
[----:B------:R-:W-:Y:S05]  /*02a0*/  CALL.REL.NOINC `($__internal_28_$__cuda_sm20_div_rn_f64_full) ;  /* 0x00000038008c7944 */ /* 0x000fea0003c00000 */
[----:B------:R-:W-:Y:S02]  /*02b0*/  IMAD.MOV.U32 R4, RZ, RZ, R12 ;  /* 0x000000ffff047224 */ /* 0x000fe400078e000c */
[----:B------:R-:W-:-:S07]  /*02c0*/  IMAD.MOV.U32 R5, RZ, RZ, R13 ;  /* 0x000000ffff057224 */ /* 0x000fce00078e000d */
.L_x_409:
[----:B------:R-:W-:Y:S05]  /*02d0*/  BSYNC.RECONVERGENT B1 ;  /* 0x0000000000017941 */ /* 0x000fea0003800200 */
.L_x_408:
[----:B------:R-:W-:Y:S05]  /*02e0*/  BRA `(.L_x_410) ;  /* 0x0000003400b07947 */ /* 0x000fea0003800000 */
.L_x_407:
[----:B------:R-:W-:Y:S01]  /*02f0*/  UMOV UR6, 0x8132576 ;  /* 0x0813257600067882 */ /* 0x000fe20000000000 */
[----:B------:R-:W-:Y:S02]  /*0300*/  UMOV UR7, 0x3ff4c6f2 ;  /* 0x3ff4c6f200077882 */ /* 0x000fe40000000000 */
[----:B------:R-:W-:-:S14]  /*0310*/  DSETP.GTU.AND P0, PT, |R2|, UR6, PT ;  /* 0x0000000602007e2a */ /* 0x000fdc000bf0c200 */
[----:B------:R-:W-:Y:S05]  /*0320*/  @P0 BRA `(.L_x_411) ;  /* 0x0000001c007c0947 */ /* 0x000fea0003800000 */
[----:B------:R-:W-:Y:S01]  /*0330*/  UMOV UR6, 0xbad7b784 ;  /* 0xbad7b78400067882 */ /* 0x000fe20000000000 */
[----:B------:R-:W-:Y:S01]  /*0340*/  UMOV UR7, 0x400353aa ;  /* 0x400353aa00077882 */ /* 0x000fe20000000000 */
[----:B------:R-:W-:Y:S01]  /*0350*/  BSSY.RECONVERGENT B1, `(.L_x_412) ;  /* 0x0000154000017945 */ /* 0x000fe20003800200 */
[----:B------:R-:W-:Y:S02]  /*0360*/  DSETP.GTU.AND P0, PT, |R2|, UR6, PT ;  /* 0x0000000602007e2a */ /* 0x000fe4000bf0c200 */
[----:B------:R-:W-:-:S12]  /*0370*/  DADD R4, -RZ, |R2| ;  /* 0x00000000ff047229 */ /* 0x000fd80000000502 */
[----:B------:R-:W-:Y:S05]  /*0380*/  @P0 BRA `(.L_x_413) ;  /* 0x0000000000bc0947 */ /* 0x000fea0003800000 */
[----:B------:R-:W-:Y:S01]  /*0390*/  IMAD.MOV.U32 R6, RZ, RZ, -0x5f23c0ab ;  /* 0xa0dc3f55ff067424 */ /* 0x000fe200078e00ff */
[----:B------:R-:W-:Y:S01]  /*03a0*/  UMOV UR6, 0xdcde2ad3 ;  /* 0xdcde2ad300067882 */ /* 0x000fe20000000000 */
[----:B------:R-:W-:Y:S01]  /*03b0*/  IMAD.MOV.U32 R7, RZ, RZ, 0x3d4dd167 ;  /* 0x3d4dd167ff077424 */ /* 0x000fe200078e00ff */
[----:B------:R-:W-:-:S05]  /*03c0*/  UMOV UR7, 0x3d020e4a ;  /* 0x3d020e4a00077882 */ /* 0x000fca0000000000 */
[----:B------:R-:W-:Y:S01]  /*03d0*/  DFMA R6, |R2|, UR6, -R6 ;  /* 0x0000000602067c2b */ /* 0x000fe20008000a06 */
[----:B------:R-:W-:Y:S01]  /*03e0*/  UMOV UR6, 0xa491e487 ;  /* 0xa491e48700067882 */ /* 0x000fe20000000000 */
[----:B------:R-:W-:-:S06]  /*03f0*/  UMOV UR7, 0x3d5503f5 ;  /* 0x3d5503f500077882 */ /* 0x000fcc0000000000 */
[----:B------:R-:W-:Y:S01]  /*0400*/  DFMA R6, |R2|, R6, UR6 ;  /* 0x0000000602067e2b */ /* 0x000fe20008000206 */
        /* <DEDUP_REMOVED lines=8> */
[----:B------:R-:W-:Y:S01]  /*0490*/  DFMA R6, |R2|, R6, -UR6 ;  /* 0x8000000602067e2b */ /* 0x000fe20008000206 */
        /* <DEDUP_REMOVED lines=26> */
[----:B------:R-:W-:-:S08]  /*0640*/  DFMA R6, |R2|, R6, UR6 ;  /* 0x0000000602067e2b */ /* 0x000fd00008000206 */
[----:B------:R-:W-:-:S08]  /*0650*/  DFMA R6, |R2|, R6, 0.5 ;  /* 0x3fe000000206742b */ /* 0x000fd00000000206 */
[----:B------:R-:W-:Y:S01]  /*0660*/  DMUL R8, |R2|, R6 ;  /* 0x0000000602087228 */ /* 0x000fe20000000200 */
[----:B------:R-:W-:Y:S10]  /*0670*/  BRA `(.L_x_414) ;  /* 0x0000001000847947 */ /* 0x000ff40003800000 */
.L_x_413:
[----:B------:R-:W-:Y:S01]  /*0680*/  UMOV UR6, 0x574614ea ;  /* 0x574614ea00067882 */ /* 0x000fe20000000000 */
[----:B------:R-:W-:Y:S02]  /*0690*/  UMOV UR7, 0x4015b1d0 ;  /* 0x4015b1d000077882 */ /* 0x000fe40000000000 */
[----:B------:R-:W-:-:S14]  /*06a0*/  DSETP.GTU.AND P0, PT, |R2|, UR6, PT ;  /* 0x0000000602007e2a */ /* 0x000fdc000bf0c200 */
[----:B------:R-:W-:Y:S05]  /*06b0*/  @P0 BRA `(.L_x_415) ;  /* 0x0000000000dc0947 */ /* 0x000fea0003800000 */
[----:B------:R-:W-:Y:S01]  /*06c0*/  UMOV UR6, 0x75af6f09 ;  /* 0x75af6f0900067882 */ /* 0x000fe20000000000 */
[----:B------:R-:W-:Y:S01]  /*06d0*/  UMOV UR7, 0x400ea755 ;  /* 0x400ea75500077882 */ /* 0x000fe20000000000 */
[----:B------:R-:W-:Y:S01]  /*06e0*/  IMAD.MOV.U32 R6, RZ, RZ, 0x1df02dad ;  /* 0x1df02dadff067424 */ /* 0x000fe200078e00ff */
[----:B------:R-:W-:Y:S01]  /*06f0*/  DADD R8, |R2|, -UR6 ;  /* 0x8000000602087e29 */ /* 0x000fe20008000200 */
[----:B------:R-:W-:Y:S01]  /*0700*/  UMOV UR6, 0xa9d1b256 ;  /* 0xa9d1b25600067882 */ /* 0x000fe20000000000 */
[----:B------:R-:W-:Y:S01]  /*0710*/  UMOV UR7, 0x3ca60155 ;  /* 0x3ca6015500077882 */ /* 0x000fe20000000000 */
[----:B------:R-:W-:-:S05]  /*0720*/  IMAD.MOV.U32 R7, RZ, RZ, 0x3d41011a ;  /* 0x3d41011aff077424 */ /* 0x000fca00078e00ff */
[----:B------:R-:W-:Y:S01]  /*0730*/  DADD R8, R8, UR6 ;  /* 0x0000000608087e29 */ /* 0x000fe20008000000 */
[----:B------:R-:W-:Y:S01]  /*0740*/  UMOV UR6, 0xbb60175e ;  /* 0xbb60175e00067882 */ /* 0x000fe20000000000 */
[----:B------:R-:W-:-:S06]  /*0750*/  UMOV UR7, 0x3cf8d3cd ;  /* 0x3cf8d3cd00077882 */ /* 0x000fcc0000000000 */
[----:B------:R-:W-:Y:S01]  /*0760*/  DFMA R6, R8, -UR6, R6 ;  /* 0x8000000608067c2b */ /* 0x000fe20008000006 */
[----:B------:R-:W-:Y:S01]  /*0770*/  UMOV UR6, 0xc1e5e222 ;  /* 0xc1e5e22200067882 */ /* 0x000fe20000000000 */
[----:B------:R-:W-:-:S06]  /*0780*/  UMOV UR7, 0x3d76013a ;  /* 0x3d76013a00077882 */ /* 0x000fcc0000000000 */
[----:B------:R-:W-:Y:S01]  /*0790*/  DFMA R6, R8, R6, UR6 ;  /* 0x0000000608067e2b */ /* 0x000fe20008000006 */
[----:B------:R-:W-:Y:S01]  /*07a0*/  UMOV UR6, 0xd96d5f03 ;  /* 0xd96d5f0300067882 */ /* 0x000fe20000000000 */
[----:B------:R-:W-:-:S06]  /*07b0*/  UMOV UR7, 0x3dbec315 ;  /* 0x3dbec31500077882 */ /* 0x000fcc0000000000 */
[----:B------:R-:W-:Y:S01]  /*07c0*/  DFMA R6, R8, R6, -UR6 ;  /* 0x8000000608067e2b */ /* 0x000fe20008000006 */
[----:B------:R-:W-:Y:S01]  /*07d0*/  UMOV UR6, 0xb4b57207 ;  /* 0xb4b5720700067882 */ /* 0x000fe20000000000 */
[----:B------:R-:W-:-:S06]  /*07e0*/  UMOV UR7, 0x3df03be1 ;  /* 0x3df03be100077882 */ /* 0x000fcc0000000000 */
[----:B------:R-:W-:Y:S01]  /*07f0*/  DFMA R6, R8, R6, -UR6 ;  /* 0x8000000608067e2b */ /* 0x000fe20008000006 */
        /* <DEDUP_REMOVED lines=32> */
[----:B------:R-:W-:-:S08]  /*0a00*/  DFMA R6, R8, R6, -UR6 ;  /* 0x8000000608067e2b */ /* 0x000fd00008000006 */
[----:B------:R-:W-:Y:S01]  /*0a10*/  DMUL R8, R8, R6 ;  /* 0x0000000608087228 */ /* 0x000fe20000000000 */
[----:B------:R-:W-:Y:S10]  /*0a20*/  BRA `(.L_x_414) ;  /* 0x0000000c00987947 */ /* 0x000ff40003800000 */
.L_x_415:
        /* <DEDUP_REMOVED lines=14> */
[----:B------:R-:W-:Y:S01]  /*0b10*/  DFMA R6, R8, UR6, -R6 ;  /* 0x0000000608067c2b */ /* 0x000fe20008000806 */
        /* <DEDUP_REMOVED lines=41> */
[----:B------:R-:W-:-:S08]  /*0db0*/  DFMA R6, R8, R6, UR6 ;  /* 0x0000000608067e2b */ /* 0x000fd00008000006 */
[----:B------:R-:W-:Y:S01]  /*0dc0*/  DMUL R8, R8, R6 ;  /* 0x0000000608087228 */ /* 0x000fe20000000000 */
[----:B------:R-:W-:Y:S10]  /*0dd0*/  BRA `(.L_x_414) ;  /* 0x0000000800ac7947 */ /* 0x000ff40003800000 */
.L_x_416:
[----:B------:R-:W0:Y:S01]  /*0de0*/  MUFU.RCP64H R5, R5 ;  /* 0x0000000500057308 */ /* 0x000e220000001800 */
[----:B------:R-:W-:Y:S01]  /*0df0*/  IMAD.MOV.U32 R4, RZ, RZ, RZ ;  /* 0x000000ffff047224 */ /* 0x000fe200078e00ff */
[----:B------:R-:W-:Y:S01]  /*0e00*/  UMOV UR6, 0x212fdc9a ;  /* 0x212fdc9a00067882 */ /* 0x000fe20000000000 */
[----:B------:R-:W-:Y:S01]  /*0e10*/  IMAD.MOV.U32 R8, RZ, RZ, 0x6857bee0 ;  /* 0x6857bee0ff087424 */ /* 0x000fe200078e00ff */
[----:B------:R-:W-:Y:S01]  /*0e20*/  UMOV UR7, 0x418da26b ;  /* 0x418da26b00077882 */ /* 0x000fe20000000000 */
[----:B------:R-:W-:Y:S01]  /*0e30*/  IMAD.MOV.U32 R9, RZ, RZ, 0x415a30ac ;  /* 0x415a30acff097424 */ /* 0x000fe200078e00ff */
[----:B------:R-:W-:Y:S01]  /*0e40*/  UMOV UR8, 0x6dc9c883 ;  /* 0x6dc9c88300087882 */ /* 0x000fe20000000000 */
[----:B------:R-:W-:Y:S01]  /*0e50*/  UMOV UR9, 0x3fe45f30 ;  /* 0x3fe45f3000097882 */ /* 0x000fe20000000000 */
[----:B------:R-:W-:Y:S01]  /*0e60*/  BSSY.RECONVERGENT B2, `(.L_x_417) ;  /* 0x0000048000027945 */ /* 0x000fe20003800200 */
[----:B0-----:R-:W-:-:S08]  /*0e70*/  DFMA R6, -|R2|, R4, 1 ;  /* 0x3ff000000206742b */ /* 0x001fd00000000304 */
[----:B------:R-:W-:-:S08]  /*0e80*/  DFMA R6, R6, R6, R6 ;  /* 0x000000060606722b */ /* 0x000fd00000000006 */
[----:B------:R-:W-:Y:S01]  /*0e90*/  DFMA R18, R4, R6, R4 ;  /* 0x000000060412722b */ /* 0x000fe20000000004 */
[----:B------:R-:W-:Y:S02]  /*0ea0*/  IMAD.MOV.U32 R4, RZ, RZ, 0x22a3f8be ;  /* 0x22a3f8beff047424 */ /* 0x000fe400078e00ff */
[----:B------:R-:W-:-:S05]  /*0eb0*/  IMAD.MOV.U32 R5, RZ, RZ, 0x4099c063 ;  /* 0x4099c063ff057424 */ /* 0x000fca00078e00ff */
[----:B------:R-:W-:-:S08]  /*0ec0*/  DMUL R6, R18, R18 ;  /* 0x0000001212067228 */ /* 0x000fd00000000000 */
[----:B------:R-:W-:Y:S01]  /*0ed0*/  DFMA R8, R6, -UR6, R8 ;  /* 0x8000000606087c2b */ /* 0x000fe20008000008 */
        /* <DEDUP_REMOVED lines=23> */
[C---:B------:R-:W-:Y:S01]  /*1050*/  DFMA R8, R6.reuse, R8, UR6 ;  /* 0x0000000606087e2b */ /* 0x040fe20008000008 */
[----:B------:R-:W-:Y:S01]  /*1060*/  UMOV UR6, 0x3f2f6751 ;  /* 0x3f2f675100067882 */ /* 0x000fe20000000000 */
[----:B------:R-:W-:Y:S02]  /*1070*/  UMOV UR7, 0x40cd02ea ;  /* 0x40cd02ea00077882 */ /* 0x000fe40000000000 */
[----:B------:R-:W-:Y:S01]  /*1080*/  DFMA R4, R6, UR6, -R4 ;  /* 0x0000000606047c2b */ /* 0x000fe20008000804 */
[----:B------:R-:W-:Y:S01]  /*1090*/  UMOV UR6, 0x4da77324 ;  /* 0x4da7732400067882 */ /* 0x000fe20000000000 */
[----:B------:R-:W-:Y:S02]  /*10a0*/  UMOV UR7, 0x405b8935 ;  /* 0x405b893500077882 */ /* 0x000fe40000000000 */
[----:B------:R-:W-:-:S04]  /*10b0*/  DFMA R18, R18, R8, |R2| ;  /* 0x000000081212722b */ /* 0x000fc80000000402 */
[----:B------:R-:W-:Y:S01]  /*10c0*/  DFMA R4, R6, R4, UR6 ;  /* 0x0000000606047e2b */ /* 0x000fe20008000004 */
[----:B------:R-:W-:Y:S01]  /*10d0*/  UMOV UR6, 0x94653188 ;  /* 0x9465318800067882 */ /* 0x000fe20000000000 */
[----:B------:R-:W-:Y:S02]  /*10e0*/  UMOV UR7, 0x401e3522 ;  /* 0x401e352200077882 */ /* 0x000fe40000000000 */
[C---:B------:R-:W-:Y:S02]  /*10f0*/  DMUL R8, R18.reuse, UR8 ;  /* 0x0000000812087c28 */ /* 0x040fe40008000000 */
[----:B------:R-:W-:Y:S02]  /*1100*/  DSETP.GE.AND P0, PT, |R18|, 2.14748364800000000000e+09, PT ;  /* 0x41e000001200742a */ /* 0x000fe40003f06200 */
[----:B------:R-:W-:Y:S01]  /*1110*/  DFMA R4, R6, R4, -UR6 ;  /* 0x8000000606047e2b */ /* 0x000fe20008000004 */
[----:B------:R-:W-:Y:S01]  /*1120*/  UMOV UR6, 0xb16bd7a7 ;  /* 0xb16bd7a700067882 */ /* 0x000fe20000000000 */
[----:B------:R-:W0:Y:S01]  /*1130*/  F2I.F64 R0, R8 ;  /* 0x0000000800007311 */ /* 0x000e220000301100 */
[----:B------:R-:W-:-:S05]  /*1140*/  UMOV UR7, 0x3fe9bc7d ;  /* 0x3fe9bc7d00077882 */ /* 0x000fca0000000000 */
[----:B------:R-:W-:Y:S01]  /*1150*/  DFMA R4, R6, R4, UR6 ;  /* 0x0000000606047e2b */ /* 0x000fe20008000004 */
[----:B------:R-:W-:Y:S01]  /*1160*/  UMOV UR6, 0xc3a4f741 ;  /* 0xc3a4f74100067882 */ /* 0x000fe20000000000 */
[----:B------:R-:W-:-:S06]  /*1170*/  UMOV UR7, 0x3fc8bfe1 ;  /* 0x3fc8bfe100077882 */ /* 0x000fcc0000000000 */
[----:B------:R-:W-:Y:S01]  /*1180*/  DFMA R4, R6, R4, -UR6 ;  /* 0x8000000606047e2b */ /* 0x000fe20008000004 */
[----:B0-----:R-:W0:Y:S01]  /*1190*/  I2F.F64 R10, R0 ;  /* 0x00000000000a7312 */ /* 0x001e220000201c00 */
[----:B------:R-:W-:Y:S01]  /*11a0*/  UMOV UR6, 0x54442d18 ;  /* 0x54442d1800067882 */ /* 0x000fe20000000000 */
[----:B------:R-:W-:Y:S02]  /*11b0*/  UMOV UR7, 0x3ff921fb ;  /* 0x3ff921fb00077882 */ /* 0x000fe40000000000 */
[----:B0-----:R-:W-:Y:S01]  /*11c0*/  DFMA R12, R10, -UR6, R18 ;  /* 0x800000060a0c7c2b */ /* 0x001fe20008000012 */
[----:B------:R-:W-:Y:S01]  /*11d0*/  UMOV UR6, 0xf0d00be2 ;  /* 0xf0d00be200067882 */ /* 0x000fe20000000000 */
[----:B------:R-:W-:Y:S02]  /*11e0*/  UMOV UR7, 0x3fc7ffff ;  /* 0x3fc7ffff00077882 */ /* 0x000fe40000000000 */
[----:B------:R-:W-:Y:S01]  /*11f0*/  DFMA R4, R6, R4, UR6 ;  /* 0x0000000606047e2b */ /* 0x000fe20008000004 */
[----:B------:R-:W-:Y:S01]  /*1200*/  UMOV UR6, 0x33145c00 ;  /* 0x33145c0000067882 */ /* 0x000fe20000000000 */
[----:B------:R-:W-:-:S02]  /*1210*/  UMOV UR7, 0x3c91a626 ;  /* 0x3c91a62600077882 */ /* 0x000fc40000000000 */
[----:B------:R-:W-:Y:S01]  /*1220*/  DFMA R12, R10, -UR6, R12 ;  /* 0x800000060a0c7c2b */ /* 0x000fe2000800000c */
[----:B------:R-:W-:Y:S01]  /*1230*/  UMOV UR6, 0x68cc ;  /* 0x000068cc00067882 */ /* 0x000fe20000000000 */
[----:B------:R-:W-:Y:S02]  /*1240*/  UMOV UR7, 0x3ff00000 ;  /* 0x3ff0000000077882 */ /* 0x000fe40000000000 */
[----:B------:R-:W-:Y:S01]  /*1250*/  DFMA R6, R6, R4, UR6 ;  /* 0x0000000606067e2b */ /* 0x000fe20008000004 */
[----:B------:R-:W-:Y:S01]  /*1260*/  UMOV UR6, 0x252049c0 ;  /* 0x252049c000067882 */ /* 0x000fe20000000000 */
[----:B------:R-:W-:Y:S02]  /*1270*/  UMOV UR7, 0x397b839a ;  /* 0x397b839a00077882 */ /* 0x000fe40000000000 */
[----:B------:R-:W-:Y:S01]  /*1280*/  DFMA R10, R10, -UR6, R12 ;  /* 0x800000060a0a7c2b */ /* 0x000fe2000800000c */
[----:B------:R-:W-:Y:S10]  /*1290*/  @!P0 BRA `(.L_x_418) ;  /* 0x0000000000108947 */ /* 0x000ff40003800000 */
[----:B------:R-:W-:-:S07]  /*12a0*/  MOV R16, 0x12c0 ;  /* 0x000012c000107802 */ /* 0x000fce0000000f00 */
[----:B------:R-:W-:Y:S05]  /*12b0*/  CALL.REL.NOINC `($vec_y1$__internal_trig_reduction_slowpathd) ;  /* 0x0000003000547944 */ /* 0x000fea0003c00000 */
[----:B------:R-:W-:Y:S02]  /*12c0*/  IMAD.MOV.U32 R10, RZ, RZ, R8 ;  /* 0x000000ffff0a7224 */ /* 0x000fe400078e0008 */
[----:B------:R-:W-:-:S07]  /*12d0*/  IMAD.MOV.U32 R11, RZ, RZ, R9 ;  /* 0x000000ffff0b7224 */ /* 0x000fce00078e0009 */
.L_x_418:
[----:B------:R-:W-:Y:S05]  /*12e0*/  BSYNC.RECONVERGENT B2 ;  /* 0x0000000000027941 */ /* 0x000fea0003800200 */
.L_x_417:
[----:B------:R-:W-:Y:S01]  /*12f0*/  LOP3.LUT R4, R0, 0x3, RZ, 0xc0, !PT ;  /* 0x0000000300047812 */ /* 0x000fe200078ec0ff */
[----:B------:R-:W-:Y:S01]  /*1300*/  UMOV UR6, 0x7f3321d2 ;  /* 0x7f3321d200067882 */ /* 0x000fe20000000000 */
[----:B------:R-:W-:Y:S01]  /*1310*/  UMOV UR7, 0x4002d97c ;  /* 0x4002d97c00077882 */ /* 0x000fe20000000000 */
[----:B------:R-:W-:Y:S01]  /*1320*/  BSSY.RECONVERGENT B2, `(.L_x_419) ;  /* 0x0000021000027945 */ /* 0x000fe20003800200 */
[----:B------:R-:W-:Y:S01]  /*1330*/  DADD R10, R10, -UR6 ;  /* 0x800000060a0a7e29 */ /* 0x000fe20008000000 */
[----:B------:R-:W-:Y:S01]  /*1340*/  UMOV UR6, 0x54442d18 ;  /* 0x54442d1800067882 */ /* 0x000fe20000000000 */
[----:B------:R-:W0:Y:S01]  /*1350*/  I2F.F64.U32 R4, R4 ;  /* 0x0000000400047312 */ /* 0x000e220000201800 */
[----:B------:R-:W-:-:S05]  /*1360*/  UMOV UR7, 0x3ff921fb ;  /* 0x3ff921fb00077882 */ /* 0x000fca0000000000 */
[----:B0-----:R-:W-:-:S08]  /*1370*/  DFMA R18, R4, UR6, R10 ;  /* 0x0000000604127c2b */ /* 0x001fd0000800000a */
[----:B------:R-:W-:-:S14]  /*1380*/  DSETP.NEU.AND P0, PT, |R18|, +INF , PT ;  /* 0x7ff000001200742a */ /* 0x000fdc0003f0d200 */
[----:B------:R-:W-:Y:S01]  /*1390*/  @!P0 DMUL R12, RZ, R18 ;  /* 0x00000012ff0c8228 */ /* 0x000fe20000000000 */
[----:B------:R-:W-:Y:S01]  /*13a0*/  @!P0 IMAD.MOV.U32 R0, RZ, RZ, 0x1 ;  /* 0x00000001ff008424 */ /* 0x000fe200078e00ff */
[----:B------:R-:W-:Y:S09]  /*13b0*/  @!P0 BRA `(.L_x_420) ;  /* 0x00000000005c8947 */ /* 0x000ff20003800000 */
[----:B------:R-:W-:Y:S01]  /*13c0*/  UMOV UR6, 0x6dc9c883 ;  /* 0x6dc9c88300067882 */ /* 0x000fe20000000000 */
[----:B------:R-:W-:Y:S01]  /*13d0*/  UMOV UR7, 0x3fe45f30 ;  /* 0x3fe45f3000077882 */ /* 0x000fe20000000000 */
[C---:B------:R-:W-:Y:S01]  /*13e0*/  DSETP.GE.AND P0, PT, |R18|.reuse, 2.14748364800000000000e+09, PT ;  /* 0x41e000001200742a */ /* 0x040fe20003f06200 */
[----:B------:R-:W-:Y:S01]  /*13f0*/  BSSY.RECONVERGENT B3, `(.L_x_421) ;  /* 0x0000012000037945 */ /* 0x000fe20003800200 */
        /* <DEDUP_REMOVED lines=13> */
[----:B------:R-:W-:-:S07]  /*14d0*/  MOV R16, 0x14f0 ;  /* 0x000014f000107802 */ /* 0x000fce0000000f00 */
[----:B------:R-:W-:Y:S05]  /*14e0*/  CALL.REL.NOINC `($vec_y1$__internal_trig_reduction_slowpathd) ;  /* 0x0000002c00c87944 */ /* 0x000fea0003c00000 */
[----:B------:R-:W-:Y:S02]  /*14f0*/  IMAD.MOV.U32 R12, RZ, RZ, R8 ;  /* 0x000000ffff0c7224 */ /* 0x000fe400078e0008 */
[----:B------:R-:W-:-:S07]  /*1500*/  IMAD.MOV.U32 R13, RZ, RZ, R9 ;  /* 0x000000ffff0d7224 */ /* 0x000fce00078e0009 */
.L_x_422:
[----:B------:R-:W-:Y:S05]  /*1510*/  BSYNC.RECONVERGENT B3 ;  /* 0x0000000000037941 */ /* 0x000fea0003800200 */
.L_x_421:
[----:B------:R-:W-:-:S07]  /*1520*/  VIADD R0, R0, 0x1 ;  /* 0x0000000100007836 */ /* 0x000fce0000000000 */
.L_x_420:
[----:B------:R-:W-:Y:S05]  /*1530*/  BSYNC.RECONVERGENT B2 ;  /* 0x0000000000027941 */ /* 0x000fea0003800200 */
.L_x_419:
[----:B------:R-:W0:Y:S01]  /*1540*/  LDCU.64 UR6, c[0x4][0x1b0] ;  /* 0x01003600ff0677ac */ /* 0x000e220008000a00 */
[----:B------:R-:W-:-:S05]  /*1550*/  IMAD.SHL.U32 R4, R0, 0x40, RZ ;  /* 0x0000004000047824 */ /* 0x000fca00078e00ff */
[----:B------:R-:W-:-:S04]  /*1560*/  LOP3.LUT R4, R4, 0x40, RZ, 0xc0, !PT ;  /* 0x0000004004047812 */ /* 0x000fc800078ec0ff */
[----:B0-----:R-:W-:-:S05]  /*1570*/  IADD3 R4, P0, PT, R4, UR6, RZ ;  /* 0x0000000604047c10 */ /* 0x001fca000ff1e0ff */
[----:B------:R-:W-:-:S05]  /*1580*/  IMAD.X R5, RZ, RZ, UR7, P0 ;  /* 0x00000007ff057e24 */ /* 0x000fca00080e06ff */
[----:B------:R-:W2:Y:S04]  /*1590*/  LDG.E.128.CONSTANT R20, desc[UR4][R4.64] ;  /* 0x0000000404147981 */ /* 0x000ea8000c1e9d00 */
[----:B------:R-:W3:Y:S04]  /*15a0*/  LDG.E.128.CONSTANT R8, desc[UR4][R4.64+0x10] ;  /* 0x0000100404087981 */ /* 0x000ee8000c1e9d00 */
[----:B------:R0:W4:Y:S01]  /*15b0*/  LDG.E.128.CONSTANT R16, desc[UR4][R4.64+0x20] ;  /* 0x0000200404107981 */ /* 0x000122000c1e9d00 */
[----:B------:R-:W-:Y:S01]  /*15c0*/  LOP3.LUT R15, R0, 0x1, RZ, 0xc0, !PT ;  /* 0x00000001000f7812 */ /* 0x000fe200078ec0ff */
[----:B------:R-:W-:Y:S01]  /*15d0*/  IMAD.MOV.U32 R26, RZ, RZ, 0x20fd8164 ;  /* 0x20fd8164ff1a7424 */ /* 0x000fe200078e00ff */
[----:B------:R-:W-:Y:S01]  /*15e0*/  DMUL R24, R12, R12 ;  /* 0x0000000c0c187228 */ /* 0x000fe20000000000 */
[----:B------:R-:W-:Y:S01]  /*15f0*/  BSSY.RECONVERGENT B2, `(.L_x_423) ;  /* 0x0000024000027945 */ /* 0x000fe20003800200 */
[----:B------:R-:W-:Y:S01]  /*1600*/  ISETP.NE.U32.AND P0, PT, R15, 0x1, PT ;  /* 0x000000010f00780c */ /* 0x000fe20003f05070 */
[----:B------:R-:W-:-:S03]  /*1610*/  IMAD.MOV.U32 R15, RZ, RZ, 0x3da8ff83 ;  /* 0x3da8ff83ff0f7424 */ /* 0x000fc600078e00ff */
[----:B------:R-:W-:Y:S01]  /*1620*/  FSEL R26, R26, -8.06006814911005101289e+34, !P0 ;  /* 0xf9785eba1a1a7808 */ /* 0x000fe20004000000 */
[----:B0-----:R-:W-:Y:S01]  /*1630*/  DADD R4, -RZ, |R2| ;  /* 0x00000000ff047229 */ /* 0x001fe20000000502 */
[----:B------:R-:W-:-:S09]  /*1640*/  FSEL R27, -R15, 0.11223486810922622681, !P0 ;  /* 0x3de5db650f1b7808 */ /* 0x000fd20004000100 */
[----:B------:R-:W-:-:S05]  /*1650*/  VIADD R15, R5, 0xfff00000 ;  /* 0xfff00000050f7836 */ /* 0x000fca0000000000 */
[----:B------:R-:W-:Y:S01]  /*1660*/  ISETP.GE.U32.AND P1, PT, R15, 0x7fe00000, PT ;  /* 0x7fe000000f00780c */ /* 0x000fe20003f26070 */
[----:B--2---:R-:W-:-:S08]  /*1670*/  DFMA R20, R24, R26, R20 ;  /* 0x0000001a1814722b */ /* 0x004fd00000000014 */
[----:B------:R-:W-:-:S08]  /*1680*/  DFMA R20, R24, R20, R22 ;  /* 0x000000141814722b */ /* 0x000fd00000000016 */
[----:B---3--:R-:W-:Y:S01]  /*1690*/  DFMA R8, R24, R20, R8 ;  /* 0x000000141808722b */ /* 0x008fe20000000008 */
[----:B------:R-:W-:Y:S02]  /*16a0*/  IMAD.MOV.U32 R20, RZ, RZ, 0x0 ;  /* 0x00000000ff147424 */ /* 0x000fe400078e00ff */
[----:B------:R-:W-:-:S05]  /*16b0*/  IMAD.MOV.U32 R21, RZ, RZ, 0x3fd80000 ;  /* 0x3fd80000ff157424 */ /* 0x000fca00078e00ff */
[----:B------:R-:W-:Y:S02]  /*16c0*/  DFMA R10, R24, R8, R10 ;  /* 0x00000008180a722b */ /* 0x000fe4000000000a */
[----:B------:R-:W0:Y:S01]  /*16d0*/  MUFU.RSQ64H R9, R5 ;  /* 0x0000000500097308 */ /* 0x000e220000001c00 */
[----:B------:R-:W-:-:S05]  /*16e0*/  IMAD.MOV.U32 R8, RZ, RZ, RZ ;  /* 0x000000ffff087224 */ /* 0x000fca00078e00ff */
[----:B----4-:R-:W-:-:S08]  /*16f0*/  DFMA R10, R24, R10, R16 ;  /* 0x0000000a180a722b */ /* 0x010fd00000000010 */
[----:B------:R-:W-:Y:S02]  /*1700*/  DFMA R10, R24, R10, R18 ;  /* 0x0000000a180a722b */ /* 0x000fe40000000012 */
[----:B0-----:R-:W-:-:S06]  /*1710*/  DMUL R16, R8, R8 ;  /* 0x0000000808107228 */ /* 0x001fcc0000000000 */
[----:B------:R-:W-:Y:S02]  /*1720*/  DFMA R12, R10, R12, R12 ;  /* 0x0000000c0a0c722b */ /* 0x000fe4000000000c */
[----:B------:R-:W-:Y:S02]  /*1730*/  DFMA R10, R24, R10, 1 ;  /* 0x3ff00000180a742b */ /* 0x000fe4000000000a */
[----:B------:R-:W-:-:S08]  /*1740*/  DFMA R16, |R2|, -R16, 1 ;  /* 0x3ff000000210742b */ /* 0x000fd00000000a10 */
[----:B------:R-:W-:Y:S02]  /*1750*/  FSEL R18, R10, R12, !P0 ;  /* 0x0000000c0a127208 */ /* 0x000fe40004000000 */
[----:B------:R-:W-:Y:S01]  /*1760*/  FSEL R19, R11, R13, !P0 ;  /* 0x0000000d0b137208 */ /* 0x000fe20004000000 */
[----:B------:R-:W-:Y:S01]  /*1770*/  DFMA R12, R16, R20, 0.5 ;  /* 0x3fe00000100c742b */ /* 0x000fe20000000014 */
[----:B------:R-:W-:Y:S01]  /*1780*/  LOP3.LUT P0, RZ, R0, 0x2, RZ, 0xc0, !PT ;  /* 0x0000000200ff7812 */ /* 0x000fe2000780c0ff */
[----:B------:R-:W-:-:S03]  /*1790*/  DMUL R16, R8, R16 ;  /* 0x0000001008107228 */ /* 0x000fc60000000000 */
[----:B------:R-:W-:-:S05]  /*17a0*/  DADD R10, RZ, -R18 ;  /* 0x00000000ff0a7229 */ /* 0x000fca0000000812 */
[----:B------:R-:W-:-:S05]  /*17b0*/  DFMA R12, R12, R16, R8 ;  /* 0x000000100c0c722b */ /* 0x000fca0000000008 */
[----:B------:R-:W-:Y:S02]  /*17c0*/  FSEL R8, R18, R10, !P0 ;  /* 0x0000000a12087208 */ /* 0x000fe40004000000 */
[----:B------:R-:W-:Y:S01]  /*17d0*/  FSEL R9, R19, R11, !P0 ;  /* 0x0000000b13097208 */ /* 0x000fe20004000000 */
[----:B------:R-:W-:Y:S06]  /*17e0*/  @!P1 BRA `(.L_x_424) ;  /* 0x0000000000109947 */ /* 0x000fec0003800000 */
[----:B------:R-:W-:Y:S01]  /*17f0*/  IMAD.MOV.U32 R12, RZ, RZ, R4 ;  /* 0x000000ffff0c7224 */ /* 0x000fe200078e0004 */
[----:B------:R-:W-:Y:S01]  /*1800*/  MOV R0, 0x1830 ;  /* 0x0000183000007802 */ /* 0x000fe20000000f00 */
[----:B------:R-:W-:-:S07]  /*1810*/  IMAD.MOV.U32 R13, RZ, RZ, R5 ;  /* 0x000000ffff0d7224 */ /* 0x000fce00078e0005 */
[----:B------:R-:W-:Y:S05]  /*1820*/  CALL.REL.NOINC `($__internal_29_$__cuda_sm20_drsqrt_f64_slowpath_v2) ;  /* 0x00000028006c7944 */ /* 0x000fea0003c00000 */
.L_x_424:
[----:B------:R-:W-:Y:S05]  /*1830*/  BSYNC.RECONVERGENT B2 ;  /* 0x0000000000027941 */ /* 0x000fea0003800200 */
.L_x_423:
[----:B------:R-:W-:Y:S01]  /*1840*/  UMOV UR6, 0x33d43651 ;  /* 0x33d4365100067882 */ /* 0x000fe20000000000 */
[----:B------:R-:W-:Y:S02]  /*1850*/  UMOV UR7, 0x3fe98845 ;  /* 0x3fe9884500077882 */ /* 0x000fe40000000000 */
[----:B------:R-:W-:-:S08]  /*1860*/  DMUL R12, R12, UR6 ;  /* 0x000000060c0c7c28 */ /* 0x000fd00008000000 */
[----:B------:R-:W-:-:S08]  /*1870*/  DMUL R6, R6, R12 ;  /* 0x0000000c06067228 */ /* 0x000fd00000000000 */
[----:B------:R-:W-:-:S11]  /*1880*/  DMUL R8, R6, R8 ;  /* 0x0000000806087228 */ /* 0x000fd60000000000 */
.L_x_414:
[----:B------:R-:W-:Y:S05]  /*1890*/  BSYNC.RECONVERGENT B1 ;  /* 0x0000000000017941 */ /* 0x000fea0003800200 */
.L_x_412:
[----:B------:R-:W-:Y:S01]  /*18a0*/  ISETP.GT.AND P0, PT, R5, 0xfffff, PT ;  /* 0x000fffff0500780c */ /* 0x000fe20003f04270 */
[----:B------:R-:W-:Y:S01]  /*18b0*/  DADD R6, -RZ, |R2| ;  /* 0x00000000ff067229 */ /* 0x000fe20000000502 */
[----:B------:R-:W-:Y:S09]  /*18c0*/  BSSY.RECONVERGENT B1, `(.L_x_425) ;  /* 0x0000052000017945 */ /* 0x000ff20003800200 */
[----:B------:R-:W-:-:S02]  /*18d0*/  IMAD.MOV.U32 R10, RZ, RZ, R6 ;  /* 0x000000ffff0a7224 */ /* 0x000fc400078e0006 */
[----:B------:R-:W-:Y:S01]  /*18e0*/  IMAD.MOV.U32 R11, RZ, RZ, R7 ;  /* 0x000000ffff0b7224 */ /* 0x000fe200078e0007 */
[----:B------:R-:W-:-:S10]  /*18f0*/  @!P0 DMUL R10, |R2|, 1.80143985094819840000e+16 ;  /* 0x43500000020a8828 */ /* 0x000fd40000000200 */
[----:B------:R-:W-:Y:S02]  /*1900*/  @!P0 IMAD.MOV.U32 R5, RZ, RZ, R11 ;  /* 0x000000ffff058224 */ /* 0x000fe400078e000b */
[----:B------:R-:W-:Y:S02]  /*1910*/  @!P0 IMAD.MOV.U32 R4, RZ, RZ, R10 ;  /* 0x000000ffff048224 */ /* 0x000fe400078e000a */
[----:B------:R-:W-:-:S05]  /*1920*/  VIADD R0, R5, 0xffffffff ;  /* 0xffffffff05007836 */ /* 0x000fca0000000000 */
[----:B------:R-:W-:Y:S01]  /*1930*/  ISETP.GT.U32.AND P1, PT, R0, 0x7feffffe, PT ;  /* 0x7feffffe0000780c */ /* 0x000fe20003f24070 */
[----:B------:R-:W-:Y:S02]  /*1940*/  IMAD.MOV.U32 R0, RZ, RZ, -0x3ff ;  /* 0xfffffc01ff007424 */ /* 0x000fe400078e00ff */
[----:B------:R-:W-:-:S10]  /*1950*/  @!P0 IMAD.MOV.U32 R0, RZ, RZ, -0x435 ;  /* 0xfffffbcbff008424 */ /* 0x000fd400078e00ff */
[----:B------:R-:W-:Y:S05]  /*1960*/  @P1 BRA `(.L_x_426) ;  /* 0x0000000400041947 */ /* 0x000fea0003800000 */
[----:B------:R-:W-:Y:S01]  /*1970*/  LOP3.LUT R10, R5, 0xfffff, RZ, 0xc0, !PT ;  /* 0x000fffff050a7812 */ /* 0x000fe200078ec0ff */
[----:B------:R-:W-:Y:S01]  /*1980*/  IMAD.MOV.U32 R12, RZ, RZ, RZ ;  /* 0x000000ffff0c7224 */ /* 0x000fe200078e00ff */
[----:B------:R-:W-:Y:S01]  /*1990*/  UMOV UR6, 0x3ae80f1e ;  /* 0x3ae80f1e00067882 */ /* 0x000fe20000000000 */
[----:B------:R-:W-:Y:S01]  /*19a0*/  IMAD.MOV.U32 R22, RZ, RZ, -0x748574fc ;  /* 0x8b7a8b04ff167424 */ /* 0x000fe200078e00ff */
[----:B------:R-:W-:Y:S01]  /*19b0*/  LOP3.LUT R11, R10, 0x3ff00000, RZ, 0xfc, !PT ;  /* 0x3ff000000a0b7812 */ /* 0x000fe200078efcff */
[----:B------:R-:W-:Y:S01]  /*19c0*/  IMAD.MOV.U32 R10, RZ, RZ, R4 ;  /* 0x000000ffff0a7224 */ /* 0x000fe200078e0004 */
[----:B------:R-:W-:Y:S01]  /*19d0*/  UMOV UR7, 0x3eb1380b ;  /* 0x3eb1380b00077882 */ /* 0x000fe20000000000 */
[----:B------:R-:W-:Y:S01]  /*19e0*/  IMAD.MOV.U32 R23, RZ, RZ, 0x3ed0ee25 ;  /* 0x3ed0ee25ff177424 */ /* 0x000fe200078e00ff */
[----:B------:R-:W-:Y:S01]  /*19f0*/  ISETP.GE.U32.AND P0, PT, R11, 0x3ff6a09f, PT ;  /* 0x3ff6a09f0b00780c */ /* 0x000fe20003f06070 */
[----:B------:R-:W-:Y:S01]  /*1a00*/  IMAD.MOV.U32 R25, RZ, RZ, 0x43300000 ;  /* 0x43300000ff197424 */ /* 0x000fe200078e00ff */
[----:B------:R-:W-:Y:S01]  /*1a10*/  LEA.HI R0, R5, R0, RZ, 0xc ;  /* 0x0000000005007211 */ /* 0x000fe200078f60ff */
[----:B------:R-:W-:Y:S01]  /*1a20*/  UMOV UR8, 0x80000000 ;  /* 0x8000000000087882 */ /* 0x000fe20000000000 */
[----:B------:R-:W-:-:S09]  /*1a30*/  UMOV UR9, 0x43300000 ;  /* 0x4330000000097882 */ /* 0x000fd20000000000 */
[----:B------:R-:W-:Y:S02]  /*1a40*/  @P0 VIADD R13, R11, 0xfff00000 ;  /* 0xfff000000b0d0836 */ /* 0x000fe40000000000 */
[----:B------:R-:W-:Y:S02]  /*1a50*/  @P0 VIADD R0, R0, 0x1 ;  /* 0x0000000100000836 */ /* 0x000fe40000000000 */
[----:B------:R-:W-:-:S03]  /*1a60*/  @P0 IMAD.MOV.U32 R11, RZ, RZ, R13 ;  /* 0x000000ffff0b0224 */ /* 0x000fc600078e000d */
[----:B------:R-:W-:-:S03]  /*1a70*/  LOP3.LUT R24, R0, 0x80000000, RZ, 0x3c, !PT ;  /* 0x8000000000187812 */ /* 0x000fc600078e3cff */
        /* <DEDUP_REMOVED lines=48> */
.L_x_426:
[----:B------:R-:W-:Y:S01]  /*1d80*/  IMAD.MOV.U32 R4, RZ, RZ, 0x0 ;  /* 0x00000000ff047424 */ /* 0x000fe200078e00ff */
[----:B------:R-:W-:Y:S01]  /*1d90*/  LOP3.LUT P0, RZ, R11, 0x7fffffff, RZ, 0xc0, !PT ;  /* 0x7fffffff0bff7812 */ /* 0x000fe2000780c0ff */
[----:B------:R-:W-:-:S06]  /*1da0*/  IMAD.MOV.U32 R5, RZ, RZ, 0x7ff00000 ;  /* 0x7ff00000ff057424 */ /* 0x000fcc00078e00ff */
[----:B------:R-:W-:-:S10]  /*1db0*/  DFMA R4, R10, R4, +INF ;  /* 0x7ff000000a04742b */ /* 0x000fd40000000004 */
[----:B------:R-:W-:Y:S02]  /*1dc0*/  FSEL R10, R4, RZ, P0 ;  /* 0x000000ff040a7208 */ /* 0x000fe40000000000 */
[----:B------:R-:W-:-:S07]  /*1dd0*/  FSEL R11, R5, -QNAN , P0 ;  /* 0xfff00000050b7808 */ /* 0x000fce0000000000 */
.L_x_427:
[----:B------:R-:W-:Y:S05]  /*1de0*/  BSYNC.RECONVERGENT B1 ;  /* 0x0000000000017941 */ /* 0x000fea0003800200 */
.L_x_425:
[----:B------:R-:W0:Y:S01]  /*1df0*/  MUFU.RCP64H R5, R7 ;  /* 0x0000000700057308 */ /* 0x000e220000001800 */
[----:B------:R-:W-:Y:S01]  /*1e00*/  VIADD R4, R7, 0x300402 ;  /* 0x0030040207047836 */ /* 0x000fe20000000000 */
[C---:B------:R-:W-:Y:S01]  /*1e10*/  DMUL R16, |R2|.reuse, 0.5 ;  /* 0x3fe0000002107828 */ /* 0x040fe20000000200 */
[----:B------:R-:W-:Y:S01]  /*1e20*/  UMOV UR6, 0xfeebc2a0 ;  /* 0xfeebc2a000067882 */ /* 0x000fe20000000000 */
[----:B------:R-:W-:Y:S01]  /*1e30*/  UMOV UR7, 0x39b4484b ;  /* 0x39b4484b00077882 */ /* 0x000fe20000000000 */
[----:B------:R-:W-:Y:S01]  /*1e40*/  BSSY.RECONVERGENT B1, `(.L_x_428) ;  /* 0x0000010000017945 */ /* 0x000fe20003800200 */
[----:B------:R-:W-:Y:S01]  /*1e50*/  FSETP.GEU.AND P1, PT, |R4|, 5.8789094863358348022e-39, PT ;  /* 0x004004020400780b */ /* 0x000fe20003f2e200 */
[----:B------:R-:W-:-:S06]  /*1e60*/  DSETP.GEU.AND P0, PT, |R2|, UR6, PT ;  /* 0x0000000602007e2a */ /* 0x000fcc000bf0e200 */
[----:B------:R-:W-:Y:S02]  /*1e70*/  FSEL R8, R16, R8, !P0 ;  /* 0x0000000810087208 */ /* 0x000fe40004000000 */
[----:B------:R-:W-:Y:S01]  /*1e80*/  FSEL R9, R17, R9, !P0 ;  /* 0x0000000911097208 */ /* 0x000fe20004000000 */
[----:B0-----:R-:W-:-:S08]  /*1e90*/  DFMA R12, -|R2|, R4, 1 ;  /* 0x3ff00000020c742b */ /* 0x001fd00000000304 */
[----:B------:R-:W-:-:S08]  /*1ea0*/  DFMA R12, R12, R12, R12 ;  /* 0x0000000c0c0c722b */ /* 0x000fd0000000000c */
[----:B------:R-:W-:Y:S02]  /*1eb0*/  DFMA R12, R4, R12, R4 ;  /* 0x0000000c040c722b */ /* 0x000fe40000000004 */
[----:B------:R-:W-:-:S06]  /*1ec0*/  DMUL R4, R2, R2 ;  /* 0x0000000202047228 */ /* 0x000fcc0000000000 */
[----:B------:R-:W-:-:S08]  /*1ed0*/  DFMA R18, -|R2|, R12, 1 ;  /* 0x3ff000000212742b */ /* 0x000fd0000000030c */
[----:B------:R-:W-:Y:S01]  /*1ee0*/  DFMA R12, R12, R18, R12 ;  /* 0x000000120c0c722b */ /* 0x000fe2000000000c */
[----:B------:R-:W-:Y:S10]  /*1ef0*/  @P1 BRA `(.L_x_429) ;  /* 0x0000000000101947 */ /* 0x000ff40003800000 */
[----:B------:R-:W-:-:S05]  /*1f00*/  LOP3.LUT R0, R7, 0x7fffffff, RZ, 0xc0, !PT ;  /* 0x7fffffff07007812 */ /* 0x000fca00078ec0ff */
[----:B------:R-:W-:Y:S01]  /*1f10*/  VIADD R16, R0, 0xfff00000 ;  /* 0xfff0000000107836 */ /* 0x000fe20000000000 */
[----:B------:R-:W-:-:S07]  /*1f20*/  MOV R0, 0x1f40 ;  /* 0x00001f4000007802 */ /* 0x000fce0000000f00 */
[----:B------:R-:W-:Y:S05]  /*1f30*/  CALL.REL.NOINC `($__internal_27_$__cuda_sm20_dblrcp_rn_slowpath_v3) ;  /* 0x0000001800c87944 */ /* 0x000fea0003c00000 */
.L_x_429:
[----:B------:R-:W-:Y:S05]  /*1f40*/  BSYNC.RECONVERGENT B1 ;  /* 0x0000000000017941 */ /* 0x000fea0003800200 */
.L_x_428:
[----:B------:R-:W-:Y:S01]  /*1f50*/  IMAD.MOV.U32 R6, RZ, RZ, 0x1fb7b95e ;  /* 0x1fb7b95eff067424 */ /* 0x000fe200078e00ff */
[----:B------:R-:W-:Y:S01]  /*1f60*/  UMOV UR6, 0x687428c ;  /* 0x0687428c00067882 */ /* 0x000fe20000000000 */
[----:B------:R-:W-:Y:S01]  /*1f70*/  IMAD.MOV.U32 R7, RZ, RZ, 0x3dcf0b5b ;  /* 0x3dcf0b5bff077424 */ /* 0x000fe200078e00ff */
[----:B------:R-:W-:Y:S01]  /*1f80*/  UMOV UR7, 0x3d5249f9 ;  /* 0x3d5249f900077882 */ /* 0x000fe20000000000 */
[----:B------:R-:W-:Y:S01]  /*1f90*/  DFMA R8, R10, R8, -R12 ;  /* 0x000000080a08722b */ /* 0x000fe2000000080c */
[----:B------:R-:W-:Y:S01]  /*1fa0*/  UMOV UR8, 0x6dc9c883 ;  /* 0x6dc9c88300087882 */ /* 0x000fe20000000000 */
[----:B------:R-:W-:Y:S02]  /*1fb0*/  UMOV UR9, 0x3fe45f30 ;  /* 0x3fe45f3000097882 */ /* 0x000fe40000000000 */
[----:B------:R-:W-:Y:S01]  /*1fc0*/  DFMA R6, R4, UR6, -R6 ;  /* 0x0000000604067c2b */ /* 0x000fe20008000806 */
[----:B------:R-:W-:Y:S01]  /*1fd0*/  UMOV UR6, 0x9311fa14 ;  /* 0x9311fa1400067882 */ /* 0x000fe20000000000 */
[----:B------:R-:W-:-:S02]  /*1fe0*/  UMOV UR7, 0x3e432e58 ;  /* 0x3e432e5800077882 */ /* 0x000fc40000000000 */
[----:B------:R-:W-:-:S04]  /*1ff0*/  DMUL R8, R8, UR8 ;  /* 0x0000000808087c28 */ /* 0x000fc80008000000 */
        /* <DEDUP_REMOVED lines=15> */
[----:B------:R-:W-:-:S08]  /*20f0*/  DFMA R4, R4, R6, -UR6 ;  /* 0x8000000604047e2b */ /* 0x000fd00008000006 */
[----:B------:R-:W-:Y:S01]  /*2100*/  DFMA R4, |R2|, R4, R8 ;  /* 0x000000040204722b */ /* 0x000fe20000000208 */
[----:B------:R-:W-:Y:S10]  /*2110*/  BRA `(.L_x_410) ;  /* 0x0000001800247947 */ /* 0x000ff40003800000 */
.L_x_411:
[----:B------:R-:W-:Y:S01]  /*2120*/  UMOV UR6, 0xec2adc83 ;  /* 0xec2adc8300067882 */ /* 0x000fe20000000000 */
[----:B------:R-:W-:Y:S02]  /*2130*/  UMOV UR7, 0x4009b510 ;  /* 0x4009b51000077882 */ /* 0x000fe40000000000 */
[----:B------:R-:W-:-:S14]  /*2140*/  DSETP.GTU.AND P0, PT, |R2|, UR6, PT ;  /* 0x0000000602007e2a */ /* 0x000fdc000bf0c200 */
[----:B------:R-:W-:Y:S05]  /*2150*/  @P0 BRA `(.L_x_430) ;  /* 0x00000004003c0947 */ /* 0x000fea0003800000 */
[----:B------:R-:W-:Y:S01]  /*2160*/  UMOV UR6, 0xd4dff243 ;  /* 0xd4dff24300067882 */ /* 0x000fe20000000000 */
[----:B------:R-:W-:Y:S01]  /*2170*/  UMOV UR7, 0x400193be ;  /* 0x400193be00077882 */ /* 0x000fe20000000000 */
[----:B------:R-:W-:Y:S01]  /*2180*/  IMAD.MOV.U32 R6, RZ, RZ, -0x1b27468b ;  /* 0xe4d8b975ff067424 */ /* 0x000fe200078e00ff */
        /* <DEDUP_REMOVED lines=76> */
.L_x_430:
        /* <DEDUP_REMOVED lines=11> */
[----:B------:R-:W-:Y:S01]  /*2700*/  DADD R4, R4, -UR6 ;  /* 0x8000000604047e29 */ /* 0x000fe20008000000 */
[----:B------:R-:W-:Y:S01]  /*2710*/  UMOV UR6, 0x69f1d8c ;  /* 0x069f1d8c00067882 */ /* 0x000fe20000000000 */
[----:B------:R-:W-:-:S06]  /*2720*/  UMOV UR7, 0x3cba3c76 ;  /* 0x3cba3c7600077882 */ /* 0x000fcc0000000000 */
[----:B------:R-:W-:Y:S01]  /*2730*/  DFMA R6, R4, UR6, R6 ;  /* 0x0000000604067c2b */ /* 0x000fe20008000006 */
        /* <DEDUP_REMOVED lines=59> */
.L_x_431:
        /* <DEDUP_REMOVED lines=11> */
[----:B------:R-:W-:Y:S01]  /*2ba0*/  DADD R4, R4, -UR6 ;  /* 0x8000000604047e29 */ /* 0x000fe20008000000 */
        /* <DEDUP_REMOVED lines=47> */
.L_x_432:
[----:B------:R-:W-:Y:S01]  /*2ea0*/  DSETP.NEU.AND P0, PT, |R2|, +INF , PT ;  /* 0x7ff000000200742a */ /* 0x000fe20003f0d200 */
[----:B------:R-:W-:-:S13]  /*2eb0*/  CS2R R4, SRZ ;  /* 0x0000000000047805 */ /* 0x000fda000001ff00 */
[----:B------:R-:W-:Y:S05]  /*2ec0*/  @!P0 BRA `(.L_x_410) ;  /* 0x0000000800b88947 */ /* 0x000fea0003800000 */
[----:B------:R-:W-:Y:S01]  /*2ed0*/  DADD R4, -RZ, |R2| ;  /* 0x00000000ff047229 */ /* 0x000fe20000000502 */
[----:B------:R-:W-:Y:S01]  /*2ee0*/  IMAD.MOV.U32 R6, RZ, RZ, RZ ;  /* 0x000000ffff067224 */ /* 0x000fe200078e00ff */
[----:B------:R-:W-:Y:S01]  /*2ef0*/  UMOV UR6, 0xa050209c ;  /* 0xa050209c00067882 */ /* 0x000fe20000000000 */
[----:B------:R-:W-:Y:S01]  /*2f00*/  IMAD.MOV.U32 R10, RZ, RZ, -0x645b9185 ;  /* 0x9ba46e7bff0a7424 */ /* 0x000fe200078e00ff */
[----:B------:R-:W-:Y:S01]  /*2f10*/  UMOV UR7, 0x41943281 ;  /* 0x4194328100077882 */ /* 0x000fe20000000000 */
[----:B------:R-:W-:Y:S01]  /*2f20*/  IMAD.MOV.U32 R11, RZ, RZ, 0x416024e9 ;  /* 0x416024e9ff0b7424 */ /* 0x000fe200078e00ff */
[----:B------:R-:W0:Y:S01]  /*2f30*/  MUFU.RCP64H R7, R5 ;  /* 0x0000000500077308 */ /* 0x000e220000001800 */
[----:B------:R-:W-:Y:S01]  /*2f40*/  IMAD.MOV.U32 R12, RZ, RZ, -0x6c7a2a4f ;  /* 0x9385d5b1ff0c7424 */ /* 0x000fe200078e00ff */
[----:B------:R-:W-:Y:S01]  /*2f50*/  UMOV UR8, 0x5bc22946 ;  /* 0x5bc2294600087882 */ /* 0x000fe20000000000 */
[----:B------:R-:W-:Y:S01]  /*2f60*/  IMAD.MOV.U32 R13, RZ, RZ, 0x409c26e8 ;  /* 0x409c26e8ff0d7424 */ /* 0x000fe200078e00ff */
[----:B------:R-:W-:Y:S01]  /*2f70*/  UMOV UR9, 0x40839f89 ;  /* 0x40839f8900097882 */ /* 0x000fe20000000000 */
[----:B------:R-:W-:Y:S01]  /*2f80*/  VIADD R0, R5, 0xfff00000 ;  /* 0xfff0000005007836 */ /* 0x000fe20000000000 */
[----:B------:R-:W-:Y:S01]  /*2f90*/  BSSY.RECONVERGENT B1, `(.L_x_433) ;  /* 0x0000043000017945 */ /* 0x000fe20003800200 */
[----:B------:R-:W-:-:S02]  /*2fa0*/  IMAD.MOV.U32 R20, RZ, RZ, 0x0 ;  /* 0x00000000ff147424 */ /* 0x000fc400078e00ff */
[----:B------:R-:W-:Y:S01]  /*2fb0*/  IMAD.MOV.U32 R21, RZ, RZ, 0x3fd80000 ;  /* 0x3fd80000ff157424 */ /* 0x000fe200078e00ff */
[----:B------:R-:W-:Y:S01]  /*2fc0*/  ISETP.GE.U32.AND P0, PT, R0, 0x7fe00000, PT ;  /* 0x7fe000000000780c */ /* 0x000fe20003f06070 */
[----:B0-----:R-:W-:-:S08]  /*2fd0*/  DFMA R8, -|R2|, R6, 1 ;  /* 0x3ff000000208742b */ /* 0x001fd00000000306 */
[----:B------:R-:W-:-:S08]  /*2fe0*/  DFMA R8, R8, R8, R8 ;  /* 0x000000080808722b */ /* 0x000fd00000000008 */
[----:B------:R-:W-:-:S08]  /*2ff0*/  DFMA R6, R6, R8, R6 ;  /* 0x000000080606722b */ /* 0x000fd00000000006 */
[----:B------:R-:W-:-:S08]  /*3000*/  DMUL R8, R6, R6 ;  /* 0x0000000606087228 */ /* 0x000fd00000000000 */
[----:B------:R-:W-:Y:S01]  /*3010*/  DFMA R10, R8, -UR6, R10 ;  /* 0x80000006080a7c2b */ /* 0x000fe2000800000a */
        /* <DEDUP_REMOVED lines=8> */
[C---:B------:R-:W-:Y:S01]  /*30a0*/  DFMA R12, R8.reuse, UR6, -R12 ;  /* 0x00000006080c7c2b */ /* 0x040fe2000800080c */
[----:B------:R-:W-:Y:S01]  /*30b0*/  UMOV UR6, 0x23c6f55e ;  /* 0x23c6f55e00067882 */ /* 0x000fe20000000000 */
[----:B------:R-:W-:Y:S02]  /*30c0*/  UMOV UR7, 0x405c6ab9 ;  /* 0x405c6ab900077882 */ /* 0x000fe40000000000 */
[C---:B------:R-:W-:Y:S01]  /*30d0*/  DFMA R16, R8.reuse, R10, -UR8 ;  /* 0x8000000808107e2b */ /* 0x040fe2000800000a */
[----:B------:R-:W-:Y:S01]  /*30e0*/  UMOV UR8, 0x78ecd2d8 ;  /* 0x78ecd2d800087882 */ /* 0x000fe20000000000 */
[----:B------:R-:W0:Y:S01]  /*30f0*/  MUFU.RSQ64H R11, R5 ;  /* 0x00000005000b7308 */ /* 0x000e220000001c00 */
[----:B------:R-:W-:Y:S01]  /*3100*/  UMOV UR9, 0x403e77cc ;  /* 0x403e77cc00097882 */ /* 0x000fe20000000000 */
[C---:B------:R-:W-:Y:S01]  /*3110*/  DFMA R12, R8.reuse, R12, UR6 ;  /* 0x00000006080c7e2b */ /* 0x040fe2000800000c */
[----:B------:R-:W-:Y:S01]  /*3120*/  UMOV UR6, 0xf3bd2fa1 ;  /* 0xf3bd2fa100067882 */ /* 0x000fe20000000000 */
[----:B------:R-:W-:Y:S01]  /*3130*/  UMOV UR7, 0x401e61ea ;  /* 0x401e61ea00077882 */ /* 0x000fe20000000000 */
[----:B------:R-:W-:Y:S01]  /*3140*/  IMAD.MOV.U32 R10, RZ, RZ, RZ ;  /* 0x000000ffff0a7224 */ /* 0x000fe200078e00ff */
[----:B------:R-:W-:Y:S01]  /*3150*/  DFMA R16, R8, R16, UR8 ;  /* 0x0000000808107e2b */ /* 0x000fe20008000010 */
[----:B------:R-:W-:Y:S01]  /*3160*/  UMOV UR8, 0xd0117be9 ;  /* 0xd0117be900087882 */ /* 0x000fe20000000000 */
[----:B------:R-:W-:-:S02]  /*3170*/  UMOV UR9, 0x4002f368 ;  /* 0x4002f36800097882 */ /* 0x000fc40000000000 */
[C---:B------:R-:W-:Y:S01]  /*3180*/  DFMA R12, R8.reuse, R12, -UR6 ;  /* 0x80000006080c7e2b */ /* 0x040fe2000800000c */
[----:B------:R-:W-:Y:S01]  /*3190*/  UMOV UR6, 0xd9b97dd1 ;  /* 0xd9b97dd100067882 */ /* 0x000fe20000000000 */
[----:B------:R-:W-:Y:S02]  /*31a0*/  UMOV UR7, 0x3fe9bf15 ;  /* 0x3fe9bf1500077882 */ /* 0x000fe40000000000 */
[----:B------:R-:W-:Y:S01]  /*31b0*/  DFMA R16, R8, R16, -UR8 ;  /* 0x8000000808107e2b */ /* 0x000fe20008000010 */
[----:B------:R-:W-:Y:S01]  /*31c0*/  UMOV UR8, 0x86009a25 ;  /* 0x86009a2500087882 */ /* 0x000fe20000000000 */
[----:B------:R-:W-:Y:S01]  /*31d0*/  UMOV UR9, 0x3fd7bcc7 ;  /* 0x3fd7bcc700097882 */ /* 0x000fe20000000000 */
[----:B0-----:R-:W-:Y:S02]  /*31e0*/  DMUL R18, R10, R10 ;  /* 0x0000000a0a127228 */ /* 0x001fe40000000000 */
[C---:B------:R-:W-:Y:S01]  /*31f0*/  DFMA R12, R8.reuse, R12, UR6 ;  /* 0x00000006080c7e2b */ /* 0x040fe2000800000c */
[----:B------:R-:W-:Y:S01]  /*3200*/  UMOV UR6, 0xf93d7d19 ;  /* 0xf93d7d1900067882 */ /* 0x000fe20000000000 */
[----:B------:R-:W-:Y:S01]  /*3210*/  UMOV UR7, 0x3fc8bfec ;  /* 0x3fc8bfec00077882 */ /* 0x000fe20000000000 */
[----:B------:R-:W-:Y:S01]  /*3220*/  DFMA R16, R8, R16, UR8 ;  /* 0x0000000808107e2b */ /* 0x000fe20008000010 */
[----:B------:R-:W-:Y:S01]  /*3230*/  UMOV UR8, 0xfc51bc7a ;  /* 0xfc51bc7a00087882 */ /* 0x000fe20000000000 */
[----:B------:R-:W-:Y:S01]  /*3240*/  UMOV UR9, 0x3fc4ffff ;  /* 0x3fc4ffff00097882 */ /* 0x000fe20000000000 */
[----:B------:R-:W-:-:S02]  /*3250*/  DFMA R18, |R2|, -R18, 1 ;  /* 0x3ff000000212742b */ /* 0x000fc40000000a12 */
[C---:B------:R-:W-:Y:S01]  /*3260*/  DFMA R12, R8.reuse, R12, -UR6 ;  /* 0x80000006080c7e2b */ /* 0x040fe2000800000c */
[----:B------:R-:W-:Y:S01]  /*3270*/  UMOV UR6, 0xf756aa6c ;  /* 0xf756aa6c00067882 */ /* 0x000fe20000000000 */
[----:B------:R-:W-:Y:S01]  /*3280*/  UMOV UR7, 0x3fc7ffff ;  /* 0x3fc7ffff00077882 */ /* 0x000fe20000000000 */
[----:B------:R-:W-:Y:S01]  /*3290*/  DFMA R16, R8, R16, -UR8 ;  /* 0x8000000808107e2b */ /* 0x000fe20008000010 */
[----:B------:R-:W-:Y:S01]  /*32a0*/  UMOV UR8, 0xffffb5ea ;  /* 0xffffb5ea00087882 */ /* 0x000fe20000000000 */
[----:B------:R-:W-:Y:S01]  /*32b0*/  UMOV UR9, 0x3fd7ffff ;  /* 0x3fd7ffff00097882 */ /* 0x000fe20000000000 */
[----:B------:R-:W-:Y:S02]  /*32c0*/  DFMA R20, R18, R20, 0.5 ;  /* 0x3fe000001214742b */ /* 0x000fe40000000014 */
[----:B------:R-:W-:Y:S02]  /*32d0*/  DMUL R18, R10, R18 ;  /* 0x000000120a127228 */ /* 0x000fe40000000000 */
[C---:B------:R-:W-:Y:S01]  /*32e0*/  DFMA R12, R8.reuse, R12, UR6 ;  /* 0x00000006080c7e2b */ /* 0x040fe2000800000c */
[----:B------:R-:W-:Y:S01]  /*32f0*/  UMOV UR6, 0x3646 ;  /* 0x0000364600067882 */ /* 0x000fe20000000000 */
[----:B------:R-:W-:Y:S01]  /*3300*/  DFMA R16, R8, R16, UR8 ;  /* 0x0000000808107e2b */ /* 0x000fe20008000010 */
[----:B------:R-:W-:-:S03]  /*3310*/  UMOV UR7, 0x3ff00000 ;  /* 0x3ff0000000077882 */ /* 0x000fc60000000000 */
[----:B------:R-:W-:Y:S02]  /*3320*/  DFMA R10, R20, R18, R10 ;  /* 0x00000012140a722b */ /* 0x000fe4000000000a */
[----:B------:R-:W-:Y:S02]  /*3330*/  DFMA R8, R8, R12, UR6 ;  /* 0x0000000608087e2b */ /* 0x000fe4000800000c */
[----:B------:R-:W-:Y:S01]  /*3340*/  DFMA R18, R6, R16, |R2| ;  /* 0x000000100612722b */ /* 0x000fe20000000402 */
[----:B------:R-:W-:Y:S10]  /*3350*/  @!P0 BRA `(.L_x_434) ;  /* 0x0000000000188947 */ /* 0x000ff40003800000 */
[----:B------:R-:W-:Y:S01]  /*3360*/  IMAD.MOV.U32 R12, RZ, RZ, R4 ;  /* 0x000000ffff0c7224 */ /* 0x000fe200078e0004 */
[----:B------:R-:W-:Y:S01]  /*3370*/  MOV R0, 0x33a0 ;  /* 0x000033a000007802 */ /* 0x000fe20000000f00 */
[----:B------:R-:W-:-:S07]  /*3380*/  IMAD.MOV.U32 R13, RZ, RZ, R5 ;  /* 0x000000ffff0d7224 */ /* 0x000fce00078e0005 */
[----:B------:R-:W-:Y:S05]  /*3390*/  CALL.REL.NOINC `($__internal_29_$__cuda_sm20_drsqrt_f64_slowpath_v2) ;  /* 0x0000000c00907944 */ /* 0x000fea0003c00000 */
[----:B------:R-:W-:Y:S02]  /*33a0*/  IMAD.MOV.U32 R10, RZ, RZ, R12 ;  /* 0x000000ffff0a7224 */ /* 0x000fe400078e000c */
[----:B------:R-:W-:-:S07]  /*33b0*/  IMAD.MOV.U32 R11, RZ, RZ, R13 ;  /* 0x000000ffff0b7224 */ /* 0x000fce00078e000d */
.L_x_434:
[----:B------:R-:W-:Y:S05]  /*33c0*/  BSYNC.RECONVERGENT B1 ;  /* 0x0000000000017941 */ /* 0x000fea0003800200 */
.L_x_433:
        /* <DEDUP_REMOVED lines=11> */
[----:B------:R-:W-:-:S02]  /*3480*/  UMOV UR7, 0x3fe98845 ;  /* 0x3fe9884500077882 */ /* 0x000fc40000000000 */
[----:B------:R-:W-:Y:S01]  /*3490*/  DMUL R6, R10, UR6 ;  /* 0x000000060a067c28 */ /* 0x000fe20008000000 */
[----:B------:R-:W-:Y:S01]  /*34a0*/  UMOV UR6, 0x33145c00 ;  /* 0x33145c0000067882 */ /* 0x000fe20000000000 */
[----:B------:R-:W-:Y:S02]  /*34b0*/  UMOV UR7, 0x3c91a626 ;  /* 0x3c91a62600077882 */ /* 0x000fe40000000000 */
[----:B------:R-:W-:Y:S01]  /*34c0*/  DFMA R16, R12, -UR6, R16 ;  /* 0x800000060c107c2b */ /* 0x000fe20008000010 */
[----:B------:R-:W-:Y:S01]  /*34d0*/  UMOV UR6, 0x252049c0 ;  /* 0x252049c000067882 */ /* 0x000fe20000000000 */
[----:B------:R-:W-:Y:S02]  /*34e0*/  UMOV UR7, 0x397b839a ;  /* 0x397b839a00077882 */ /* 0x000fe40000000000 */
[----:B------:R-:W-:-:S04]  /*34f0*/  DMUL R6, R8, R6 ;  /* 0x0000000608067228 */ /* 0x000fc80000000000 */
[----:B------:R-:W-:Y:S01]  /*3500*/  DFMA R12, R12, -UR6, R16 ;  /* 0x800000060c0c7c2b */ /* 0x000fe20008000010 */
[----:B------:R-:W-:Y:S10]  /*3510*/  @!P0 BRA `(.L_x_436) ;  /* 0x0000000000148947 */ /* 0x000ff40003800000 */
[----:B------:R-:W-:-:S07]  /*3520*/  MOV R16, 0x3540 ;  /* 0x0000354000107802 */ /* 0x000fce0000000f00 */
[----:B------:R-:W-:Y:S05]  /*3530*/  CALL.REL.NOINC `($vec_y1$__internal_trig_reduction_slowpathd) ;  /* 0x0000000c00b47944 */ /* 0x000fea0003c00000 */
[----:B------:R-:W-:Y:S02]  /*3540*/  IMAD.MOV.U32 R4, RZ, RZ, R0 ;  /* 0x000000ffff047224 */ /* 0x000fe400078e0000 */
[----:B------:R-:W-:Y:S02]  /*3550*/  IMAD.MOV.U32 R12, RZ, RZ, R8 ;  /* 0x000000ffff0c7224 */ /* 0x000fe400078e0008 */
[----:B------:R-:W-:-:S07]  /*3560*/  IMAD.MOV.U32 R13, RZ, RZ, R9 ;  /* 0x000000ffff0d7224 */ /* 0x000fce00078e0009 */
.L_x_436:
[----:B------:R-:W-:Y:S05]  /*3570*/  BSYNC.RECONVERGENT B1 ;  /* 0x0000000000017941 */ /* 0x000fea0003800200 */
.L_x_435:
[----:B------:R-:W-:Y:S01]  /*3580*/  LOP3.LUT R8, R4, 0x3, RZ, 0xc0, !PT ;  /* 0x0000000304087812 */ /* 0x000fe200078ec0ff */
[----:B------:R-:W-:Y:S01]  /*3590*/  UMOV UR6, 0x2955385e ;  /* 0x2955385e00067882 */ /* 0x000fe20000000000 */
[----:B------:R-:W-:Y:S01]  /*35a0*/  UMOV UR7, 0x400f6a7a ;  /* 0x400f6a7a00077882 */ /* 0x000fe20000000000 */
[----:B------:R-:W-:Y:S01]  /*35b0*/  BSSY.RECONVERGENT B1, `(.L_x_437) ;  /* 0x0000021000017945 */ /* 0x000fe20003800200 */
[----:B------:R-:W0:Y:S01]  /*35c0*/  I2F.F64.U32 R4, R8 ;  /* 0x0000000800047312 */ /* 0x000e220000201800 */
[----:B------:R-:W-:Y:S01]  /*35d0*/  DADD R12, R12, -UR6 ;  /* 0x800000060c0c7e29 */ /* 0x000fe20008000000 */
[----:B------:R-:W-:Y:S01]  /*35e0*/  UMOV UR6, 0x54442d18 ;  /* 0x54442d1800067882 */ /* 0x000fe20000000000 */
[----:B------:R-:W-:-:S06]  /*35f0*/  UMOV UR7, 0x3ff921fb ;  /* 0x3ff921fb00077882 */ /* 0x000fcc0000000000 */
        /* <DEDUP_REMOVED lines=26> */
.L_x_440:
[----:B------:R-:W-:Y:S05]  /*37a0*/  BSYNC.RECONVERGENT B2 ;  /* 0x0000000000027941 */ /* 0x000fea0003800200 */
.L_x_439:
[----:B------:R-:W-:-:S07]  /*37b0*/  VIADD R0, R0, 0x1 ;  /* 0x0000000100007836 */ /* 0x000fce0000000000 */
.L_x_438:
[----:B------:R-:W-:Y:S05]  /*37c0*/  BSYNC.RECONVERGENT B1 ;  /* 0x0000000000017941 */ /* 0x000fea0003800200 */
.L_x_437:
        /* <DEDUP_REMOVED lines=29> */
[----:B------:R-:W-:-:S11]  /*39a0*/  DMUL R4, R6, R4 ;  /* 0x0000000406047228 */ /* 0x000fd60000000000 */
.L_x_410:
[----:B------:R-:W-:Y:S05]  /*39b0*/  BSYNC.RECONVERGENT B0 ;  /* 0x0000000000007941 */ /* 0x000fea0003800200 */
.L_x_406:
[----:B------:R-:W0:Y:S01]  /*39c0*/  LDC.64 R6, c[0x0][0x388] ;  /* 0x0000e200ff067b82 */ /* 0x000e220000000a00 */
[C---:B------:R-:W-:Y:S01]  /*39d0*/  DSETP.NEU.AND P1, PT, R2.reuse, RZ, PT ;  /* 0x000000ff0200722a */ /* 0x040fe20003f2d000 */
[----:B------:R-:W-:Y:S01]  /*39e0*/  IMAD.MOV.U32 R0, RZ, RZ, -0x100000 ;  /* 0xfff00000ff007424 */ /* 0x000fe200078e00ff */
[----:B------:R-:W-:-:S04]  /*39f0*/  DSETP.GTU.AND P0, PT, R2, RZ, PT ;  /* 0x000000ff0200722a */ /* 0x000fc80003f0c000 */
[----:B------:R-:W-:Y:S02]  /*3a00*/  FSEL R3, R0, -QNAN , !P1 ;  /* 0xfff8000000037808 */ /* 0x000fe40004800000 */
[----:B------:R-:W-:Y:S02]  /*3a10*/  FSEL R2, R4, RZ, P0 ;  /* 0x000000ff04027208 */ /* 0x000fe40000000000 */
[----:B------:R-:W-:Y:S01]  /*3a20*/  FSEL R3, R5, R3, P0 ;  /* 0x0000000305037208 */ /* 0x000fe20000000000 */
[----:B0-----:R-:W-:-:S05]  /*3a30*/  IMAD.WIDE R14, R14, 0x8, R6 ;  /* 0x000000080e0e7825 */ /* 0x001fca00078e0206 */
[----:B------:R-:W-:Y:S01]  /*3a40*/  STG.E.64 desc[UR4][R14.64], R2 ;  /* 0x000000020e007986 */ /* 0x000fe2000c101b04 */
[----:B------:R-:W-:Y:S05]  /*3a50*/  EXIT ;  /* 0x000000000000794d */ /* 0x000fea0003800000 */
        .weak           $__internal_27_$__cuda_sm20_dblrcp_rn_slowpath_v3
        .type           $__internal_27_$__cuda_sm20_dblrcp_rn_slowpath_v3,@function
        .size           $__internal_27_$__cuda_sm20_dblrcp_rn_slowpath_v3,($__internal_28_$__cuda_sm20_div_rn_f64_full - $__internal_27_$__cuda_sm20_dblrcp_rn_slowpath_v3)
$__internal_27_$__cuda_sm20_dblrcp_rn_slowpath_v3:
[----:B------:R-:W-:Y:S01]  /*3a60*/  DSETP.GTU.AND P0, PT, |R6|, +INF , PT ;  /* 0x7ff000000600742a */ /* 0x000fe20003f0c200 */
[----:B------:R-:W-:-:S13]  /*3a70*/  BSSY.RECONVERGENT B2, `(.L_x_441) ;  /* 0x0000023000027945 */ /* 0x000fda0003800200 */
[----:B------:R-:W-:Y:S05]  /*3a80*/  @P0 BRA `(.L_x_442) ;  /* 0x00000000007c0947 */ /* 0x000fea0003800000 */
[----:B------:R-:W-:-:S05]  /*3a90*/  LOP3.LUT R15, R7, 0x7fffffff, RZ, 0xc0, !PT ;  /* 0x7fffffff070f7812 */ /* 0x000fca00078ec0ff */
[----:B------:R-:W-:-:S05]  /*3aa0*/  VIADD R12, R15, 0xffffffff ;  /* 0xffffffff0f0c7836 */ /* 0x000fca0000000000 */
[----:B------:R-:W-:-:S13]  /*3ab0*/  ISETP.GE.U32.AND P0, PT, R12, 0x7fefffff, PT ;  /* 0x7fefffff0c00780c */ /* 0x000fda0003f06070 */
[----:B------:R-:W-:Y:S01]  /*3ac0*/  @P0 LOP3.LUT R13, R7, 0x7ff00000, RZ, 0x3c, !PT ;  /* 0x7ff00000070d0812 */ /* 0x000fe200078e3cff */
[----:B------:R-:W-:Y:S01]  /*3ad0*/  @P0 IMAD.MOV.U32 R12, RZ, RZ, RZ ;  /* 0x000000ffff0c0224 */ /* 0x000fe200078e00ff */
[----:B------:R-:W-:Y:S06]  /*3ae0*/  @P0 BRA `(.L_x_443) ;  /* 0x00000000006c0947 */ /* 0x000fec0003800000 */
[----:B------:R-:W-:-:S13]  /*3af0*/  ISETP.GE.U32.AND P0, PT, R15, 0x1000001, PT ;  /* 0x010000010f00780c */ /* 0x000fda0003f06070 */
[----:B------:R-:W-:Y:S05]  /*3b00*/  @!P0 BRA `(.L_x_444) ;  /* 0x0000000000348947 */ /* 0x000fea0003800000 */
[----:B------:R-:W-:Y:S02]  /*3b10*/  VIADD R13, R7, 0xc0200000 ;  /* 0xc0200000070d7836 */ /* 0x000fe40000000000 */
[----:B------:R-:W-:Y:S02]  /*3b20*/  IMAD.MOV.U32 R12, RZ, RZ, R6 ;  /* 0x000000ffff0c7224 */ /* 0x000fe400078e0006 */
[----:B------:R-:W0:Y:S04]  /*3b30*/  MUFU.RCP64H R17, R13 ;  /* 0x0000000d00117308 */ /* 0x000e280000001800 */
[----:B0-----:R-:W-:-:S08]  /*3b40*/  DFMA R18, -R12, R16, 1 ;  /* 0x3ff000000c12742b */ /* 0x001fd00000000110 */
[----:B------:R-:W-:-:S08]  /*3b50*/  DFMA R18, R18, R18, R18 ;  /* 0x000000121212722b */ /* 0x000fd00000000012 */
[----:B------:R-:W-:-:S08]  /*3b60*/  DFMA R18, R16, R18, R16 ;  /* 0x000000121012722b */ /* 0x000fd00000000010 */
[----:B------:R-:W-:-:S08]  /*3b70*/  DFMA R16, -R12, R18, 1 ;  /* 0x3ff000000c10742b */ /* 0x000fd00000000112 */
[----:B------:R-:W-:-:S08]  /*3b80*/  DFMA R16, R18, R16, R18 ;  /* 0x000000101210722b */ /* 0x000fd00000000012 */
[----:B------:R-:W-:-:S08]  /*3b90*/  DMUL R16, R16, 2.2250738585072013831e-308 ;  /* 0x0010000010107828 */ /* 0x000fd00000000000 */
[----:B------:R-:W-:-:S08]  /*3ba0*/  DFMA R6, -R6, R16, 1 ;  /* 0x3ff000000606742b */ /* 0x000fd00000000110 */
[----:B------:R-:W-:-:S08]  /*3bb0*/  DFMA R6, R6, R6, R6 ;  /* 0x000000060606722b */ /* 0x000fd00000000006 */
[----:B------:R-:W-:Y:S01]  /*3bc0*/  DFMA R12, R16, R6, R16 ;  /* 0x00000006100c722b */ /* 0x000fe20000000010 */
[----:B------:R-:W-:Y:S10]  /*3bd0*/  BRA `(.L_x_443) ;  /* 0x0000000000307947 */ /* 0x000ff40003800000 */
.L_x_444:
[----:B------:R-:W-:Y:S01]  /*3be0*/  DMUL R6, R6, 8.11296384146066816958e+31 ;  /* 0x4690000006067828 */ /* 0x000fe20000000000 */
[----:B------:R-:W-:-:S05]  /*3bf0*/  IMAD.MOV.U32 R12, RZ, RZ, R16 ;  /* 0x000000ffff0c7224 */ /* 0x000fca00078e0010 */
[----:B------:R-:W0:Y:S02]  /*3c00*/  MUFU.RCP64H R13, R7 ;  /* 0x00000007000d7308 */ /* 0x000e240000001800 */
[----:B0-----:R-:W-:-:S08]  /*3c10*/  DFMA R16, -R6, R12, 1 ;  /* 0x3ff000000610742b */ /* 0x001fd0000000010c */
[----:B------:R-:W-:-:S08]  /*3c20*/  DFMA R16, R16, R16, R16 ;  /* 0x000000101010722b */ /* 0x000fd00000000010 */
[----:B------:R-:W-:-:S08]  /*3c30*/  DFMA R16, R12, R16, R12 ;  /* 0x000000100c10722b */ /* 0x000fd0000000000c */
[----:B------:R-:W-:-:S08]  /*3c40*/  DFMA R12, -R6, R16, 1 ;  /* 0x3ff00000060c742b */ /* 0x000fd00000000110 */
[----:B------:R-:W-:-:S08]  /*3c50*/  DFMA R12, R16, R12, R16 ;  /* 0x0000000c100c722b */ /* 0x000fd00000000010 */
[----:B------:R-:W-:Y:S01]  /*3c60*/  DMUL R12, R12, 8.11296384146066816958e+31 ;  /* 0x469000000c0c7828 */ /* 0x000fe20000000000 */
[----:B------:R-:W-:Y:S10]  /*3c70*/  BRA `(.L_x_443) ;  /* 0x0000000000087947 */ /* 0x000ff40003800000 */
.L_x_442:
[----:B------:R-:W-:Y:S01]  /*3c80*/  LOP3.LUT R13, R7, 0x80000, RZ, 0xfc, !PT ;  /* 0x00080000070d7812 */ /* 0x000fe200078efcff */
[----:B------:R-:W-:-:S07]  /*3c90*/  IMAD.MOV.U32 R12, RZ, RZ, R6 ;  /* 0x000000ffff0c7224 */ /* 0x000fce00078e0006 */
.L_x_443:
[----:B------:R-:W-:Y:S05]  /*3ca0*/  BSYNC.RECONVERGENT B2 ;  /* 0x0000000000027941 */ /* 0x000fea0003800200 */
.L_x_441:
[----:B------:R-:W-:Y:S02]  /*3cb0*/  IMAD.MOV.U32 R6, RZ, RZ, R0 ;  /* 0x000000ffff067224 */ /* 0x000fe400078e0000 */
[----:B------:R-:W-:-:S04]  /*3cc0*/  IMAD.MOV.U32 R7, RZ, RZ, 0x0 ;  /* 0x00000000ff077424 */ /* 0x000fc800078e00ff */
[----:B------:R-:W-:Y:S05]  /*3cd0*/  RET.REL.NODEC R6 `(vec_y1) ;  /* 0xffffffc006c87950 */ /* 0x000fea0003c3ffff */
        .weak           $__internal_28_$__cuda_sm20_div_rn_f64_full
        .type           $__internal_28_$__cuda_sm20_div_rn_f64_full,@function
        .size           $__internal_28_$__cuda_sm20_div_rn_f64_full,($__internal_29_$__cuda_sm20_drsqrt_f64_slowpath_v2 - $__internal_28_$__cuda_sm20_div_rn_f64_full)
$__internal_28_$__cuda_sm20_div_rn_f64_full:
[C---:B------:R-:W-:Y:S01]  /*3ce0*/  FSETP.GEU.AND P0, PT, |R7|.reuse, 1.469367938527859385e-39, PT ;  /* 0x001000000700780b */ /* 0x040fe20003f0e200 */
[----:B------:R-:W-:Y:S01]  /*3cf0*/  IMAD.MOV.U32 R8, RZ, RZ, 0x1 ;  /* 0x00000001ff087424 */ /* 0x000fe200078e00ff */
[C---:B------:R-:W-:Y:S01]  /*3d00*/  LOP3.LUT R4, R7.reuse, 0x800fffff, RZ, 0xc0, !PT ;  /* 0x800fffff07047812 */ /* 0x040fe200078ec0ff */
[----:B------:R-:W-:Y:S01]  /*3d10*/  IMAD.MOV.U32 R12, RZ, RZ, 0x1ca00000 ;  /* 0x1ca00000ff0c7424 */ /* 0x000fe200078e00ff */
[----:B------:R-:W-:Y:S01]  /*3d20*/  LOP3.LUT R13, R7, 0x7ff00000, RZ, 0xc0, !PT ;  /* 0x7ff00000070d7812 */ /* 0x000fe200078ec0ff */
[----:B------:R-:W-:Y:S01]  /*3d30*/  IMAD.MOV.U32 R20, RZ, RZ, 0x3fe00000 ;  /* 0x3fe00000ff147424 */ /* 0x000fe200078e00ff */
[----:B------:R-:W-:Y:S01]  /*3d40*/  LOP3.LUT R5, R4, 0x3ff00000, RZ, 0xfc, !PT ;  /* 0x3ff0000004057812 */ /* 0x000fe200078efcff */
[----:B------:R-:W-:Y:S01]  /*3d50*/  IMAD.MOV.U32 R4, RZ, RZ, R6 ;  /* 0x000000ffff047224 */ /* 0x000fe200078e0006 */
[----:B------:R-:W-:Y:S01]  /*3d60*/  ISETP.LE.U32.AND P1, PT, R13, 0x3fe00000, PT ;  /* 0x3fe000000d00780c */ /* 0x000fe20003f23070 */
[----:B------:R-:W-:Y:S03]  /*3d70*/  BSSY.RECONVERGENT B2, `(.L_x_445) ;  /* 0x0000043000027945 */ /* 0x000fe60003800200 */
[----:B------:R-:W-:Y:S01]  /*3d80*/  SEL R15, R12, 0x63400000, !P1 ;  /* 0x634000000c0f7807 */ /* 0x000fe20004800000 */
[----:B------:R-:W-:-:S06]  /*3d90*/  @!P0 DMUL R4, R6, 8.98846567431157953865e+307 ;  /* 0x7fe0000006048828 */ /* 0x000fcc0000000000 */
[----:B------:R-:W0:Y:S02]  /*3da0*/  MUFU.RCP64H R9, R5 ;  /* 0x0000000500097308 */ /* 0x000e240000001800 */
[----:B0-----:R-:W-:-:S08]  /*3db0*/  DFMA R10, R8, -R4, 1 ;  /* 0x3ff00000080a742b */ /* 0x001fd00000000804 */
[----:B------:R-:W-:-:S08]  /*3dc0*/  DFMA R10, R10, R10, R10 ;  /* 0x0000000a0a0a722b */ /* 0x000fd0000000000a */
[----:B------:R-:W-:-:S08]  /*3dd0*/  DFMA R10, R8, R10, R8 ;  /* 0x0000000a080a722b */ /* 0x000fd00000000008 */
[----:B------:R-:W-:-:S08]  /*3de0*/  DFMA R8, R10, -R4, 1 ;  /* 0x3ff000000a08742b */ /* 0x000fd00000000804 */
[----:B------:R-:W-:Y:S01]  /*3df0*/  DFMA R10, R10, R8, R10 ;  /* 0x000000080a0a722b */ /* 0x000fe2000000000a */
[----:B------:R-:W-:Y:S01]  /*3e00*/  LOP3.LUT R9, R15, 0x80045f30, RZ, 0xfc, !PT ;  /* 0x80045f300f097812 */ /* 0x000fe200078efcff */
[----:B------:R-:W-:Y:S01]  /*3e10*/  IMAD.MOV.U32 R15, RZ, RZ, R13 ;  /* 0x000000ffff0f7224 */ /* 0x000fe200078e000d */
[----:B------:R-:W-:Y:S01]  /*3e20*/  @!P0 LOP3.LUT R15, R5, 0x7ff00000, RZ, 0xc0, !PT ;  /* 0x7ff00000050f8812 */ /* 0x000fe200078ec0ff */
[----:B------:R-:W-:Y:S02]  /*3e30*/  VIADD R13, R20, 0xffffffff ;  /* 0xffffffff140d7836 */ /* 0x000fe40000000000 */
[----:B------:R-:W-:-:S03]  /*3e40*/  IMAD.MOV.U32 R8, RZ, RZ, 0x6dc9c883 ;  /* 0x6dc9c883ff087424 */ /* 0x000fc600078e00ff */
[----:B------:R-:W-:Y:S01]  /*3e50*/  ISETP.GT.U32.AND P0, PT, R13, 0x7feffffe, PT ;  /* 0x7feffffe0d00780c */ /* 0x000fe20003f04070 */
[----:B------:R-:W-:Y:S02]  /*3e60*/  VIADD R13, R15, 0xffffffff ;  /* 0xffffffff0f0d7836 */ /* 0x000fe40000000000 */
[----:B------:R-:W-:-:S03]  /*3e70*/  DMUL R16, R10, R8 ;  /* 0x000000080a107228 */ /* 0x000fc60000000000 */
[----:B------:R-:W-:-:S05]  /*3e80*/  ISETP.GT.U32.OR P0, PT, R13, 0x7feffffe, P0 ;  /* 0x7feffffe0d00780c */ /* 0x000fca0000704470 */
[----:B------:R-:W-:-:S08]  /*3e90*/  DFMA R18, R16, -R4, R8 ;  /* 0x800000041012722b */ /* 0x000fd00000000008 */
[----:B------:R-:W-:Y:S01]  /*3ea0*/  DFMA R10, R10, R18, R16 ;  /* 0x000000120a0a722b */ /* 0x000fe20000000010 */
[----:B------:R-:W-:Y:S10]  /*3eb0*/  @P0 BRA `(.L_x_446) ;  /* 0x0000000000740947 */ /* 0x000ff40003800000 */
[----:B------:R-:W-:Y:S01]  /*3ec0*/  LOP3.LUT R15, R7, 0x7ff00000, RZ, 0xc0, !PT ;  /* 0x7ff00000070f7812 */ /* 0x000fe200078ec0ff */
[----:B------:R-:W-:-:S03]  /*3ed0*/  IMAD.MOV.U32 R13, RZ, RZ, 0x3fe00000 ;  /* 0x3fe00000ff0d7424 */ /* 0x000fc600078e00ff */
[----:B------:R-:W-:Y:S01]  /*3ee0*/  ISETP.LE.U32.AND P0, PT, R15, 0x3fe00000, PT ;  /* 0x3fe000000f00780c */ /* 0x000fe20003f03070 */
[----:B------:R-:W-:-:S03]  /*3ef0*/  IMAD.MOV R16, RZ, RZ, -R15 ;  /* 0x000000ffff107224 */ /* 0x000fc600078e0a0f */
[----:B------:R-:W-:Y:S02]  /*3f00*/  SEL R12, R12, 0x63400000, !P0 ;  /* 0x634000000c0c7807 */ /* 0x000fe40004000000 */
[----:B------:R-:W-:Y:S01]  /*3f10*/  VIADDMNMX R13, R16, R13, 0xb9600000, !PT ;  /* 0xb9600000100d7446 */ /* 0x000fe2000780010d */
[----:B------:R-:W-:-:S03]  /*3f20*/  IMAD.MOV.U32 R16, RZ, RZ, RZ ;  /* 0x000000ffff107224 */ /* 0x000fc600078e00ff */
[----:B------:R-:W-:-:S05]  /*3f30*/  VIMNMX R13, PT, PT, R13, 0x46a00000, PT ;  /* 0x46a000000d0d7848 */ /* 0x000fca0003fe0100 */
[----:B------:R-:W-:-:S04]  /*3f40*/  IMAD.IADD R15, R13, 0x1, -R12 ;  /* 0x000000010d0f7824 */ /* 0x000fc800078e0a0c */
        /* <DEDUP_REMOVED lines=11> */
[----:B------:R-:W-:Y:S01]  /*4000*/  IADD3 R15, PT, PT, -R15, -0x43300000, RZ ;  /* 0xbcd000000f0f7810 */ /* 0x000fe20007ffe1ff */
[----:B------:R-:W-:-:S06]  /*4010*/  IMAD.MOV.U32 R4, RZ, RZ, RZ ;  /* 0x000000ffff047224 */ /* 0x000fcc00078e00ff */
[----:B------:R-:W-:Y:S02]  /*4020*/  DFMA R4, R12, -R4, R10 ;  /* 0x800000040c04722b */ /* 0x000fe4000000000a */
[----:B------:R-:W-:-:S08]  /*4030*/  DMUL.RP R10, R10, R16 ;  /* 0x000000100a0a7228 */ /* 0x000fd00000008000 */
[----:B------:R-:W-:Y:S02]  /*4040*/  FSETP.NEU.AND P0, PT, |R5|, R15, PT ;  /* 0x0000000f0500720b */ /* 0x000fe40003f0d200 */
[----:B------:R-:W-:Y:S02]  /*4050*/  LOP3.LUT R7, R11, R7, RZ, 0x3c, !PT ;  /* 0x000000070b077212 */ /* 0x000fe400078e3cff */
[----:B------:R-:W-:Y:S02]  /*4060*/  FSEL R12, R10, R12, !P0 ;  /* 0x0000000c0a0c7208 */ /* 0x000fe40004000000 */
[----:B------:R-:W-:Y:S01]  /*4070*/  FSEL R13, R7, R13, !P0 ;  /* 0x0000000d070d7208 */ /* 0x000fe20004000000 */
[----:B------:R-:W-:Y:S06]  /*4080*/  BRA `(.L_x_447) ;  /* 0x0000000000447947 */ /* 0x000fec0003800000 */
.L_x_446:
[----:B------:R-:W-:-:S14]  /*4090*/  DSETP.NAN.AND P0, PT, R6, R6, PT ;  /* 0x000000060600722a */ /* 0x000fdc0003f08000 */
[----:B------:R-:W-:Y:S05]  /*40a0*/  @P0 BRA `(.L_x_448) ;  /* 0x0000000000340947 */ /* 0x000fea0003800000 */
[----:B------:R-:W-:Y:S01]  /*40b0*/  ISETP.NE.AND P0, PT, R20, R15, PT ;  /* 0x0000000f1400720c */ /* 0x000fe20003f05270 */
[----:B------:R-:W-:Y:S02]  /*40c0*/  IMAD.MOV.U32 R12, RZ, RZ, 0x0 ;  /* 0x00000000ff0c7424 */ /* 0x000fe400078e00ff */
[----:B------:R-:W-:-:S10]  /*40d0*/  IMAD.MOV.U32 R13, RZ, RZ, -0x80000 ;  /* 0xfff80000ff0d7424 */ /* 0x000fd400078e00ff */
[----:B------:R-:W-:Y:S05]  /*40e0*/  @!P0 BRA `(.L_x_447) ;  /* 0x00000000002c8947 */ /* 0x000fea0003800000 */
[----:B------:R-:W-:Y:S02]  /*40f0*/  ISETP.NE.AND P0, PT, R20, 0x7ff00000, PT ;  /* 0x7ff000001400780c */ /* 0x000fe40003f05270 */
[----:B------:R-:W-:Y:S02]  /*4100*/  LOP3.LUT R6, R7, 0xbfe45f30, RZ, 0x3c, !PT ;  /* 0xbfe45f3007067812 */ /* 0x000fe400078e3cff */
[----:B------:R-:W-:Y:S02]  /*4110*/  ISETP.EQ.OR P0, PT, R15, RZ, !P0 ;  /* 0x000000ff0f00720c */ /* 0x000fe40004702670 */
[----:B------:R-:W-:-:S11]  /*4120*/  LOP3.LUT R13, R6, 0x80000000, RZ, 0xc0, !PT ;  /* 0x80000000060d7812 */ /* 0x000fd600078ec0ff */
[----:B------:R-:W-:Y:S01]  /*4130*/  @P0 LOP3.LUT R4, R13, 0x7ff00000, RZ, 0xfc, !PT ;  /* 0x7ff000000d040812 */ /* 0x000fe200078efcff */
[----:B------:R-:W-:Y:S02]  /*4140*/  @!P0 IMAD.MOV.U32 R12, RZ, RZ, RZ ;  /* 0x000000ffff0c8224 */ /* 0x000fe400078e00ff */
[----:B------:R-:W-:Y:S02]  /*4150*/  @P0 IMAD.MOV.U32 R12, RZ, RZ, RZ ;  /* 0x000000ffff0c0224 */ /* 0x000fe400078e00ff */
[----:B------:R-:W-:Y:S01]  /*4160*/  @P0 IMAD.MOV.U32 R13, RZ, RZ, R4 ;  /* 0x000000ffff0d0224 */ /* 0x000fe200078e0004 */
[----:B------:R-:W-:Y:S06]  /*4170*/  BRA `(.L_x_447) ;  /* 0x0000000000087947 */ /* 0x000fec0003800000 */
.L_x_448:
[----:B------:R-:W-:Y:S01]  /*4180*/  LOP3.LUT R13, R7, 0x80000, RZ, 0xfc, !PT ;  /* 0x00080000070d7812 */ /* 0x000fe200078efcff */
[----:B------:R-:W-:-:S07]  /*4190*/  IMAD.MOV.U32 R12, RZ, RZ, R6 ;  /* 0x000000ffff0c7224 */ /* 0x000fce00078e0006 */
.L_x_447:
[----:B------:R-:W-:Y:S05]  /*41a0*/  BSYNC.RECONVERGENT B2 ;  /* 0x0000000000027941 */ /* 0x000fea0003800200 */
.L_x_445:
[----:B------:R-:W-:Y:S02]  /*41b0*/  IMAD.MOV.U32 R4, RZ, RZ, R0 ;  /* 0x000000ffff047224 */ /* 0x000fe400078e0000 */
[----:B------:R-:W-:-:S04]  /*41c0*/  IMAD.MOV.U32 R5, RZ, RZ, 0x0 ;  /* 0x00000000ff057424 */ /* 0x000fc800078e00ff */
[----:B------:R-:W-:Y:S05]  /*41d0*/  RET.REL.NODEC R4 `(vec_y1) ;  /* 0xffffffbc04887950 */ /* 0x000fea0003c3ffff */
        .weak           $__internal_29_$__cuda_sm20_drsqrt_f64_slowpath_v2
        .type           $__internal_29_$__cuda_sm20_drsqrt_f64_slowpath_v2,@function
        .size           $__internal_29_$__cuda_sm20_drsqrt_f64_slowpath_v2,($vec_y1$__internal_trig_reduction_slowpathd - $__internal_29_$__cuda_sm20_drsqrt_f64_slowpath_v2)
$__internal_29_$__cuda_sm20_drsqrt_f64_slowpath_v2:
[----:B------:R-:W-:Y:S01]  /*41e0*/  DSETP.NEU.AND P0, PT, R12, RZ, PT ;  /* 0x000000ff0c00722a */ /* 0x000fe20003f0d000 */
[----:B------:R-:W-:Y:S01]  /*41f0*/  BSSY.RECONVERGENT B3, `(.L_x_449) ;  /* 0x000001c000037945 */ /* 0x000fe20003800200 */
[----:B------:R-:W-:-:S12]  /*4200*/  LOP3.LUT R10, R13, 0x80000000, RZ, 0xc0, !PT ;  /* 0x800000000d0a7812 */ /* 0x000fd800078ec0ff */
[----:B------:R-:W-:Y:S05]  /*4210*/  @!P0 BRA `(.L_x_450) ;  /* 0x00000000005c8947 */ /* 0x000fea0003800000 */
[----:B------:R-:W-:-:S14]  /*4220*/  DSETP.GTU.AND P0, PT, |R12|, +INF , PT ;  /* 0x7ff000000c00742a */ /* 0x000fdc0003f0c200 */
[----:B------:R-:W-:Y:S05]  /*4230*/  @P0 BRA `(.L_x_451) ;  /* 0x00000000004c0947 */ /* 0x000fea0003800000 */
[----:B------:R-:W-:-:S13]  /*4240*/  ISETP.NE.AND P0, PT, R10, RZ, PT ;  /* 0x000000ff0a00720c */ /* 0x000fda0003f05270 */
[----:B------:R-:W-:Y:S02]  /*4250*/  @P0 IMAD.MOV.U32 R10, RZ, RZ, 0x0 ;  /* 0x00000000ff0a0424 */ /* 0x000fe400078e00ff */
[----:B------:R-:W-:Y:S01]  /*4260*/  @P0 IMAD.MOV.U32 R11, RZ, RZ, -0x80000 ;  /* 0xfff80000ff0b0424 */ /* 0x000fe200078e00ff */
[----:B------:R-:W-:Y:S06]  /*4270*/  @P0 BRA `(.L_x_452) ;  /* 0x00000000004c0947 */ /* 0x000fec0003800000 */
[----:B------:R-:W-:-:S14]  /*4280*/  DSETP.NEU.AND P0, PT, |R12|, +INF , PT ;  /* 0x7ff000000c00742a */ /* 0x000fdc0003f0d200 */
[----:B------:R-:W-:Y:S01]  /*4290*/  @!P0 CS2R R10, SRZ ;  /* 0x00000000000a8805 */ /* 0x000fe2000001ff00 */
[----:B------:R-:W-:Y:S06]  /*42a0*/  @!P0 BRA `(.L_x_452) ;  /* 0x0000000000408947 */ /* 0x000fec0003800000 */
[----:B------:R-:W-:Y:S01]  /*42b0*/  DMUL R12, R12, 1.80143985094819840000e+16 ;  /* 0x435000000c0c7828 */ /* 0x000fe20000000000 */
        /* <DEDUP_REMOVED lines=9> */
[----:B------:R-:W-:Y:S01]  /*4350*/  DMUL R10, R10, 134217728 ;  /* 0x41a000000a0a7828 */ /* 0x000fe20000000000 */
[----:B------:R-:W-:Y:S10]  /*4360*/  BRA `(.L_x_452) ;  /* 0x0000000000107947 */ /* 0x000ff40003800000 */
.L_x_451:
[----:B------:R-:W-:Y:S01]  /*4370*/  DADD R10, R12, R12 ;  /* 0x000000000c0a7229 */ /* 0x000fe2000000000c */
[----:B------:R-:W-:Y:S10]  /*4380*/  BRA `(.L_x_452) ;  /* 0x0000000000087947 */ /* 0x000ff40003800000 */
.L_x_450:
[----:B------:R-:W-:Y:S01]  /*4390*/  LOP3.LUT R11, R10, 0x7ff00000, RZ, 0xfc, !PT ;  /* 0x7ff000000a0b7812 */ /* 0x000fe200078efcff */
[----:B------:R-:W-:-:S07]  /*43a0*/  IMAD.MOV.U32 R10, RZ, RZ, RZ ;  /* 0x000000ffff0a7224 */ /* 0x000fce00078e00ff */
.L_x_452:
[----:B------:R-:W-:Y:S05]  /*43b0*/  BSYNC.RECONVERGENT B3 ;  /* 0x0000000000037941 */ /* 0x000fea0003800200 */
.L_x_449:
[----:B------:R-:W-:Y:S02]  /*43c0*/  IMAD.MOV.U32 R12, RZ, RZ, R10 ;  /* 0x000000ffff0c7224 */ /* 0x000fe400078e000a */
[----:B------:R-:W-:Y:S02]  /*43d0*/  IMAD.MOV.U32 R13, RZ, RZ, R11 ;  /* 0x000000ffff0d7224 */ /* 0x000fe400078e000b */
[----:B------:R-:W-:Y:S02]  /*43e0*/  IMAD.MOV.U32 R10, RZ, RZ, R0 ;  /* 0x000000ffff0a7224 */ /* 0x000fe400078e0000 */
[----:B------:R-:W-:-:S04]  /*43f0*/  IMAD.MOV.U32 R11, RZ, RZ, 0x0 ;  /* 0x00000000ff0b7424 */ /* 0x000fc800078e00ff */
[----:B------:R-:W-:Y:S05]  /*4400*/  RET.REL.NODEC R10 `(vec_y1) ;  /* 0xffffffb80afc7950 */ /* 0x000fea0003c3ffff */
        .type           $vec_y1$__internal_trig_reduction_slowpathd,@function
        .size           $vec_y1$__internal_trig_reduction_slowpathd,(.L_x_1150 - $vec_y1$__internal_trig_reduction_slowpathd)
$vec_y1$__internal_trig_reduction_slowpathd:
[--C-:B------:R-:W-:Y:S01]  /*4410*/  SHF.R.U32.HI R12, RZ, 0x14, R19.reuse ;  /* 0x00000014ff0c7819 */ /* 0x100fe20000011613 */
[----:B------:R-:W-:Y:S02]  /*4420*/  IMAD.MOV.U32 R8, RZ, RZ, R18 ;  /* 0x000000ffff087224 */ /* 0x000fe400078e0012 */
[----:B------:R-:W-:Y:S01]  /*4430*/  IMAD.MOV.U32 R9, RZ, RZ, R19 ;  /* 0x000000ffff097224 */ /* 0x000fe200078e0013 */
[----:B------:R-:W-:Y:S01]  /*4440*/  LOP3.LUT R0, R12, 0x7ff, RZ, 0xc0, !PT ;  /* 0x000007ff0c007812 */ /* 0x000fe200078ec0ff */
[----:B------:R-:W-:-:S03]  /*4450*/  IMAD.MOV.U32 R4, RZ, RZ, RZ ;  /* 0x000000ffff047224 */ /* 0x000fc600078e00ff */
        /* <DEDUP_REMOVED lines=20> */
.L_x_457:
        /* <DEDUP_REMOVED lines=20> */
[C---:B------:R-:W-:Y:S01]  /*46e0*/  IMAD R23, R20.reuse, 0x8, R1 ;  /* 0x0000000814177824 */ /* 0x040fe200078e0201 */
[----:B------:R-:W-:Y:S01]  /*46f0*/  IADD3.X R22, P1, PT, R9, R22, RZ, P1, !PT ;  /* 0x0000001609167210 */ /* 0x000fe20000f3e4ff */
[----:B------:R-:W-:-:S03]  /*4700*/  VIADD R20, R20, 0x1 ;  /* 0x0000000114147836 */ /* 0x000fc60000000000 */
[----:B------:R0:W-:Y:S01]  /*4710*/  STL.64 [R23], R10 ;  /* 0x0000000a17007387 */ /* 0x0001e20000100a00 */
[----:B------:R-:W-:Y:S02]  /*4720*/  IMAD.X R9, RZ, RZ, R8, P1 ;  /* 0x000000ffff097224 */ /* 0x000fe400008e0608 */
[----:B0-----:R-:W-:Y:S02]  /*4730*/  IMAD.MOV.U32 R10, RZ, RZ, R22 ;  /* 0x000000ffff0a7224 */ /* 0x001fe400078e0016 */
[----:B------:R-:W-:Y:S02]  /*4740*/  IMAD.MOV.U32 R11, RZ, RZ, R9 ;  /* 0x000000ffff0b7224 */ /* 0x000fe400078e0009 */
[----:B------:R-:W-:Y:S05]  /*4750*/  @P0 BRA `(.L_x_457) ;  /* 0xfffffffc00900947 */ /* 0x000fea000383ffff */
[----:B------:R-:W-:Y:S05]  /*4760*/  BSYNC.RECONVERGENT B5 ;  /* 0x0000000000057941 */ /* 0x000fea0003800200 */
.L_x_456:
[----:B------:R-:W-:-:S07]  /*4770*/  IMAD.MOV.U32 R13, RZ, RZ, R0 ;  /* 0x000000ffff0d7224 */ /* 0x000fce00078e0000 */
.L_x_455:
[----:B------:R-:W-:Y:S05]  /*4780*/  BSYNC.RECONVERGENT B4 ;  /* 0x0000000000047941 */ /* 0x000fea0003800200 */
.L_x_454:
        /* <DEDUP_REMOVED lines=60> */
.L_x_459:
[----:B------:R-:W-:Y:S05]  /*4b50*/  BSYNC.RECONVERGENT B4 ;  /* 0x0000000000047941 */ /* 0x000fea0003800200 */
.L_x_458:
[----:B------:R-:W-:-:S04]  /*4b60*/  IMAD.WIDE.U32 R12, R9, 0x2168c235, RZ ;  /* 0x2168c235090c7825 */ /* 0x000fc800078e00ff */
[----:B------:R-:W-:Y:S01]  /*4b70*/  IMAD.MOV.U32 R10, RZ, RZ, R13 ;  /* 0x000000ffff0a7224 */ /* 0x000fe200078e000d */
[----:B------:R-:W-:Y:S01]  /*4b80*/  IADD3 RZ, P1, PT, R12, R12, RZ ;  /* 0x0000000c0cff7210 */ /* 0x000fe20007f3e0ff */
[----:B------:R-:W-:Y:S02]  /*4b90*/  IMAD.MOV.U32 R11, RZ, RZ, RZ ;  /* 0x000000ffff0b7224 */ /* 0x000fe400078e00ff */
[----:B------:R-:W-:Y:S02]  /*4ba0*/  IMAD R13, R0, -0x36f0255e, RZ ;  /* 0xc90fdaa2000d7824 */ /* 0x000fe400078e02ff */
[----:B------:R-:W-:-:S04]  /*4bb0*/  IMAD.WIDE.U32 R10, R9, -0x36f0255e, R10 ;  /* 0xc90fdaa2090a7825 */ /* 0x000fc800078e000a */
[----:B------:R-:W-:-:S04]  /*4bc0*/  IMAD.HI.U32 R9, R0, -0x36f0255e, RZ ;  /* 0xc90fdaa200097827 */ /* 0x000fc800078e00ff */
        /* <DEDUP_REMOVED lines=17> */
[----:B------:R-:W-:Y:S02]  /*4ce0*/  SHF.R.U64 R0, R0, 0xa, R9 ;  /* 0x0000000a00007819 */ /* 0x000fe40000001209 */
[----:B------:R-:W-:Y:S02]  /*4cf0*/  LEA.HI R4, R4, R11, RZ, 0x1 ;  /* 0x0000000b04047211 */ /* 0x000fe400078f08ff */
[----:B------:R-:W-:Y:S02]  /*4d00*/  IADD3 R0, P2, PT, R0, 0x1, RZ ;  /* 0x0000000100007810 */ /* 0x000fe40007f5e0ff */
[----:B------:R-:W-:Y:S01]  /*4d10*/  @!P0 LOP3.LUT R19, R19, 0x80000000, RZ, 0x3c, !PT ;  /* 0x8000000013138812 */ /* 0x000fe200078e3cff */
[----:B------:R-:W-:Y:S01]  /*4d20*/  @P1 IMAD.MOV R4, RZ, RZ, -R4 ;  /* 0x000000ffff041224 */ /* 0x000fe200078e0a04 */
[----:B------:R-:W-:-:S04]  /*4d30*/  LEA.HI.X R9, R9, RZ, RZ, 0x16, P2 ;  /* 0x000000ff09097211 */ /* 0x000fc800010fb4ff */
[--C-:B------:R-:W-:Y:S01]  /*4d40*/  SHF.R.U64 R8, R0, 0x1, R9.reuse ;  /* 0x0000000100087819 */ /* 0x100fe20000001209 */
[----:B------:R-:W-:Y:S01]  /*4d50*/  IMAD.SHL.U32 R0, R10, 0x100000, RZ ;  /* 0x001000000a007824 */ /* 0x000fe200078e00ff */
[----:B------:R-:W-:Y:S02]  /*4d60*/  SHF.R.U32.HI R5, RZ, 0x1, R9 ;  /* 0x00000001ff057819 */ /* 0x000fe40000011609 */
[----:B------:R-:W-:-:S04]  /*4d70*/  IADD3 R8, P2, P3, RZ, RZ, R8 ;  /* 0x000000ffff087210 */ /* 0x000fc80007b5e008 */
[----:B------:R-:W-:-:S04]  /*4d80*/  IADD3.X R0, PT, PT, R0, 0x3fe00000, R5, P2, P3 ;  /* 0x3fe0000000007810 */ /* 0x000fc800017e6405 */
[----:B------:R-:W-:-:S07]  /*4d90*/  LOP3.LUT R9, R0, R19, RZ, 0xfc, !PT ;  /* 0x0000001300097212 */ /* 0x000fce00078efcff */
.L_x_453:
[----:B------:R-:W-:Y:S02]  /*4da0*/  IMAD.MOV.U32 R17, RZ, RZ, 0x0 ;  /* 0x00000000ff117424 */ /* 0x000fe400078e00ff */
[----:B------:R-:W-:Y:S02]  /*4db0*/  IMAD.MOV.U32 R0, RZ, RZ, R4 ;  /* 0x000000ffff007224 */ /* 0x000fe400078e0004 */
[----:B------:R-:W-:Y:S05]  /*4dc0*/  RET.REL.NODEC R16 `(vec_y1) ;  /* 0xffffffb0108c7950 */ /* 0x000fea0003c3ffff */
.L_x_460:
        /* <DEDUP_REMOVED lines=11> */
.L_x_1150:


//--------------------- .text.vec_y0              --------------------------
	.section	.text.vec_y0,"ax",@progbits
	.align	128
        .global         vec_y0
        .type           vec_y0,@function
        .size           vec_y0,(.L_x_1152 - vec_y0)
        .other          vec_y0,@"STO_CUDA_ENTRY STV_DEFAULT"
vec_y0:
.text.vec_y0:
        /* <DEDUP_REMOVED lines=22> */
[----:B--2---:R-:W-:Y:S02]  /*0160*/  DSETP.GTU.AND P0, PT, |R2|, UR6, PT ;  /* 0x0000000602007e2a */ /* 0x004fe4000bf0c200 */
[----:B------:R-:W-:-:S12]  /*0170*/  DADD R4, -RZ, |R2| ;  /* 0x00000000ff047229 */ /* 0x000fd80000000502 */
[----:B------:R-:W-:Y:S05]  /*0180*/  @P0 BRA `(.L_x_462) ;  /* 0x0000001c00840947 */ /* 0x000fea0003800000 */
[----:B------:R-:W-:Y:S01]  /*0190*/  DMUL R6, R2, R2 ;  /* 0x0000000202067228 */ /* 0x000fe20000000000 */
[----:B------:R-:W-:Y:S01]  /*01a0*/  IMAD.MOV.U32 R8, RZ, RZ, 0x51c18514 ;  /* 0x51c18514ff087424 */ /* 0x000fe200078e00ff */
[----:B------:R-:W-:Y:S01]  /*01b0*/  UMOV UR6, 0xa1b77c65 ;  /* 0xa1b77c6500067882 */ /* 0x000fe20000000000 */
[----:B------:R-:W-:Y:S01]  /*01c0*/  IMAD.MOV.U32 R9, RZ, RZ, 0x3d13098c ;  /* 0x3d13098cff097424 */ /* 0x000fe200078e00ff */
[----:B------:R-:W-:Y:S01]  /*01d0*/  UMOV UR7, 0x3c8efbd0 ;  /* 0x3c8efbd000077882 */ /* 0x000fe20000000000 */
[----:B------:R-:W-:Y:S01]  /*01e0*/  ISETP.GT.AND P0, PT, R5, 0xfffff, PT ;  /* 0x000fffff0500780c */ /* 0x000fe20003f04270 */
[----:B------:R-:W-:Y:S01]  /*01f0*/  IMAD.MOV.U32 R10, RZ, RZ, R4 ;  /* 0x000000ffff0a7224 */ /* 0x000fe200078e0004 */
[----:B------:R-:W-:Y:S01]  /*0200*/  UMOV UR8, 0x80000000 ;  /* 0x8000000000087882 */ /* 0x000fe20000000000 */
[----:B------:R-:W-:Y:S01]  /*0210*/  IMAD.MOV.U32 R11, RZ, RZ, R5 ;  /* 0x000000ffff0b7224 */ /* 0x000fe200078e0005 */
[C---:B------:R-:W-:Y:S01]  /*0220*/  DFMA R8, R6.reuse, UR6, -R8 ;  /* 0x0000000606087c2b */ /* 0x040fe20008000808 */
[----:B------:R-:W-:Y:S01]  /*0230*/  UMOV UR6, 0xd2f5f2f5 ;  /* 0xd2f5f2f500067882 */ /* 0x000fe20000000000 */
[----:B------:R-:W-:Y:S01]  /*0240*/  UMOV UR7, 0x3d923102 ;  /* 0x3d92310200077882 */ /* 0x000fe20000000000 */
[----:B------:R-:W-:Y:S01]  /*0250*/  UMOV UR9, 0x3e15a30c ;  /* 0x3e15a30c00097882 */ /* 0x000fe20000000000 */
[----:B------:R-:W-:Y:S04]  /*0260*/  BSSY.RECONVERGENT B1, `(.L_x_463) ;  /* 0x000006a000017945 */ /* 0x000fe80003800200 */
[----:B------:R-:W-:Y:S01]  /*0270*/  DFMA R8, R6, R8, UR6 ;  /* 0x0000000606087e2b */ /* 0x000fe20008000008 */
[----:B------:R-:W-:Y:S01]  /*0280*/  UMOV UR6, 0xee7d526e ;  /* 0xee7d526e00067882 */ /* 0x000fe20000000000 */
[----:B------:R-:W-:Y:S01]  /*0290*/  UMOV UR7, 0x3e0a5f2d ;  /* 0x3e0a5f2d00077882 */ /* 0x000fe20000000000 */
[----:B------:R-:W-:-:S05]  /*02a0*/  @!P0 DMUL R10, |R2|, 1.80143985094819840000e+16 ;  /* 0x43500000020a8828 */ /* 0x000fca0000000200 */
        /* <DEDUP_REMOVED lines=12> */
[C---:B------:R-:W-:Y:S01]  /*0370*/  DADD R14, R6.reuse, -UR6 ;  /* 0x80000006060e7e29 */ /* 0x040fe20008000000 */
[----:B------:R-:W-:Y:S01]  /*0380*/  UMOV UR6, 0xcf04f123 ;  /* 0xcf04f12300067882 */ /* 0x000fe20000000000 */
[----:B------:R-:W-:Y:S02]  /*0390*/  UMOV UR7, 0x3f903921 ;  /* 0x3f90392100077882 */ /* 0x000fe40000000000 */
[----:B------:R-:W-:Y:S01]  /*03a0*/  DFMA R12, R6, R8, -UR6 ;  /* 0x80000006060c7e2b */ /* 0x000fe20008000008 */
[----:B------:R-:W-:Y:S01]  /*03b0*/  UMOV UR6, 0xd7753176 ;  /* 0xd775317600067882 */ /* 0x000fe20000000000 */
[----:B------:R-:W-:Y:S01]  /*03c0*/  IMAD.MOV.U32 R8, RZ, RZ, R5 ;  /* 0x000000ffff087224 */ /* 0x000fe200078e0005 */
[----:B------:R-:W-:Y:S01]  /*03d0*/  UMOV UR7, 0x3fc5db69 ;  /* 0x3fc5db6900077882 */ /* 0x000fe20000000000 */
[----:B------:R-:W-:Y:S01]  /*03e0*/  @!P0 IMAD.MOV.U32 R8, RZ, RZ, R11 ;  /* 0x000000ffff088224 */ /* 0x000fe200078e000b */
[----:B------:R-:W-:-:S03]  /*03f0*/  DADD R14, R14, UR8 ;  /* 0x000000080e0e7e29 */ /* 0x000fc60008000000 */
[----:B------:R-:W-:Y:S01]  /*0400*/  DFMA R12, R6, R12, UR6 ;  /* 0x00000006060c7e2b */ /* 0x000fe2000800000c */
[----:B------:R-:W-:Y:S02]  /*0410*/  VIADD R6, R8, 0xffffffff ;  /* 0xffffffff08067836 */ /* 0x000fe40000000000 */
[----:B------:R-:W-:Y:S02]  /*0420*/  IMAD.MOV.U32 R7, RZ, RZ, -0x3ff ;  /* 0xfffffc01ff077424 */ /* 0x000fe400078e00ff */
[----:B------:R-:W-:Y:S01]  /*0430*/  @!P0 IMAD.MOV.U32 R7, RZ, RZ, -0x435 ;  /* 0xfffffbcbff078424 */ /* 0x000fe200078e00ff */
[----:B------:R-:W-:Y:S02]  /*0440*/  ISETP.GT.U32.AND P1, PT, R6, 0x7feffffe, PT ;  /* 0x7feffffe0600780c */ /* 0x000fe40003f24070 */
[----:B------:R-:W-:Y:S01]  /*0450*/  DMUL R20, R12, R14 ;  /* 0x0000000e0c147228 */ /* 0x000fe20000000000 */
[----:B------:R-:W-:Y:S02]  /*0460*/  IMAD.MOV.U32 R6, RZ, RZ, R4 ;  /* 0x000000ffff067224 */ /* 0x000fe400078e0004 */
[----:B------:R-:W-:-:S08]  /*0470*/  @!P0 IMAD.MOV.U32 R6, RZ, RZ, R10 ;  /* 0x000000ffff068224 */ /* 0x000fd000078e000a */
[----:B------:R-:W-:Y:S05]  /*0480*/  @P1 BRA `(.L_x_464) ;  /* 0x0000000400041947 */ /* 0x000fea0003800000 */
[C---:B------:R-:W-:Y:S01]  /*0490*/  LOP3.LUT R9, R8.reuse, 0xfffff, RZ, 0xc0, !PT ;  /* 0x000fffff08097812 */ /* 0x040fe200078ec0ff */
[----:B------:R-:W-:Y:S01]  /*04a0*/  IMAD.MOV.U32 R10, RZ, RZ, R6 ;  /* 0x000000ffff0a7224 */ /* 0x000fe200078e0006 */
[----:B------:R-:W-:Y:S01]  /*04b0*/  UMOV UR6, 0x3ae80f1e ;  /* 0x3ae80f1e00067882 */ /* 0x000fe20000000000 */
[----:B------:R-:W-:Y:S01]  /*04c0*/  IMAD.MOV.U32 R12, RZ, RZ, RZ ;  /* 0x000000ffff0c7224 */ /* 0x000fe200078e00ff */
[----:B------:R-:W-:Y:S01]  /*04d0*/  LOP3.LUT R11, R9, 0x3ff00000, RZ, 0xfc, !PT ;  /* 0x3ff00000090b7812 */ /* 0x000fe200078efcff */
[----:B------:R-:W-:Y:S01]  /*04e0*/  IMAD.MOV.U32 R22, RZ, RZ, -0x748574fc ;  /* 0x8b7a8b04ff167424 */ /* 0x000fe200078e00ff */
[----:B------:R-:W-:Y:S01]  /*04f0*/  UMOV UR7, 0x3eb1380b ;  /* 0x3eb1380b00077882 */ /* 0x000fe20000000000 */
[----:B------:R-:W-:Y:S01]  /*0500*/  IMAD.MOV.U32 R23, RZ, RZ, 0x3ed0ee25 ;  /* 0x3ed0ee25ff177424 */ /* 0x000fe200078e00ff */
[----:B------:R-:W-:Y:S01]  /*0510*/  ISETP.GE.U32.AND P0, PT, R11, 0x3ff6a09f, PT ;  /* 0x3ff6a09f0b00780c */ /* 0x000fe20003f06070 */
[----:B------:R-:W-:Y:S01]  /*0520*/  UMOV UR8, 0x80000000 ;  /* 0x8000000000087882 */ /* 0x000fe20000000000 */
[----:B------:R-:W-:Y:S01]  /*0530*/  LEA.HI R8, R8, R7, RZ, 0xc ;  /* 0x0000000708087211 */ /* 0x000fe200078f60ff */
[----:B------:R-:W-:-:S10]  /*0540*/  UMOV UR9, 0x43300000 ;  /* 0x4330000000097882 */ /* 0x000fd40000000000 */
[----:B------:R-:W-:Y:S02]  /*0550*/  @P0 VIADD R9, R11, 0xfff00000 ;  /* 0xfff000000b090836 */ /* 0x000fe40000000000 */
[----:B------:R-:W-:Y:S02]  /*0560*/  @P0 VIADD R8, R8, 0x1 ;  /* 0x0000000108080836 */ /* 0x000fe40000000000 */
[----:B------:R-:W-:Y:S02]  /*0570*/  @P0 IMAD.MOV.U32 R11, RZ, RZ, R9 ;  /* 0x000000ffff0b0224 */ /* 0x000fe400078e0009 */
[----:B------:R-:W-:Y:S01]  /*0580*/  IMAD.MOV.U32 R9, RZ, RZ, 0x43300000 ;  /* 0x43300000ff097424 */ /* 0x000fe200078e00ff */
        /* <DEDUP_REMOVED lines=21> */
[----:B------:R-:W-:-:S05]  /*06e0*/  DFMA R22, R10, -R14, R22 ;  /* 0x8000000e0a16722b */ /* 0x000fca0000000016 */
        /* <DEDUP_REMOVED lines=12> */
[----:B------:R-:W-:Y:S01]  /*07b0*/  UMOV UR7, 0x3fb55555 ;  /* 0x3fb5555500077882 */ /* 0x000fe20000000000 */
[----:B------:R-:W-:-:S05]  /*07c0*/  DFMA R18, R6, UR8, R14 ;  /* 0x0000000806127c2b */ /* 0x000fca000800000e */
        /* <DEDUP_REMOVED lines=13> */
.L_x_464:
[----:B------:R-:W-:Y:S01]  /*08a0*/  IMAD.MOV.U32 R6, RZ, RZ, 0x0 ;  /* 0x00000000ff067424 */ /* 0x000fe200078e00ff */
[----:B------:R-:W-:Y:S01]  /*08b0*/  LOP3.LUT P0, RZ, R11, 0x7fffffff, RZ, 0xc0, !PT ;  /* 0x7fffffff0bff7812 */ /* 0x000fe2000780c0ff */
[----:B------:R-:W-:-:S06]  /*08c0*/  IMAD.MOV.U32 R7, RZ, RZ, 0x7ff00000 ;  /* 0x7ff00000ff077424 */ /* 0x000fcc00078e00ff */
[----:B------:R-:W-:-:S10]  /*08d0*/  DFMA R6, R10, R6, +INF ;  /* 0x7ff000000a06742b */ /* 0x000fd40000000006 */
[----:B------:R-:W-:Y:S02]  /*08e0*/  FSEL R18, R6, RZ, P0 ;  /* 0x000000ff06127208 */ /* 0x000fe40000000000 */
[----:B------:R-:W-:-:S07]  /*08f0*/  FSEL R19, R7, -QNAN , P0 ;  /* 0xfff0000007137808 */ /* 0x000fce0000000000 */
.L_x_465:
[----:B------:R-:W-:Y:S05]  /*0900*/  BSYNC.RECONVERGENT B1 ;  /* 0x0000000000017941 */ /* 0x000fea0003800200 */
.L_x_463:
[----:B------:R-:W-:Y:S01]  /*0910*/  UMOV UR6, 0xf277bbe5 ;  /* 0xf277bbe500067882 */ /* 0x000fe20000000000 */
[----:B------:R-:W-:Y:S01]  /*0920*/  UMOV UR7, 0x400fb319 ;  /* 0x400fb31900077882 */ /* 0x000fe20000000000 */
[----:B------:R-:W-:Y:S01]  /*0930*/  BSSY.RECONVERGENT B1, `(.L_x_466) ;  /* 0x0000161000017945 */ /* 0x000fe20003800200 */
        /* <DEDUP_REMOVED lines=12> */
[----:B------:R-:W-:Y:S01]  /*0a00*/  DFMA R6, R4, -UR6, -R6 ;  /* 0x8000000604067c2b */ /* 0x000fe20008000806 */
        /* <DEDUP_REMOVED lines=47> */
.L_x_467:
        /* <DEDUP_REMOVED lines=62> */
.L_x_469:
        /* <DEDUP_REMOVED lines=62> */
.L_x_470:
[----:B------:R-:W0:Y:S01]  /*14c0*/  MUFU.RCP64H R7, R5 ;  /* 0x0000000500077308 */ /* 0x000e220000001800 */
[----:B------:R-:W-:Y:S01]  /*14d0*/  IMAD.MOV.U32 R6, RZ, RZ, RZ ;  /* 0x000000ffff067224 */ /* 0x000fe200078e00ff */
[----:B------:R-:W-:Y:S01]  /*14e0*/  UMOV UR6, 0x1c34685e ;  /* 0x1c34685e00067882 */ /* 0x000fe20000000000 */
[----:B------:R-:W-:Y:S01]  /*14f0*/  IMAD.MOV.U32 R10, RZ, RZ, 0x23b12b84 ;  /* 0x23b12b84ff0a7424 */ /* 0x000fe200078e00ff */
[----:B------:R-:W-:Y:S01]  /*1500*/  UMOV UR7, 0x414602fe ;  /* 0x414602fe00077882 */ /* 0x000fe20000000000 */
[----:B------:R-:W-:Y:S01]  /*1510*/  IMAD.MOV.U32 R11, RZ, RZ, 0x410ecd45 ;  /* 0x410ecd45ff0b7424 */ /* 0x000fe200078e00ff */
[----:B------:R-:W-:Y:S01]  /*1520*/  UMOV UR8, 0x1f7e5beb ;  /* 0x1f7e5beb00087882 */ /* 0x000fe20000000000 */
[----:B------:R-:W-:Y:S01]  /*1530*/  IMAD.MOV.U32 R12, RZ, RZ, 0x7a655012 ;  /* 0x7a655012ff0c7424 */ /* 0x000fe200078e00ff */
[----:B------:R-:W-:Y:S01]  /*1540*/  UMOV UR9, 0x407eba13 ;  /* 0x407eba1300097882 */ /* 0x000fe20000000000 */
[----:B------:R-:W-:Y:S01]  /*1550*/  IMAD.MOV.U32 R13, RZ, RZ, 0x40992746 ;  /* 0x40992746ff0d7424 */ /* 0x000fe200078e00ff */
[----:B------:R-:W-:Y:S01]  /*1560*/  BSSY.RECONVERGENT B2, `(.L_x_471) ;  /* 0x0000040000027945 */ /* 0x000fe20003800200 */
[----:B------:R-:W-:-:S02]  /*1570*/  IMAD.MOV.U32 R24, RZ, RZ, 0x0 ;  /* 0x00000000ff187424 */ /* 0x000fc400078e00ff */
[----:B------:R-:W-:Y:S01]  /*1580*/  IMAD.MOV.U32 R25, RZ, RZ, 0x3fd80000 ;  /* 0x3fd80000ff197424 */ /* 0x000fe200078e00ff */
[----:B0-----:R-:W-:-:S08]  /*1590*/  DFMA R8, -|R2|, R6, 1 ;  /* 0x3ff000000208742b */ /* 0x001fd00000000306 */
[----:B------:R-:W-:-:S08]  /*15a0*/  DFMA R8, R8, R8, R8 ;  /* 0x000000080808722b */ /* 0x000fd00000000008 */
[----:B------:R-:W-:-:S08]  /*15b0*/  DFMA R6, R6, R8, R6 ;  /* 0x000000080606722b */ /* 0x000fd00000000006 */
[----:B------:R-:W-:-:S08]  /*15c0*/  DMUL R8, R6, R6 ;  /* 0x0000000606087228 */ /* 0x000fd00000000000 */
[----:B------:R-:W-:Y:S01]  /*15d0*/  DFMA R10, R8, -UR6, R10 ;  /* 0x80000006080a7c2b */ /* 0x000fe2000800000a */
[----:B------:R-:W-:Y:S01]  /*15e0*/  UMOV UR6, 0x1972f05a ;  /* 0x1972f05a00067882 */ /* 0x000fe20000000000 */
[----:B------:R-:W-:-:S06]  /*15f0*/  UMOV UR7, 0x40c7a2fc ;  /* 0x40c7a2fc00077882 */ /* 0x000fcc0000000000 */
[C---:B------:R-:W-:Y:S01]  /*1600*/  DFMA R10, R8.reuse, R10, -UR6 ;  /* 0x80000006080a7e2b */ /* 0x040fe2000800000a */
[----:B------:R-:W-:Y:S01]  /*1610*/  UMOV UR6, 0x8c11a9dc ;  /* 0x8c11a9dc00067882 */ /* 0x000fe20000000000 */
[----:B------:R-:W-:Y:S02]  /*1620*/  UMOV UR7, 0x40d115cb ;  /* 0x40d115cb00077882 */ /* 0x000fe40000000000 */
[C---:B------:R-:W-:Y:S01]  /*1630*/  DFMA R12, R8.reuse, -UR6, R12 ;  /* 0x80000006080c7c2b */ /* 0x040fe2000800000c */
[----:B------:R-:W-:Y:S01]  /*1640*/  UMOV UR6, 0x7e247bd4 ;  /* 0x7e247bd400067882 */ /* 0x000fe20000000000 */
[----:B------:R-:W-:Y:S02]  /*1650*/  UMOV UR7, 0x40575178 ;  /* 0x4057517800077882 */ /* 0x000fe40000000000 */
[C---:B------:R-:W-:Y:S01]  /*1660*/  DFMA R14, R8.reuse, R10, UR8 ;  /* 0x00000008080e7e2b */ /* 0x040fe2000800000a */
[----:B------:R-:W-:Y:S01]  /*1670*/  UMOV UR8, 0xe6e7cc7d ;  /* 0xe6e7cc7d00087882 */ /* 0x000fe20000000000 */
[----:B------:R-:W0:Y:S01]  /*1680*/  MUFU.RSQ64H R11, R5 ;  /* 0x00000005000b7308 */ /* 0x000e220000001c00 */
[----:B------:R-:W-:Y:S01]  /*1690*/  UMOV UR9, 0x40373b92 ;  /* 0x40373b9200097882 */ /* 0x000fe20000000000 */
[C---:B------:R-:W-:Y:S01]  /*16a0*/  DFMA R12, R8.reuse, R12, -UR6 ;  /* 0x80000006080c7e2b */ /* 0x040fe2000800000c */
[----:B------:R-:W-:Y:S01]  /*16b0*/  IMAD.MOV.U32 R10, RZ, RZ, RZ ;  /* 0x000000ffff0a7224 */ /* 0x000fe200078e00ff */
[----:B------:R-:W-:Y:S01]  /*16c0*/  UMOV UR6, 0xe5fc36b2 ;  /* 0xe5fc36b200067882 */ /* 0x000fe20000000000 */
[----:B------:R-:W-:Y:S01]  /*16d0*/  UMOV UR7, 0x401704c4 ;  /* 0x401704c400077882 */ /* 0x000fe20000000000 */
[----:B------:R-:W-:Y:S01]  /*16e0*/  DFMA R14, R8, R14, -UR8 ;  /* 0x80000008080e7e2b */ /* 0x000fe2000800000e */
[----:B------:R-:W-:Y:S01]  /*16f0*/  UMOV UR8, 0xe63a2f08 ;  /* 0xe63a2f0800087882 */ /* 0x000fe20000000000 */
[----:B------:R-:W-:-:S02]  /*1700*/  UMOV UR9, 0x3ffa31be ;  /* 0x3ffa31be00097882 */ /* 0x000fc40000000000 */
[C---:B------:R-:W-:Y:S01]  /*1710*/  DFMA R12, R8.reuse, R12, UR6 ;  /* 0x00000006080c7e2b */ /* 0x040fe2000800000c */
[----:B------:R-:W-:Y:S01]  /*1720*/  UMOV UR6, 0x7a2fd531 ;  /* 0x7a2fd53100067882 */ /* 0x000fe20000000000 */
[----:B------:R-:W-:Y:S02]  /*1730*/  UMOV UR7, 0x3fe15b74 ;  /* 0x3fe15b7400077882 */ /* 0x000fe40000000000 */
[----:B------:R-:W-:Y:S01]  /*1740*/  DFMA R14, R8, R14, UR8 ;  /* 0x00000008080e7e2b */ /* 0x000fe2000800000e */
[----:B------:R-:W-:Y:S01]  /*1750*/  UMOV UR8, 0x104d5d05 ;  /* 0x104d5d0500087882 */ /* 0x000fe20000000000 */
[----:B------:R-:W-:Y:S01]  /*1760*/  UMOV UR9, 0x3fcad320 ;  /* 0x3fcad32000097882 */ /* 0x000fe20000000000 */
[----:B0-----:R-:W-:Y:S02]  /*1770*/  DMUL R16, R10, R10 ;  /* 0x0000000a0a107228 */ /* 0x001fe40000000000 */
[C---:B------:R-:W-:Y:S01]  /*1780*/  DFMA R12, R8.reuse, R12, -UR6 ;  /* 0x80000006080c7e2b */ /* 0x040fe2000800000c */
[----:B------:R-:W-:Y:S01]  /*1790*/  UMOV UR6, 0xcf6cb79b ;  /* 0xcf6cb79b00067882 */ /* 0x000fe20000000000 */
[----:B------:R-:W-:Y:S01]  /*17a0*/  UMOV UR7, 0x3fba7fea ;  /* 0x3fba7fea00077882 */ /* 0x000fe20000000000 */
[----:B------:R-:W-:Y:S01]  /*17b0*/  DFMA R22, R8, R14, -UR8 ;  /* 0x8000000808167e2b */ /* 0x000fe2000800000e */
[----:B------:R-:W-:Y:S01]  /*17c0*/  UMOV UR8, 0x9c76d07e ;  /* 0x9c76d07e00087882 */ /* 0x000fe20000000000 */
[----:B------:R-:W-:Y:S01]  /*17d0*/  UMOV UR9, 0x3fb0aaaa ;  /* 0x3fb0aaaa00097882 */ /* 0x000fe20000000000 */
[----:B------:R-:W-:-:S02]  /*17e0*/  DFMA R14, |R2|, -R16, 1 ;  /* 0x3ff00000020e742b */ /* 0x000fc40000000a10 */
[C---:B------:R-:W-:Y:S01]  /*17f0*/  DFMA R16, R8.reuse, R12, UR6 ;  /* 0x0000000608107e2b */ /* 0x040fe2000800000c */
[----:B------:R-:W-:Y:S01]  /*1800*/  UMOV UR6, 0xeddcf548 ;  /* 0xeddcf54800067882 */ /* 0x000fe20000000000 */
[----:B------:R-:W-:Y:S01]  /*1810*/  UMOV UR7, 0x3fafffff ;  /* 0x3fafffff00077882 */ /* 0x000fe20000000000 */
[----:B------:R-:W-:Y:S01]  /*1820*/  DFMA R22, R8, R22, UR8 ;  /* 0x0000000808167e2b */ /* 0x000fe20008000016 */
[----:B------:R-:W-:Y:S01]  /*1830*/  UMOV UR8, 0xfffdacec ;  /* 0xfffdacec00087882 */ /* 0x000fe20000000000 */
[----:B------:R-:W-:Y:S01]  /*1840*/  UMOV UR9, 0x3fbfffff ;  /* 0x3fbfffff00097882 */ /* 0x000fe20000000000 */
[----:B------:R-:W-:Y:S01]  /*1850*/  DFMA R12, R14, R24, 0.5 ;  /* 0x3fe000000e0c742b */ /* 0x000fe20000000018 */
[----:B------:R-:W-:Y:S01]  /*1860*/  VIADD R24, R5, 0xfff00000 ;  /* 0xfff0000005187836 */ /* 0x000fe20000000000 */
[----:B------:R-:W-:Y:S01]  /*1870*/  DFMA R16, R8, R16, -UR6 ;  /* 0x8000000608107e2b */ /* 0x000fe20008000010 */
[----:B------:R-:W-:Y:S01]  /*1880*/  UMOV UR6, 0xffffc9e5 ;  /* 0xffffc9e500067882 */ /* 0x000fe20000000000 */
[----:B------:R-:W-:Y:S01]  /*1890*/  DMUL R14, R10, R14 ;  /* 0x0000000e0a0e7228 */ /* 0x000fe20000000000 */
[----:B------:R-:W-:Y:S01]  /*18a0*/  UMOV UR7, 0x3fefffff ;  /* 0x3fefffff00077882 */ /* 0x000fe20000000000 */
[----:B------:R-:W-:Y:S01]  /*18b0*/  ISETP.GE.U32.AND P0, PT, R24, 0x7fe00000, PT ;  /* 0x7fe000001800780c */ /* 0x000fe20003f06070 */
[----:B------:R-:W-:-:S03]  /*18c0*/  DFMA R22, R8, R22, -UR8 ;  /* 0x8000000808167e2b */ /* 0x000fc60008000016 */
[----:B------:R-:W-:Y:S02]  /*18d0*/  DFMA R16, R8, R16, UR6 ;  /* 0x0000000608107e2b */ /* 0x000fe40008000010 */
[----:B------:R-:W-:-:S03]  /*18e0*/  DFMA R10, R12, R14, R10 ;  /* 0x0000000e0c0a722b */ /* 0x000fc6000000000a */
[----:B------:R-:W-:-:S04]  /*18f0*/  DFMA R22, R6, R22, |R2| ;  /* 0x000000160616722b */ /* 0x000fc80000000402 */
[----:B------:R-:W-:Y:S07]  /*1900*/  @!P0 BRA `(.L_x_472) ;  /* 0x0000000000148947 */ /* 0x000fee0003800000 */
[----:B------:R-:W-:Y:S01]  /*1910*/  IMAD.MOV.U32 R8, RZ, RZ, R4 ;  /* 0x000000ffff087224 */ /* 0x000fe200078e0004 */
[----:B------:R-:W-:-:S07]  /*1920*/  MOV R4, 0x1940 ;  /* 0x0000194000047802 */ /* 0x000fce0000000f00 */
[----:B------:R-:W-:Y:S05]  /*1930*/  CALL.REL.NOINC `($__internal_30_$__cuda_sm20_drsqrt_f64_slowpath_v2) ;  /* 0x0000001c00ec7944 */ /* 0x000fea0003c00000 */
[----:B------:R-:W-:Y:S02]  /*1940*/  IMAD.MOV.U32 R10, RZ, RZ, R12 ;  /* 0x000000ffff0a7224 */ /* 0x000fe400078e000c */
[----:B------:R-:W-:-:S07]  /*1950*/  IMAD.MOV.U32 R11, RZ, RZ, R13 ;  /* 0x000000ffff0b7224 */ /* 0x000fce00078e000d */
.L_x_472:
[----:B------:R-:W-:Y:S05]  /*1960*/  BSYNC.RECONVERGENT B2 ;  /* 0x0000000000027941 */ /* 0x000fea0003800200 */
.L_x_471:
        /* <DEDUP_REMOVED lines=21> */
[----:B------:R-:W-:Y:S01]  /*1ac0*/  IMAD.MOV.U32 R6, RZ, RZ, R22 ;  /* 0x000000ffff067224 */ /* 0x000fe200078e0016 */
[----:B------:R-:W-:-:S07]  /*1ad0*/  MOV R24, 0x1af0 ;  /* 0x00001af000187802 */ /* 0x000fce0000000f00 */
[----:B------:R-:W-:Y:S05]  /*1ae0*/  CALL.REL.NOINC `($vec_y0$__internal_trig_reduction_slowpathd) ;  /* 0x00000020000c7944 */ /* 0x000fea0003c00000 */
.L_x_474:
[----:B------:R-:W-:Y:S05]  /*1af0*/  BSYNC.RECONVERGENT B2 ;  /* 0x0000000000027941 */ /* 0x000fea0003800200 */
.L_x_473:
[----:B------:R-:W-:Y:S01]  /*1b00*/  LOP3.LUT R4, R4, 0x3, RZ, 0xc0, !PT ;  /* 0x0000000304047812 */ /* 0x000fe200078ec0ff */
[----:B------:R-:W-:Y:S01]  /*1b10*/  UMOV UR6, 0x54442d18 ;  /* 0x54442d1800067882 */ /* 0x000fe20000000000 */
[----:B------:R-:W-:Y:S01]  /*1b20*/  UMOV UR7, 0x3fe921fb ;  /* 0x3fe921fb00077882 */ /* 0x000fe20000000000 */
[----:B------:R-:W-:Y:S01]  /*1b30*/  BSSY.RECONVERGENT B2, `(.L_x_475) ;  /* 0x0000022000027945 */ /* 0x000fe20003800200 */
[----:B------:R-:W-:Y:S01]  /*1b40*/  DADD R6, R6, -UR6 ;  /* 0x8000000606067e29 */ /* 0x000fe20008000000 */
[----:B------:R-:W-:Y:S01]  /*1b50*/  UMOV UR7, 0x3ff921fb ;  /* 0x3ff921fb00077882 */ /* 0x000fe20000000000 */
[----:B------:R-:W0:Y:S06]  /*1b60*/  I2F.F64.U32 R4, R4 ;  /* 0x0000000400047312 */ /* 0x000e2c0000201800 */
        /* <DEDUP_REMOVED lines=25> */
[----:B------:R-:W-:Y:S05]  /*1d00*/  CALL.REL.NOINC `($vec_y0$__internal_trig_reduction_slowpathd) ;  /* 0x0000001c00847944 */ /* 0x000fea0003c00000 */
[----:B------:R-:W-:Y:S02]  /*1d10*/  IMAD.MOV.U32 R22, RZ, RZ, R6 ;  /* 0x000000ffff167224 */ /* 0x000fe400078e0006 */
[----:B------:R-:W-:-:S07]  /*1d20*/  IMAD.MOV.U32 R23, RZ, RZ, R7 ;  /* 0x000000ffff177224 */ /* 0x000fce00078e0007 */
.L_x_478:
[----:B------:R-:W-:Y:S05]  /*1d30*/  BSYNC.RECONVERGENT B3 ;  /* 0x0000000000037941 */ /* 0x000fea0003800200 */
.L_x_477:
[----:B------:R-:W-:-:S07]  /*1d40*/  VIADD R28, R4, 0x1 ;  /* 0x00000001041c7836 */ /* 0x000fce0000000000 */
.L_x_476:
[----:B------:R-:W-:Y:S05]  /*1d50*/  BSYNC.RECONVERGENT B2 ;  /* 0x0000000000027941 */ /* 0x000fea0003800200 */
.L_x_475:
        /* <DEDUP_REMOVED lines=13> */
[----:B------:R-:W-:Y:S02]  /*1e30*/  FSEL R25, -R25, 0.11223486810922622681, !P0 ;  /* 0x3de5db6519197808 */ /* 0x000fe40004000100 */
[----:B------:R-:W-:-:S06]  /*1e40*/  FSEL R24, R24, -8.06006814911005101289e+34, !P0 ;  /* 0xf9785eba18187808 */ /* 0x000fcc0004000000 */
        /* <DEDUP_REMOVED lines=15> */
.L_x_468:
[----:B------:R-:W-:Y:S05]  /*1f40*/  BSYNC.RECONVERGENT B1 ;  /* 0x0000000000017941 */ /* 0x000fea0003800200 */
.L_x_466:
[----:B------:R-:W-:Y:S01]  /*1f50*/  UMOV UR6, 0x6dc9c883 ;  /* 0x6dc9c88300067882 */ /* 0x000fe20000000000 */
[----:B------:R-:W-:Y:S02]  /*1f60*/  UMOV UR7, 0x3fe45f30 ;  /* 0x3fe45f3000077882 */ /* 0x000fe40000000000 */
[----:B------:R-:W-:-:S08]  /*1f70*/  DMUL R18, R18, UR6 ;  /* 0x0000000612127c28 */ /* 0x000fd00008000000 */
[----:B------:R-:W-:Y:S01]  /*1f80*/  DFMA R10, R18, R4, R20 ;  /* 0x00000004120a722b */ /* 0x000fe20000000014 */
[----:B------:R-:W-:Y:S10]  /*1f90*/  BRA `(.L_x_479) ;  /* 0x0000001800347947 */ /* 0x000ff40003800000 */
.L_x_462:
        /* <DEDUP_REMOVED lines=83> */
.L_x_480:
        /* <DEDUP_REMOVED lines=83> */
.L_x_481:
        /* <DEDUP_REMOVED lines=59> */
.L_x_482:
[----:B------:R-:W-:Y:S01]  /*2db0*/  DSETP.NEU.AND P0, PT, |R2|, +INF , PT ;  /* 0x7ff000000200742a */ /* 0x000fe20003f0d200 */
[----:B------:R-:W-:-:S13]  /*2dc0*/  CS2R R10, SRZ ;  /* 0x00000000000a7805 */ /* 0x000fda000001ff00 */
[----:B------:R-:W-:Y:S05]  /*2dd0*/  @!P0 BRA `(.L_x_479) ;  /* 0x0000000800a48947 */ /* 0x000fea0003800000 */
[----:B------:R-:W0:Y:S01]  /*2de0*/  MUFU.RCP64H R7, R5 ;  /* 0x0000000500077308 */ /* 0x000e220000001800 */
[----:B------:R-:W-:Y:S01]  /*2df0*/  IMAD.MOV.U32 R6, RZ, RZ, RZ ;  /* 0x000000ffff067224 */ /* 0x000fe200078e00ff */
[----:B------:R-:W-:Y:S01]  /*2e00*/  UMOV UR6, 0x4be101dc ;  /* 0x4be101dc00067882 */ /* 0x000fe20000000000 */
[----:B------:R-:W-:Y:S01]  /*2e10*/  IMAD.MOV.U32 R10, RZ, RZ, -0x6553a7ed ;  /* 0x9aac5813ff0a7424 */ /* 0x000fe200078e00ff */
[----:B------:R-:W-:Y:S01]  /*2e20*/  UMOV UR7, 0x418a86a6 ;  /* 0x418a86a600077882 */ /* 0x000fe20000000000 */
[----:B------:R-:W-:Y:S01]  /*2e30*/  IMAD.MOV.U32 R11, RZ, RZ, 0x415709c7 ;  /* 0x415709c7ff0b7424 */ /* 0x000fe200078e00ff */
[----:B------:R-:W-:Y:S01]  /*2e40*/  UMOV UR8, 0x14e8a4e8 ;  /* 0x14e8a4e800087882 */ /* 0x000fe20000000000 */
[----:B------:R-:W-:Y:S01]  /*2e50*/  IMAD.MOV.U32 R12, RZ, RZ, 0x49cdde7 ;  /* 0x049cdde7ff0c7424 */ /* 0x000fe200078e00ff */
[----:B------:R-:W-:Y:S01]  /*2e60*/  UMOV UR9, 0x407f583e ;  /* 0x407f583e00097882 */ /* 0x000fe20000000000 */
[----:B------:R-:W-:Y:S01]  /*2e70*/  IMAD.MOV.U32 R13, RZ, RZ, 0x4093f56a ;  /* 0x4093f56aff0d7424 */ /* 0x000fe200078e00ff */
[----:B------:R-:W-:Y:S01]  /*2e80*/  BSSY.RECONVERGENT B1, `(.L_x_483) ;  /* 0x0000041000017945 */ /* 0x000fe20003800200 */
[----:B------:R-:W-:-:S02]  /*2e90*/  VIADD R22, R5, 0xfff00000 ;  /* 0xfff0000005167836 */ /* 0x000fc40000000000 */
[----:B------:R-:W-:Y:S02]  /*2ea0*/  IMAD.MOV.U32 R20, RZ, RZ, 0x0 ;  /* 0x00000000ff147424 */ /* 0x000fe400078e00ff */
[----:B------:R-:W-:Y:S01]  /*2eb0*/  IMAD.MOV.U32 R21, RZ, RZ, 0x3fd80000 ;  /* 0x3fd80000ff157424 */ /* 0x000fe200078e00ff */
[----:B------:R-:W-:Y:S01]  /*2ec0*/  ISETP.GE.U32.AND P0, PT, R22, 0x7fe00000, PT ;  /* 0x7fe000001600780c */ /* 0x000fe20003f06070 */
[----:B0-----:R-:W-:-:S08]  /*2ed0*/  DFMA R8, -|R2|, R6, 1 ;  /* 0x3ff000000208742b */ /* 0x001fd00000000306 */
[----:B------:R-:W-:-:S08]  /*2ee0*/  DFMA R8, R8, R8, R8 ;  /* 0x000000080808722b */ /* 0x000fd00000000008 */
[----:B------:R-:W-:-:S08]  /*2ef0*/  DFMA R6, R6, R8, R6 ;  /* 0x000000080606722b */ /* 0x000fd00000000006 */
[----:B------:R-:W-:-:S08]  /*2f00*/  DMUL R8, R6, R6 ;  /* 0x0000000606087228 */ /* 0x000fd00000000000 */
[----:B------:R-:W-:Y:S01]  /*2f10*/  DFMA R10, R8, UR6, -R10 ;  /* 0x00000006080a7c2b */ /* 0x000fe2000800080a */
[----:B------:R-:W-:Y:S01]  /*2f20*/  UMOV UR6, 0xc980a287 ;  /* 0xc980a28700067882 */ /* 0x000fe20000000000 */
[----:B------:R-:W-:-:S06]  /*2f30*/  UMOV UR7, 0x41142a31 ;  /* 0x41142a3100077882 */ /* 0x000fcc0000000000 */
[----:B------:R-:W-:Y:S01]  /*2f40*/  DFMA R10, R8, R10, UR6 ;  /* 0x00000006080a7e2b */ /* 0x000fe2000800000a */
        /* <DEDUP_REMOVED lines=13> */
[----:B------:R-:W-:Y:S01]  /*3020*/  UMOV UR6, 0x1caa59e5 ;  /* 0x1caa59e500067882 */ /* 0x000fe20000000000 */
[----:B------:R-:W-:Y:S01]  /*3030*/  UMOV UR7, 0x4016a604 ;  /* 0x4016a60400077882 */ /* 0x000fe20000000000 */
[----:B------:R-:W-:Y:S01]  /*3040*/  IMAD.MOV.U32 R10, RZ, RZ, RZ ;  /* 0x000000ffff0a7224 */ /* 0x000fe200078e00ff */
        /* <DEDUP_REMOVED lines=23> */
[----:B------:R-:W-:Y:S02]  /*31c0*/  DFMA R20, R18, R20, 0.5 ;  /* 0x3fe000001214742b */ /* 0x000fe40000000014 */
[----:B------:R-:W-:Y:S02]  /*31d0*/  DMUL R18, R10, R18 ;  /* 0x000000120a127228 */ /* 0x000fe40000000000 */
[C---:B------:R-:W-:Y:S01]  /*31e0*/  DFMA R14, R8.reuse, R12, -UR6 ;  /* 0x80000006080e7e2b */ /* 0x040fe2000800000c */
[----:B------:R-:W-:Y:S01]  /*31f0*/  UMOV UR6, 0xfffeced5 ;  /* 0xfffeced500067882 */ /* 0x000fe20000000000 */
[----:B------:R-:W-:Y:S01]  /*3200*/  DFMA R16, R8, R16, -UR8 ;  /* 0x8000000808107e2b */ /* 0x000fe20008000010 */
[----:B------:R-:W-:-:S03]  /*3210*/  UMOV UR7, 0x3fefffff ;  /* 0x3fefffff00077882 */ /* 0x000fc60000000000 */
[----:B------:R-:W-:Y:S02]  /*3220*/  DFMA R12, R20, R18, R10 ;  /* 0x00000012140c722b */ /* 0x000fe4000000000a */
[----:B------:R-:W-:Y:S02]  /*3230*/  DFMA R10, R8, R14, UR6 ;  /* 0x00000006080a7e2b */ /* 0x000fe4000800000e */
[----:B------:R-:W-:Y:S01]  /*3240*/  DFMA R22, R6, R16, |R2| ;  /* 0x000000100616722b */ /* 0x000fe20000000402 */
[----:B------:R-:W-:Y:S10]  /*3250*/  @!P0 BRA `(.L_x_484) ;  /* 0x00000000000c8947 */ /* 0x000ff40003800000 */
[----:B------:R-:W-:Y:S01]  /*3260*/  IMAD.MOV.U32 R8, RZ, RZ, R4 ;  /* 0x000000ffff087224 */ /* 0x000fe200078e0004 */
[----:B------:R-:W-:-:S07]  /*3270*/  MOV R4, 0x3290 ;  /* 0x0000329000047802 */ /* 0x000fce0000000f00 */
[----:B------:R-:W-:Y:S05]  /*3280*/  CALL.REL.NOINC `($__internal_30_$__cuda_sm20_drsqrt_f64_slowpath_v2) ;  /* 0x0000000400987944 */ /* 0x000fea0003c00000 */
.L_x_484:
[----:B------:R-:W-:Y:S05]  /*3290*/  BSYNC.RECONVERGENT B1 ;  /* 0x0000000000017941 */ /* 0x000fea0003800200 */
.L_x_483:
        /* <DEDUP_REMOVED lines=24> */
.L_x_486:
[----:B------:R-:W-:Y:S05]  /*3420*/  BSYNC.RECONVERGENT B1 ;  /* 0x0000000000017941 */ /* 0x000fea0003800200 */
.L_x_485:
        /* <DEDUP_REMOVED lines=31> */
[----:B------:R-:W-:-:S07]  /*3620*/  MOV R24, 0x3640 ;  /* 0x0000364000187802 */ /* 0x000fce0000000f00 */
[----:B------:R-:W-:Y:S05]  /*3630*/  CALL.REL.NOINC `($vec_y0$__internal_trig_reduction_slowpathd) ;  /* 0x0000000400387944 */ /* 0x000fea0003c00000 */
[----:B------:R-:W-:Y:S02]  /*3640*/  IMAD.MOV.U32 R8, RZ, RZ, R6 ;  /* 0x000000ffff087224 */ /* 0x000fe400078e0006 */
[----:B------:R-:W-:-:S07]  /*3650*/  IMAD.MOV.U32 R9, RZ, RZ, R7 ;  /* 0x000000ffff097224 */ /* 0x000fce00078e0007 */
.L_x_490:
[----:B------:R-:W-:Y:S05]  /*3660*/  BSYNC.RECONVERGENT B2 ;  /* 0x0000000000027941 */ /* 0x000fea0003800200 */
.L_x_489:
[----:B------:R-:W-:-:S07]  /*3670*/  VIADD R20, R4, 0x1 ;  /* 0x0000000104147836 */ /* 0x000fce0000000000 */
.L_x_488:
[----:B------:R-:W-:Y:S05]  /*3680*/  BSYNC.RECONVERGENT B1 ;  /* 0x0000000000017941 */ /* 0x000fea0003800200 */
.L_x_487:
        /* <DEDUP_REMOVED lines=30> */
.L_x_479:
[----:B------:R-:W-:Y:S05]  /*3870*/  BSYNC.RECONVERGENT B0 ;  /* 0x0000000000007941 */ /* 0x000fea0003800200 */
.L_x_461:
[----:B------:R-:W0:Y:S01]  /*3880*/  LDC.64 R6, c[0x0][0x388] ;  /* 0x0000e200ff067b82 */ /* 0x000e220000000a00 */
[----:B------:R-:W-:-:S06]  /*3890*/  DSETP.GEU.AND P0, PT, R2, RZ, PT ;  /* 0x000000ff0200722a */ /* 0x000fcc0003f0e000 */
[----:B------:R-:W-:Y:S02]  /*38a0*/  FSEL R4, R10, RZ, P0 ;  /* 0x000000ff0a047208 */ /* 0x000fe40000000000 */
[----:B------:R-:W-:Y:S01]  /*38b0*/  FSEL R5, R11, -QNAN , P0 ;  /* 0xfff800000b057808 */ /* 0x000fe20000000000 */
[----:B0-----:R-:W-:-:S05]  /*38c0*/  IMAD.WIDE R2, R0, 0x8, R6 ;  /* 0x0000000800027825 */ /* 0x001fca00078e0206 */
[----:B------:R-:W-:Y:S01]  /*38d0*/  STG.E.64 desc[UR4][R2.64], R4 ;  /* 0x0000000402007986 */ /* 0x000fe2000c101b04 */
[----:B------:R-:W-:Y:S05]  /*38e0*/  EXIT ;  /* 0x000000000000794d */ /* 0x000fea0003800000 */
        .weak           $__internal_30_$__cuda_sm20_drsqrt_f64_slowpath_v2
        .type           $__internal_30_$__cuda_sm20_drsqrt_f64_slowpath_v2,@function
        .size           $__internal_30_$__cuda_sm20_drsqrt_f64_slowpath_v2,($vec_y0$__internal_trig_reduction_slowpathd - $__internal_30_$__cuda_sm20_drsqrt_f64_slowpath_v2)
$__internal_30_$__cuda_sm20_drsqrt_f64_slowpath_v2:
[----:B------:R-:W-:Y:S01]  /*38f0*/  IMAD.MOV.U32 R9, RZ, RZ, R5 ;  /* 0x000000ffff097224 */ /* 0x000fe200078e0005 */
[----:B------:R-:W-:Y:S01]  /*3900*/  BSSY.RECONVERGENT B3, `(.L_x_491) ;  /* 0x000001d000037945 */ /* 0x000fe20003800200 */
[----:B------:R-:W-:-:S04]  /*3910*/  LOP3.LUT R6, R5, 0x80000000, RZ, 0xc0, !PT ;  /* 0x8000000005067812 */ /* 0x000fc800078ec0ff */
[----:B------:R-:W-:-:S14]  /*3920*/  DSETP.NEU.AND P0, PT, R8, RZ, PT ;  /* 0x000000ff0800722a */ /* 0x000fdc0003f0d000 */
        /* <DEDUP_REMOVED lines=22> */
.L_x_493:
[----:B------:R-:W-:Y:S01]  /*3a90*/  DADD R6, R8, R8 ;  /* 0x0000000008067229 */ /* 0x000fe20000000008 */
[----:B------:R-:W-:Y:S10]  /*3aa0*/  BRA `(.L_x_494) ;  /* 0x0000000000087947 */ /* 0x000ff40003800000 */
.L_x_492:
[----:B------:R-:W-:Y:S01]  /*3ab0*/  LOP3.LUT R7, R6, 0x7ff00000, RZ, 0xfc, !PT ;  /* 0x7ff0000006077812 */ /* 0x000fe200078efcff */
[----:B------:R-:W-:-:S07]  /*3ac0*/  IMAD.MOV.U32 R6, RZ, RZ, RZ ;  /* 0x000000ffff067224 */ /* 0x000fce00078e00ff */
.L_x_494:
[----:B------:R-:W-:Y:S05]  /*3ad0*/  BSYNC.RECONVERGENT B3 ;  /* 0x0000000000037941 */ /* 0x000fea0003800200 */
.L_x_491:
[----:B------:R-:W-:Y:S02]  /*3ae0*/  IMAD.MOV.U32 R5, RZ, RZ, 0x0 ;  /* 0x00000000ff057424 */ /* 0x000fe400078e00ff */
[----:B------:R-:W-:Y:S02]  /*3af0*/  IMAD.MOV.U32 R12, RZ, RZ, R6 ;  /* 0x000000ffff0c7224 */ /* 0x000fe400078e0006 */
[----:B------:R-:W-:Y:S01]  /*3b00*/  IMAD.MOV.U32 R13, RZ, RZ, R7 ;  /* 0x000000ffff0d7224 */ /* 0x000fe200078e0007 */
[----:B------:R-:W-:Y:S06]  /*3b10*/  RET.REL.NODEC R4 `(vec_y0) ;  /* 0xffffffc404387950 */ /* 0x000fec0003c3ffff */
        .type           $vec_y0$__internal_trig_reduction_slowpathd,@function
        .size           $vec_y0$__internal_trig_reduction_slowpathd,(.L_x_1152 - $vec_y0$__internal_trig_reduction_slowpathd)
$vec_y0$__internal_trig_reduction_slowpathd:
        /* <DEDUP_REMOVED lines=24> */
.L_x_499:
        /* <DEDUP_REMOVED lines=12> */
[----:B------:R-:W-:Y:S01]  /*3d60*/  IMAD R29, R26, 0x8, R1 ;  /* 0x000000081a1d7824 */ /* 0x000fe200078e0201 */
[----:B------:R-:W-:Y:S01]  /*3d70*/  IADD3 R9, P1, PT, R28, R9, RZ ;  /* 0x000000091c097210 */ /* 0x000fe20007f3e0ff */
[----:B------:R-:W-:-:S04]  /*3d80*/  IMAD.HI.U32 R28, R7, R13, RZ ;  /* 0x0000000d071c7227 */ /* 0x000fc800078e00ff */
[----:B------:R0:W-:Y:S01]  /*3d90*/  STL.64 [R29], R8 ;  /* 0x000000081d007387 */ /* 0x0001e20000100a00 */
[----:B------:R-:W-:Y:S02]  /*3da0*/  VIADD R26, R26, 0x1 ;  /* 0x000000011a1a7836 */ /* 0x000fe40000000000 */
[----:B0-----:R-:W-:Y:S02]  /*3db0*/  IMAD.X R29, RZ, RZ, R6, P2 ;  /* 0x000000ffff1d7224 */ /* 0x001fe400010e0606 */
[----:B------:R-:W-:-:S03]  /*3dc0*/  IMAD.HI.U32 R6, R7, R27, RZ ;  /* 0x0000001b07067227 */ /* 0x000fc600078e00ff */
[----:B------:R-:W-:Y:S01]  /*3dd0*/  IADD3.X R28, P0, PT, R28, R29, RZ, P0, !PT ;  /* 0x0000001d1c1c7210 */ /* 0x000fe2000071e4ff */
[----:B------:R-:W-:-:S04]  /*3de0*/  IMAD R7, R7, R27, RZ ;  /* 0x0000001b07077224 */ /* 0x000fc800078e02ff */
[----:B------:R-:W-:Y:S01]  /*3df0*/  IMAD.X R6, RZ, RZ, R6, P0 ;  /* 0x000000ffff067224 */ /* 0x000fe200000e0606 */
[----:B------:R-:W-:Y:S02]  /*3e00*/  ISETP.NE.AND P0, PT, R25, -0xf, PT ;  /* 0xfffffff11900780c */ /* 0x000fe40003f05270 */
[----:B------:R-:W-:-:S05]  /*3e10*/  IADD3.X R28, P1, PT, R7, R28, RZ, P1, !PT ;  /* 0x0000001c071c7210 */ /* 0x000fca0000f3e4ff */
[----:B------:R-:W-:Y:S02]  /*3e20*/  IMAD.X R9, RZ, RZ, R6, P1 ;  /* 0x000000ffff097224 */ /* 0x000fe400008e0606 */
[----:B------:R-:W-:-:S04]  /*3e30*/  IMAD.MOV.U32 R8, RZ, RZ, R28 ;  /* 0x000000ffff087224 */ /* 0x000fc800078e001c */
[----:B------:R-:W-:Y:S05]  /*3e40*/  @P0 BRA `(.L_x_499) ;  /* 0xfffffffc00940947 */ /* 0x000fea000383ffff */
[----:B------:R-:W-:Y:S05]  /*3e50*/  BSYNC.RECONVERGENT B5 ;  /* 0x0000000000057941 */ /* 0x000fea0003800200 */
.L_x_498:
[----:B------:R-:W-:-:S07]  /*3e60*/  IMAD.MOV.U32 R12, RZ, RZ, R14 ;  /* 0x000000ffff0c7224 */ /* 0x000fce00078e000e */
.L_x_497:
[----:B------:R-:W-:Y:S05]  /*3e70*/  BSYNC.RECONVERGENT B4 ;  /* 0x0000000000047941 */ /* 0x000fea0003800200 */
.L_x_496:
[----:B------:R-:W-:Y:S01]  /*3e80*/  LOP3.LUT P0, R25, R22, 0x3f, RZ, 0xc0, !PT ;  /* 0x0000003f16197812 */ /* 0x000fe2000780c0ff */
[----:B------:R-:W-:-:S04]  /*3e90*/  IMAD.IADD R4, R15, 0x1, R12 ;  /* 0x000000010f047824 */ /* 0x000fc800078e020c */
[----:B------:R-:W-:-:S05]  /*3ea0*/  IMAD.U32 R29, R4, 0x8, R1 ;  /* 0x00000008041d7824 */ /* 0x000fca00078e0001 */
[----:B------:R0:W-:Y:S04]  /*3eb0*/  STL.64 [R29+-0x78], R8 ;  /* 0xffff88081d007387 */ /* 0x0001e80000100a00 */
[----:B------:R-:W2:Y:S04]  /*3ec0*/  @P0 LDL.64 R12, [R1+0x8] ;  /* 0x00000800010c0983 */ /* 0x000ea80000100a00 */
[----:B------:R-:W3:Y:S04]  /*3ed0*/  LDL.64 R6, [R1+0x10] ;  /* 0x0000100001067983 */ /* 0x000ee80000100a00 */
[----:B------:R-:W4:Y:S01]  /*3ee0*/  LDL.64 R4, [R1+0x18] ;  /* 0x0000180001047983 */ /* 0x000f220000100a00 */
[----:B------:R-:W-:Y:S01]  /*3ef0*/  BSSY.RECONVERGENT B4, `(.L_x_500) ;  /* 0x0000035000047945 */ /* 0x000fe20003800200 */
[----:B--2---:R-:W-:-:S02]  /*3f00*/  @P0 SHF.R.U64 R14, R12, 0x1, R13 ;  /* 0x000000010c0e0819 */ /* 0x004fc4000000120d */
[----:B------:R-:W-:Y:S02]  /*3f10*/  @P0 SHF.R.U32.HI R22, RZ, 0x1, R13 ;  /* 0x00000001ff160819 */ /* 0x000fe4000001160d */
[----:B------:R-:W-:Y:S02]  /*3f20*/  @P0 LOP3.LUT R13, R25, 0x3f, RZ, 0x3c, !PT ;  /* 0x0000003f190d0812 */ /* 0x000fe400078e3cff */
[----:B---3--:R-:W-:Y:S02]  /*3f30*/  @P0 SHF.L.U32 R15, R6, R25, RZ ;  /* 0x00000019060f0219 */ /* 0x008fe400000006ff */
[----:B0-----:R-:W-:Y:S02]  /*3f40*/  @P0 SHF.R.U64 R8, R14, R13, R22 ;  /* 0x0000000d0e080219 */ /* 0x001fe40000001216 */
[--C-:B------:R-:W-:Y:S02]  /*3f50*/  @P0 SHF.R.U32.HI R12, RZ, 0x1, R7.reuse ;  /* 0x00000001ff0c0819 */ /* 0x100fe40000011607 */
[----:B------:R-:W-:-:S02]  /*3f60*/  @P0 SHF.R.U64 R27, R6, 0x1, R7 ;  /* 0x00000001061b0819 */ /* 0x000fc40000001207 */
[----:B------:R-:W-:Y:S02]  /*3f70*/  @P0 SHF.L.U64.HI R26, R6, R25, R7 ;  /* 0x00000019061a0219 */ /* 0x000fe40000010207 */
[----:B------:R-:W-:Y:S02]  /*3f80*/  @P0 SHF.R.U32.HI R9, RZ, R13, R22 ;  /* 0x0000000dff090219 */ /* 0x000fe40000011616 */
[----:B------:R-:W-:Y:S02]  /*3f90*/  @P0 LOP3.LUT R6, R15, R8, RZ, 0xfc, !PT ;  /* 0x000000080f060212 */ /* 0x000fe400078efcff */
[----:B----4-:R-:W-:Y:S02]  /*3fa0*/  @P0 SHF.L.U32 R14, R4, R25, RZ ;  /* 0x00000019040e0219 */ /* 0x010fe400000006ff */
[----:B------:R-:W-:Y:S02]  /*3fb0*/  @P0 SHF.R.U64 R27, R27, R13, R12 ;  /* 0x0000000d1b1b0219 */ /* 0x000fe4000000120c */
[----:B------:R-:W-:-:S02]  /*3fc0*/  @P0 LOP3.LUT R7, R26, R9, RZ, 0xfc, !PT ;  /* 0x000000091a070212 */ /* 0x000fc400078efcff */
[----:B------:R-:W-:Y:S01]  /*3fd0*/  @P0 SHF.R.U32.HI R13, RZ, R13, R12 ;  /* 0x0000000dff0d0219 */ /* 0x000fe2000001160c */
[----:B------:R-:W-:Y:S01]  /*3fe0*/  IMAD.SHL.U32 R12, R6, 0x4, RZ ;  /* 0x00000004060c7824 */ /* 0x000fe200078e00ff */
[----:B------:R-:W-:Y:S02]  /*3ff0*/  @P0 SHF.L.U64.HI R8, R4, R25, R5 ;  /* 0x0000001904080219 */ /* 0x000fe40000010205 */
[----:B------:R-:W-:Y:S02]  /*4000*/  @P0 LOP3.LUT R4, R14, R27, RZ, 0xfc, !PT ;  /* 0x0000001b0e040212 */ /* 0x000fe400078efcff */
[----:B------:R-:W-:Y:S02]  /*4010*/  SHF.L.U64.HI R6, R6, 0x2, R7 ;  /* 0x0000000206067819 */ /* 0x000fe40000010207 */
[----:B------:R-:W-:Y:S02]  /*4020*/  @P0 LOP3.LUT R5, R8, R13, RZ, 0xfc, !PT ;  /* 0x0000000d08050212 */ /* 0x000fe400078efcff */
[----:B------:R-:W-:-:S02]  /*4030*/  SHF.L.W.U32.HI R7, R7, 0x2, R4 ;  /* 0x0000000207077819 */ /* 0x000fc40000010e04 */
[----:B------:R-:W-:Y:S02]  /*4040*/  IADD3 RZ, P0, PT, RZ, -R12, RZ ;  /* 0x8000000cffff7210 */ /* 0x000fe40007f1e0ff */
[----:B------:R-:W-:Y:S02]  /*4050*/  LOP3.LUT R8, RZ, R6, RZ, 0x33, !PT ;  /* 0x00000006ff087212 */ /* 0x000fe400078e33ff */
[----:B------:R-:W-:Y:S02]  /*4060*/  SHF.L.W.U32.HI R4, R4, 0x2, R5 ;  /* 0x0000000204047819 */ /* 0x000fe40000010e05 */
[----:B------:R-:W-:Y:S02]  /*4070*/  LOP3.LUT R9, RZ, R7, RZ, 0x33, !PT ;  /* 0x00000007ff097212 */ /* 0x000fe400078e33ff */
[----:B------:R-:W-:Y:S02]  /*4080*/  IADD3.X R13, P0, PT, RZ, R8, RZ, P0, !PT ;  /* 0x00000008ff0d7210 */ /* 0x000fe4000071e4ff */
[----:B------:R-:W-:-:S02]  /*4090*/  LOP3.LUT R8, RZ, R4, RZ, 0x33, !PT ;  /* 0x00000004ff087212 */ /* 0x000fc400078e33ff */
[----:B------:R-:W-:Y:S02]  /*40a0*/  IADD3.X R14, P1, PT, RZ, R9, RZ, P0, !PT ;  /* 0x00000009ff0e7210 */ /* 0x000fe4000073e4ff */
[----:B------:R-:W-:-:S03]  /*40b0*/  ISETP.GT.U32.AND P2, PT, R7, -0x1, PT ;  /* 0xffffffff0700780c */ /* 0x000fc60003f44070 */
[----:B------:R-:W-:Y:S01]  /*40c0*/  IMAD.X R9, RZ, RZ, R8, P1 ;  /* 0x000000ffff097224 */ /* 0x000fe200008e0608 */
[----:B------:R-:W-:-:S04]  /*40d0*/  ISETP.GT.AND.EX P0, PT, R4, -0x1, PT, P2 ;  /* 0xffffffff0400780c */ /* 0x000fc80003f04320 */
[----:B------:R-:W-:Y:S02]  /*40e0*/  SEL R9, R4, R9, P0 ;  /* 0x0000000904097207 */ /* 0x000fe40000000000 */
[----:B------:R-:W-:Y:S02]  /*40f0*/  SEL R14, R7, R14, P0 ;  /* 0x0000000e070e7207 */ /* 0x000fe40000000000 */
[----:B------:R-:W-:-:S04]  /*4100*/  ISETP.NE.U32.AND P1, PT, R9, RZ, PT ;  /* 0x000000ff0900720c */ /* 0x000fc80003f25070 */
[----:B------:R-:W-:Y:S01]  /*4110*/  SEL R7, R14, R9, !P1 ;  /* 0x000000090e077207 */ /* 0x000fe20004800000 */
[----:B------:R-:W-:-:S05]  /*4120*/  @!P0 IMAD.MOV R12, RZ, RZ, -R12 ;  /* 0x000000ffff0c8224 */ /* 0x000fca00078e0a0c */
[----:B------:R-:W0:Y:S02]  /*4130*/  FLO.U32 R7, R7 ;  /* 0x0000000700077300 */ /* 0x000e2400000e0000 */
[C---:B0-----:R-:W-:Y:S02]  /*4140*/  IADD3 R15, PT, PT, -R7.reuse, 0x1f, RZ ;  /* 0x0000001f070f7810 */ /* 0x041fe40007ffe1ff */
[----:B------:R-:W-:-:S03]  /*4150*/  IADD3 R8, PT, PT, -R7, 0x3f, RZ ;  /* 0x0000003f07087810 */ /* 0x000fc60007ffe1ff */
[----:B------:R-:W-:Y:S01]  /*4160*/  @P1 IMAD.MOV R8, RZ, RZ, R15 ;  /* 0x000000ffff081224 */ /* 0x000fe200078e020f */
[----:B------:R-:W-:-:S04]  /*4170*/  SEL R15, R6, R13, P0 ;  /* 0x0000000d060f7207 */ /* 0x000fc80000000000 */
[----:B------:R-:W-:-:S13]  /*4180*/  ISETP.NE.AND P1, PT, R8, RZ, PT ;  /* 0x000000ff0800720c */ /* 0x000fda0003f25270 */
[----:B------:R-:W-:Y:S05]  /*4190*/  @!P1 BRA `(.L_x_501) ;  /* 0x0000000000289947 */ /* 0x000fea0003800000 */
[----:B------:R-:W-:Y:S02]  /*41a0*/  LOP3.LUT R7, R8, 0x3f, RZ, 0xc0, !PT ;  /* 0x0000003f08077812 */ /* 0x000fe400078ec0ff */
        /* <DEDUP_REMOVED lines=9> */
.L_x_501:
[----:B------:R-:W-:Y:S05]  /*4240*/  BSYNC.RECONVERGENT B4 ;  /* 0x0000000000047941 */ /* 0x000fea0003800200 */
.L_x_500:
        /* <DEDUP_REMOVED lines=36> */
.L_x_495:
[----:B------:R-:W-:-:S04]  /*4490*/  IMAD.MOV.U32 R25, RZ, RZ, 0x0 ;  /* 0x00000000ff197424 */ /* 0x000fc800078e00ff */
[----:B------:R-:W-:Y:S05]  /*44a0*/  RET.REL.NODEC R24 `(vec_y0) ;  /* 0xffffffb818d47950 */ /* 0x000fea0003c3ffff */
.L_x_502:
        /* <DEDUP_REMOVED lines=13> */
.L_x_1152:


//--------------------- .text.vec_trunc           --------------------------
	.section	.text.vec_trunc,"ax",@progbits
	.align	128
        .global         vec_trunc
        .type           vec_trunc,@function
        .size           vec_trunc,(.L_x_1235 - vec_trunc)
        .other          vec_trunc,@"STO_CUDA_ENTRY STV_DEFAULT"
vec_trunc:
.text.vec_trunc:
        /* <DEDUP_REMOVED lines=20> */
[----:B---3--:R-:W0:Y:S04]  /*0140*/  FRND.F64.TRUNC R4, R2 ;  /* 0x0000000200047313 */ /* 0x008e28000030d800 */
[----:B0-----:R-:W-:Y:S01]  /*0150*/  STG.E.64 desc[UR4][R6.64], R4 ;  /* 0x0000000406007986 */ /* 0x001fe2000c101b04 */
[----:B------:R-:W-:Y:S05]  /*0160*/  EXIT ;  /* 0x000000000000794d */ /* 0x000fea0003800000 */
.L_x_503:
        /* <DEDUP_REMOVED lines=9> */
.L_x_1235:


//--------------------- .text.vec_tgamma          --------------------------
	.section	.text.vec_tgamma,"ax",@progbits
	.align	128
        .global         vec_tgamma
        .type           vec_tgamma,@function
        .size           vec_tgamma,(.L_x_1155 - vec_tgamma)
        .other          vec_tgamma,@"STO_CUDA_ENTRY STV_DEFAULT"
vec_tgamma:
.text.vec_tgamma:
        /* <DEDUP_REMOVED lines=17> */
[----:B-1----:R-:W2:Y:S01]  /*0110*/  LDG.E.64 R6, desc[UR4][R6.64] ;  /* 0x0000000406067981 */ /* 0x002ea2000c1e1b00 */
[----:B------:R-:W-:Y:S01]  /*0120*/  BSSY.RECONVERGENT B0, `(.L_x_504) ;  /* 0x0000275000007945 */ /* 0x000fe20003800200 */
[----:B--2---:R-:W-:Y:S01]  /*0130*/  DSETP.GE.AND P0, PT, R6, RZ, PT ;  /* 0x000000ff0600722a */ /* 0x004fe20003f06000 */
[----:B------:R-:W-:-:S13]  /*0140*/  IMAD.MOV.U32 R5, RZ, RZ, R7 ;  /* 0x000000ffff057224 */ /* 0x000fda00078e0007 */
[----:B------:R-:W-:Y:S05]  /*0150*/  @!P0 BRA `(.L_x_505) ;  /* 0x0000001400188947 */ /* 0x000fea0003800000 */
[----:B------:R-:W-:-:S13]  /*0160*/  FSETP.GEU.AND P0, PT, R7, 2.25, PT ;  /* 0x401000000700780b */ /* 0x000fda0003f0e000 */
[----:B------:R-:W-:Y:S05]  /*0170*/  @P0 BRA `(.L_x_506) ;  /* 0x00000004007c0947 */ /* 0x000fea0003800000 */
[----:B------:R-:W-:Y:S01]  /*0180*/  DADD R8, R6, -1 ;  /* 0xbff0000006087429 */ /* 0x000fe20000000000 */
[C---:B------:R-:W-:Y:S01]  /*0190*/  FSETP.GE.AND P0, PT, R7.reuse, 2.1875, PT ;  /* 0x400c00000700780b */ /* 0x040fe20003f06000 */
[----:B------:R-:W-:Y:S01]  /*01a0*/  IMAD.MOV.U32 R16, RZ, RZ, -0x65175a6c ;  /* 0x9ae8a594ff107424 */ /* 0x000fe200078e00ff */
[C---:B------:R-:W-:Y:S01]  /*01b0*/  FSETP.GE.AND P1, PT, R7.reuse, 2.0625, PT ;  /* 0x400400000700780b */ /* 0x040fe20003f26000 */
[----:B------:R-:W-:Y:S01]  /*01c0*/  IMAD.MOV.U32 R17, RZ, RZ, 0x3e8af704 ;  /* 0x3e8af704ff117424 */ /* 0x000fe200078e00ff */
[C---:B------:R-:W-:Y:S01]  /*01d0*/  FSETP.GE.AND P2, PT, R7.reuse, 1.9375, PT ;  /* 0x3ff800000700780b */ /* 0x040fe20003f46000 */
[----:B------:R-:W-:Y:S01]  /*01e0*/  UMOV UR6, 0x60fcf5c9 ;  /* 0x60fcf5c900067882 */ /* 0x000fe20000000000 */
[----:B------:R-:W-:Y:S01]  /*01f0*/  FSETP.GE.AND P3, PT, R7, 1.75, PT ;  /* 0x3fe000000700780b */ /* 0x000fe20003f66000 */
[----:B------:R-:W-:Y:S01]  /*0200*/  UMOV UR7, 0x3e381b49 ;  /* 0x3e381b4900077882 */ /* 0x000fe20000000000 */
[----:B------:R-:W-:Y:S01]  /*0210*/  BSSY.RECONVERGENT B1, `(.L_x_507) ;  /* 0x0000054000017945 */ /* 0x000fe20003800200 */
[----:B------:R-:W-:-:S02]  /*0220*/  FSEL R2, R8, R6, P0 ;  /* 0x0000000608027208 */ /* 0x000fc40000000000 */
[----:B------:R-:W-:-:S06]  /*0230*/  FSEL R3, R9, R7, P0 ;  /* 0x0000000709037208 */ /* 0x000fcc0000000000 */
[----:B------:R-:W-:-:S10]  /*0240*/  DADD R10, R2, -1 ;  /* 0xbff00000020a7429 */ /* 0x000fd40000000000 */
[----:B------:R-:W-:Y:S02]  /*0250*/  FSEL R10, R10, R2, P1 ;  /* 0x000000020a0a7208 */ /* 0x000fe40000800000 */
[----:B------:R-:W-:-:S06]  /*0260*/  FSEL R11, R11, R3, P1 ;  /* 0x000000030b0b7208 */ /* 0x000fcc0000800000 */
[----:B------:R-:W-:-:S10]  /*0270*/  DADD R12, R10, -1 ;  /* 0xbff000000a0c7429 */ /* 0x000fd40000000000 */
[----:B------:R-:W-:Y:S02]  /*0280*/  FSEL R14, R12, R10, P2 ;  /* 0x0000000a0c0e7208 */ /* 0x000fe40001000000 */
[----:B------:R-:W-:-:S06]  /*0290*/  FSEL R15, R13, R11, P2 ;  /* 0x0000000b0d0f7208 */ /* 0x000fcc0001000000 */
[----:B------:R-:W-:-:S10]  /*02a0*/  DADD R12, R14, -1 ;  /* 0xbff000000e0c7429 */ /* 0x000fd40000000000 */
[----:B------:R-:W-:Y:S02]  /*02b0*/  FSEL R12, R12, R14, P3 ;  /* 0x0000000e0c0c7208 */ /* 0x000fe40001800000 */
[----:B------:R-:W-:-:S06]  /*02c0*/  FSEL R13, R13, R15, P3 ;  /* 0x0000000f0d0d7208 */ /* 0x000fcc0001800000 */
[----:B------:R-:W-:Y:S01]  /*02d0*/  DFMA R14, R12, UR6, -R16 ;  /* 0x000000060c0e7c2b */ /* 0x000fe20008000810 */
        /* <DEDUP_REMOVED lines=39> */
[----:B------:R-:W-:Y:S01]  /*0550*/  DFMA R14, R12, R14, 1 ;  /* 0x3ff000000c0e742b */ /* 0x000fe2000000000e */
[----:B------:R-:W-:-:S07]  /*0560*/  IMAD.MOV.U32 R12, RZ, RZ, 0x1 ;  /* 0x00000001ff0c7424 */ /* 0x000fce00078e00ff */
[----:B------:R-:W-:-:S10]  /*0570*/  DMUL R6, R6, R14 ;  /* 0x0000000e06067228 */ /* 0x000fd40000000000 */
[----:B------:R-:W-:Y:S02]  /*0580*/  FSEL R7, R15, R7, P3 ;  /* 0x000000070f077208 */ /* 0x000fe40001800000 */
[----:B------:R-:W-:Y:S02]  /*0590*/  FSEL R6, R14, R6, P3 ;  /* 0x000000060e067208 */ /* 0x000fe40001800000 */
[----:B------:R-:W0:Y:S01]  /*05a0*/  MUFU.RCP64H R13, R7 ;  /* 0x00000007000d7308 */ /* 0x000e220000001800 */
[----:B------:R-:W-:Y:S02]  /*05b0*/  FSEL R14, R8, RZ, P0 ;  /* 0x000000ff080e7208 */ /* 0x000fe40000000000 */
[----:B------:R-:W-:-:S06]  /*05c0*/  FSEL R15, R9, 1.875, P0 ;  /* 0x3ff00000090f7808 */ /* 0x000fcc0000000000 */
[----:B------:R-:W-:Y:S02]  /*05d0*/  DFMA R2, R2, R14, -R14 ;  /* 0x0000000e0202722b */ /* 0x000fe4000000080e */
[----:B0-----:R-:W-:-:S08]  /*05e0*/  DFMA R8, -R6, R12, 1 ;  /* 0x3ff000000608742b */ /* 0x001fd0000000010c */
[----:B------:R-:W-:Y:S02]  /*05f0*/  FSEL R14, R2, R14, P1 ;  /* 0x0000000e020e7208 */ /* 0x000fe40000800000 */
[----:B------:R-:W-:Y:S01]  /*0600*/  FSEL R15, R3, R15, P1 ;  /* 0x0000000f030f7208 */ /* 0x000fe20000800000 */
[----:B------:R-:W-:-:S05]  /*0610*/  DFMA R8, R8, R8, R8 ;  /* 0x000000080808722b */ /* 0x000fca0000000008 */
[----:B------:R-:W-:-:S03]  /*0620*/  DFMA R10, R10, R14, -R14 ;  /* 0x0000000e0a0a722b */ /* 0x000fc6000000080e */
[----:B------:R-:W-:-:S07]  /*0630*/  DFMA R8, R12, R8, R12 ;  /* 0x000000080c08722b */ /* 0x000fce000000000c */
[----:B------:R-:W-:Y:S02]  /*0640*/  FSEL R12, R10, R14, P2 ;  /* 0x0000000e0a0c7208 */ /* 0x000fe40001000000 */
[----:B------:R-:W-:Y:S01]  /*0650*/  FSEL R13, R11, R15, P2 ;  /* 0x0000000f0b0d7208 */ /* 0x000fe20001000000 */
[----:B------:R-:W-:-:S03]  /*0660*/  DFMA R2, -R6, R8, 1 ;  /* 0x3ff000000602742b */ /* 0x000fc60000000108 */
[----:B------:R-:W-:-:S05]  /*0670*/  FSETP.GEU.AND P1, PT, |R13|, 6.5827683646048100446e-37, PT ;  /* 0x036000000d00780b */ /* 0x000fca0003f2e200 */
[----:B------:R-:W-:-:S08]  /*0680*/  DFMA R2, R8, R2, R8 ;  /* 0x000000020802722b */ /* 0x000fd00000000008 */
[----:B------:R-:W-:-:S08]  /*0690*/  DMUL R8, R2, R12 ;  /* 0x0000000c02087228 */ /* 0x000fd00000000000 */
[----:B------:R-:W-:-:S08]  /*06a0*/  DFMA R10, -R6, R8, R12 ;  /* 0x00000008060a722b */ /* 0x000fd0000000010c */
[----:B------:R-:W-:-:S10]  /*06b0*/  DFMA R2, R2, R10, R8 ;  /* 0x0000000a0202722b */ /* 0x000fd40000000008 */
[----:B------:R-:W-:-:S05]  /*06c0*/  FFMA R0, RZ, R7, R3 ;  /* 0x00000007ff007223 */ /* 0x000fca0000000003 */
[----:B------:R-:W-:-:S13]  /*06d0*/  FSETP.GT.AND P0, PT, |R0|, 1.469367938527859385e-39, PT ;  /* 0x001000000000780b */ /* 0x000fda0003f04200 */
[----:B------:R-:W-:Y:S05]  /*06e0*/  @P0 BRA P1, `(.L_x_508) ;  /* 0x0000000000180947 */ /* 0x000fea0000800000 */
[----:B------:R-:W-:Y:S01]  /*06f0*/  IMAD.MOV.U32 R10, RZ, RZ, R6 ;  /* 0x000000ffff0a7224 */ /* 0x000fe200078e0006 */
[----:B------:R-:W-:Y:S01]  /*0700*/  MOV R0, 0x730 ;  /* 0x0000073000007802 */ /* 0x000fe20000000f00 */
[----:B------:R-:W-:-:S07]  /*0710*/  IMAD.MOV.U32 R11, RZ, RZ, R7 ;  /* 0x000000ffff0b7224 */ /* 0x000fce00078e0007 */
[----:B------:R-:W-:Y:S05]  /*0720*/  CALL.REL.NOINC `($__internal_32_$__cuda_sm20_div_rn_f64_full) ;  /* 0x00000024000c7944 */ /* 0x000fea0003c00000 */
[----:B------:R-:W-:Y:S02]  /*0730*/  IMAD.MOV.U32 R2, RZ, RZ, R14 ;  /* 0x000000ffff027224 */ /* 0x000fe400078e000e */
[----:B------:R-:W-:-:S07]  /*0740*/  IMAD.MOV.U32 R3, RZ, RZ, R15 ;  /* 0x000000ffff037224 */ /* 0x000fce00078e000f */
.L_x_508:
[----:B------:R-:W-:Y:S05]  /*0750*/  BSYNC.RECONVERGENT B1 ;  /* 0x0000000000017941 */ /* 0x000fea0003800200 */
.L_x_507:
[----:B------:R-:W-:Y:S05]  /*0760*/  BRA `(.L_x_509) ;  /* 0x0000002000407947 */ /* 0x000fea0003800000 */
.L_x_506:
[----:B------:R-:W-:Y:S01]  /*0770*/  ISETP.GT.U32.AND P0, PT, R5, 0xfffff, PT ;  /* 0x000fffff0500780c */ /* 0x000fe20003f04070 */
[----:B------:R-:W-:Y:S01]  /*0780*/  IMAD.MOV.U32 R12, RZ, RZ, R6 ;  /* 0x000000ffff0c7224 */ /* 0x000fe200078e0006 */
[----:B------:R-:W-:Y:S01]  /*0790*/  SHF.R.U32.HI R0, RZ, 0x14, R5 ;  /* 0x00000014ff007819 */ /* 0x000fe20000011605 */
[----:B------:R-:W-:Y:S01]  /*07a0*/  IMAD.MOV.U32 R14, RZ, RZ, RZ ;  /* 0x000000ffff0e7224 */ /* 0x000fe200078e00ff */
[----:B------:R-:W-:Y:S01]  /*07b0*/  UMOV UR6, 0x7d2cafe2 ;  /* 0x7d2cafe200067882 */ /* 0x000fe20000000000 */
[----:B------:R-:W-:Y:S01]  /*07c0*/  IMAD.MOV.U32 R10, RZ, RZ, 0x41ad3b5a ;  /* 0x41ad3b5aff0a7424 */ /* 0x000fe200078e00ff */
[----:B------:R-:W-:Y:S01]  /*07d0*/  UMOV UR7, 0x3eb0f5ff ;  /* 0x3eb0f5ff00077882 */ /* 0x000fe20000000000 */
[----:B------:R-:W-:Y:S01]  /*07e0*/  IMAD.MOV.U32 R11, RZ, RZ, 0x3ed0f5d2 ;  /* 0x3ed0f5d2ff0b7424 */ /* 0x000fe200078e00ff */
[----:B------:R-:W-:Y:S01]  /*07f0*/  UMOV UR8, 0x3b39803f ;  /* 0x3b39803f00087882 */ /* 0x000fe20000000000 */
[----:B------:R-:W-:Y:S01]  /*0800*/  UMOV UR9, 0x3c7abc9e ;  /* 0x3c7abc9e00097882 */ /* 0x000fe20000000000 */
[----:B------:R-:W-:Y:S03]  /*0810*/  BSSY.RECONVERGENT B1, `(.L_x_510) ;  /* 0x00000a5000017945 */ /* 0x000fe60003800200 */
[----:B------:R-:W-:-:S10]  /*0820*/  @!P0 DMUL R20, R6, 1.80143985094819840000e+16 ;  /* 0x4350000006148828 */ /* 0x000fd40000000000 */
[----:B------:R-:W-:Y:S01]  /*0830*/  @!P0 IMAD.MOV.U32 R5, RZ, RZ, R21 ;  /* 0x000000ffff058224 */ /* 0x000fe200078e0015 */
[----:B------:R-:W-:Y:S01]  /*0840*/  @!P0 LEA.HI R0, R21, 0xffffffca, RZ, 0xc ;  /* 0xffffffca15008811 */ /* 0x000fe200078f60ff */
[----:B------:R-:W-:Y:S01]  /*0850*/  @!P0 IMAD.MOV.U32 R12, RZ, RZ, R20 ;  /* 0x000000ffff0c8224 */ /* 0x000fe200078e0014 */
[----:B------:R-:W-:Y:S01]  /*0860*/  MUFU.RCP64H R21, R7 ;  /* 0x0000000700157308 */ /* 0x000fe20000001800 */
[----:B------:R-:W-:Y:S01]  /*0870*/  IMAD.MOV.U32 R20, RZ, RZ, RZ ;  /* 0x000000ffff147224 */ /* 0x000fe200078e00ff */
[----:B------:R-:W-:Y:S01]  /*0880*/  LOP3.LUT R2, R5, 0x800fffff, RZ, 0xc0, !PT ;  /* 0x800fffff05027812 */ /* 0x000fe200078ec0ff */
[----:B------:R-:W-:-:S03]  /*0890*/  VIADD R5, R0, 0xfffffc01 ;  /* 0xfffffc0100057836 */ /* 0x000fc60000000000 */
[----:B------:R-:W-:-:S04]  /*08a0*/  LOP3.LUT R13, R2, 0x3ff00000, RZ, 0xfc, !PT ;  /* 0x3ff00000020d7812 */ /* 0x000fc800078efcff */
[----:B------:R-:W-:-:S13]  /*08b0*/  ISETP.GE.U32.AND P1, PT, R13, 0x3ff6a09f, PT ;  /* 0x3ff6a09f0d00780c */ /* 0x000fda0003f26070 */
        /* <DEDUP_REMOVED lines=19> */
[----:B------:R-:W-:Y:S02]  /*09f0*/  DADD R22, R10, R10 ;  /* 0x000000000a167229 */ /* 0x000fe4000000000a */
[----:B------:R-:W-:-:S03]  /*0a00*/  DMUL R10, R2, R2 ;  /* 0x00000002020a7228 */ /* 0x000fc60000000000 */
[----:B------:R-:W-:Y:S01]  /*0a10*/  DFMA R8, R16, R8, UR6 ;  /* 0x0000000610087e2b */ /* 0x000fe20008000008 */
[----:B------:R-:W-:Y:S01]  /*0a20*/  UMOV UR6, 0x258a578b ;  /* 0x258a578b00067882 */ /* 0x000fe20000000000 */
[----:B------:R-:W-:Y:S01]  /*0a30*/  UMOV UR7, 0x3f3c71c7 ;  /* 0x3f3c71c700077882 */ /* 0x000fe20000000000 */
[----:B------:R-:W-:Y:S02]  /*0a40*/  DFMA R22, R12, -R2, R22 ;  /* 0x800000020c16722b */ /* 0x000fe40000000016 */
[----:B------:R-:W-:-:S03]  /*0a50*/  DMUL R12, R2, R10 ;  /* 0x0000000a020c7228 */ /* 0x000fc60000000000 */
[----:B------:R-:W-:Y:S01]  /*0a60*/  DFMA R8, R16, R8, UR6 ;  /* 0x0000000610087e2b */ /* 0x000fe20008000008 */
[----:B------:R-:W-:Y:S01]  /*0a70*/  UMOV UR6, 0x9242b910 ;  /* 0x9242b91000067882 */ /* 0x000fe20000000000 */
[----:B------:R-:W-:Y:S01]  /*0a80*/  UMOV UR7, 0x3f624924 ;  /* 0x3f62492400077882 */ /* 0x000fe20000000000 */
[----:B------:R-:W-:Y:S02]  /*0a90*/  DMUL R14, R14, R22 ;  /* 0x000000160e0e7228 */ /* 0x000fe40000000000 */
[----:B------:R-:W-:-:S03]  /*0aa0*/  DFMA R22, R2, R10, -R12 ;  /* 0x0000000a0216722b */ /* 0x000fc6000000080c */
[----:B------:R-:W-:Y:S01]  /*0ab0*/  DFMA R8, R16, R8, UR6 ;  /* 0x0000000610087e2b */ /* 0x000fe20008000008 */
[----:B------:R-:W-:Y:S01]  /*0ac0*/  UMOV UR6, 0x99999dfb ;  /* 0x99999dfb00067882 */ /* 0x000fe20000000000 */
[----:B------:R-:W-:-:S03]  /*0ad0*/  UMOV UR7, 0x3f899999 ;  /* 0x3f89999900077882 */ /* 0x000fc60000000000 */
[----:B------:R-:W-:Y:S01]  /*0ae0*/  VIADD R27, R15, 0x100000 ;  /* 0x001000000f1b7836 */ /* 0x000fe20000000000 */
[----:B------:R-:W-:Y:S01]  /*0af0*/  DFMA R22, R14, R10, R22 ;  /* 0x0000000a0e16722b */ /* 0x000fe20000000016 */
        /* <DEDUP_REMOVED lines=9> */
[----:B------:R-:W-:-:S06]  /*0b90*/  DFMA R24, R2, R2, -R10 ;  /* 0x000000020218722b */ /* 0x000fcc000000080a */
[----:B------:R-:W-:Y:S01]  /*0ba0*/  DADD R16, R16, -UR6 ;  /* 0x8000000610107e29 */ /* 0x000fe20008000000 */
[----:B------:R-:W-:Y:S01]  /*0bb0*/  UMOV UR6, 0x80000000 ;  /* 0x8000000000067882 */ /* 0x000fe20000000000 */
[----:B------:R-:W-:Y:S01]  /*0bc0*/  DFMA R24, R2, R26, R24 ;  /* 0x0000001a0218722b */ /* 0x000fe20000000018 */
[----:B------:R-:W-:-:S05]  /*0bd0*/  UMOV UR7, 0x43300000 ;  /* 0x4330000000077882 */ /* 0x000fca0000000000 */
[----:B------:R-:W-:Y:S02]  /*0be0*/  DADD R18, R8, R16 ;  /* 0x0000000008127229 */ /* 0x000fe40000000010 */
[----:B------:R-:W-:-:S06]  /*0bf0*/  DFMA R22, R2, R24, R22 ;  /* 0x000000180216722b */ /* 0x000fcc0000000016 */
[----:B------:R-:W-:Y:S02]  /*0c00*/  DMUL R10, R18, R12 ;  /* 0x0000000c120a7228 */ /* 0x000fe40000000000 */
[----:B------:R-:W-:-:S06]  /*0c10*/  DADD R8, R8, -R18 ;  /* 0x0000000008087229 */ /* 0x000fcc0000000812 */
[----:B------:R-:W-:Y:S02]  /*0c20*/  DFMA R24, R18, R12, -R10 ;  /* 0x0000000c1218722b */ /* 0x000fe4000000080a */
[----:B------:R-:W-:-:S06]  /*0c30*/  DADD R8, R16, R8 ;  /* 0x0000000010087229 */ /* 0x000fcc0000000008 */
[----:B------:R-:W-:-:S08]  /*0c40*/  DFMA R22, R18, R22, R24 ;  /* 0x000000161216722b */ /* 0x000fd00000000018 */
[----:B------:R-:W-:-:S08]  /*0c50*/  DFMA R22, R8, R12, R22 ;  /* 0x0000000c0816722b */ /* 0x000fd00000000016 */
[----:B------:R-:W-:-:S08]  /*0c60*/  DADD R12, R10, R22 ;  /* 0x000000000a0c7229 */ /* 0x000fd00000000016 */
[--C-:B------:R-:W-:Y:S02]  /*0c70*/  DADD R8, R2, R12.reuse ;  /* 0x0000000002087229 */ /* 0x100fe4000000000c */
[----:B------:R-:W-:-:S06]  /*0c80*/  DADD R10, R10, -R12 ;  /* 0x000000000a0a7229 */ /* 0x000fcc000000080c */
[----:B------:R-:W-:Y:S02]  /*0c90*/  DADD R2, R2, -R8 ;  /* 0x0000000002027229 */ /* 0x000fe40000000808 */
[----:B------:R-:W-:Y:S02]  /*0ca0*/  DADD R10, R22, R10 ;  /* 0x00000000160a7229 */ /* 0x000fe4000000000a */
[----:B------:R-:W-:-:S04]  /*0cb0*/  DFMA R22, -R6, R20, 1 ;  /* 0x3ff000000616742b */ /* 0x000fc80000000114 */
        /* <DEDUP_REMOVED lines=12> */
[----:B------:R-:W-:-:S08]  /*0d80*/  DFMA R16, R12, -UR6, R2 ;  /* 0x800000060c107c2b */ /* 0x000fd00008000002 */
[----:B------:R-:W-:-:S08]  /*0d90*/  DADD R16, -R10, R16 ;  /* 0x000000000a107229 */ /* 0x000fd00000000110 */
[----:B------:R-:W-:-:S08]  /*0da0*/  DADD R8, R8, -R16 ;  /* 0x0000000008087229 */ /* 0x000fd00000000810 */
[----:B------:R-:W-:Y:S02]  /*0db0*/  DFMA R8, R12, UR8, R8 ;  /* 0x000000080c087c2b */ /* 0x000fe40008000008 */
[----:B------:R-:W-:-:S06]  /*0dc0*/  DADD R12, R6, -0.5 ;  /* 0xbfe00000060c7429 */ /* 0x000fcc0000000000 */
[----:B------:R-:W-:-:S08]  /*0dd0*/  DADD R10, R2, R8 ;  /* 0x00000000020a7229 */ /* 0x000fd00000000008 */
[----:B------:R-:W-:Y:S02]  /*0de0*/  DADD R2, R2, -R10 ;  /* 0x0000000002027229 */ /* 0x000fe4000000080a */
[----:B------:R-:W-:-:S06]  /*0df0*/  DMUL R14, R10, R12 ;  /* 0x0000000c0a0e7228 */ /* 0x000fcc0000000000 */
[----:B------:R-:W-:Y:S02]  /*0e00*/  DADD R2, R8, R2 ;  /* 0x0000000008027229 */ /* 0x000fe40000000002 */
[----:B------:R-:W-:-:S08]  /*0e10*/  DFMA R10, R10, R12, -R14 ;  /* 0x0000000c0a0a722b */ /* 0x000fd0000000080e */
[----:B------:R-:W-:-:S08]  /*0e20*/  DFMA R10, R2, R12, R10 ;  /* 0x0000000c020a722b */ /* 0x000fd0000000000a */
[----:B------:R-:W-:-:S08]  /*0e30*/  DADD R8, R14, R10 ;  /* 0x000000000e087229 */ /* 0x000fd0000000000a */
[--C-:B------:R-:W-:Y:S02]  /*0e40*/  DADD R2, -R6, R8.reuse ;  /* 0x0000000006027229 */ /* 0x100fe40000000108 */
[----:B------:R-:W-:-:S06]  /*0e50*/  DADD R14, R14, -R8 ;  /* 0x000000000e0e7229 */ /* 0x000fcc0000000808 */
[----:B------:R-:W-:Y:S02]  /*0e60*/  DADD R12, R8, -R2 ;  /* 0x00000000080c7229 */ /* 0x000fe40000000802 */
[----:B------:R-:W-:-:S06]  /*0e70*/  DADD R8, R10, R14 ;  /* 0x000000000a087229 */ /* 0x000fcc000000000e */
[----:B------:R-:W-:-:S08]  /*0e80*/  DADD R12, -R6, R12 ;  /* 0x00000000060c7229 */ /* 0x000fd0000000010c */
[----:B------:R-:W-:Y:S01]  /*0e90*/  DADD R8, R8, R12 ;  /* 0x0000000008087229 */ /* 0x000fe2000000000c */
[----:B------:R-:W-:Y:S02]  /*0ea0*/  IMAD.MOV.U32 R12, RZ, RZ, 0x652b82fe ;  /* 0x652b82feff0c7424 */ /* 0x000fe400078e00ff */
[----:B------:R-:W-:-:S05]  /*0eb0*/  IMAD.MOV.U32 R13, RZ, RZ, 0x3ff71547 ;  /* 0x3ff71547ff0d7424 */ /* 0x000fca00078e00ff */
[----:B------:R-:W-:-:S08]  /*0ec0*/  DADD R10, R2, R8 ;  /* 0x00000000020a7229 */ /* 0x000fd00000000008 */
[----:B------:R-:W-:Y:S02]  /*0ed0*/  DFMA R12, R10, R12, 6.75539944105574400000e+15 ;  /* 0x433800000a0c742b */ /* 0x000fe4000000000c */
[----:B------:R-:W-:-:S06]  /*0ee0*/  FSETP.GEU.AND P0, PT, |R11|, 4.1917929649353027344, PT ;  /* 0x4086232b0b00780b */ /* 0x000fcc0003f0e200 */
[----:B------:R-:W-:-:S08]  /*0ef0*/  DADD R14, R12, -6.75539944105574400000e+15 ;  /* 0xc33800000c0e7429 */ /* 0x000fd00000000000 */
        /* <DEDUP_REMOVED lines=34> */
[----:B------:R-:W-:Y:S02]  /*1120*/  DFMA R18, R14, R16, 1 ;  /* 0x3ff000000e12742b */ /* 0x000fe40000000010 */
[----:B------:R-:W-:-:S08]  /*1130*/  DFMA R14, R22, R22, R22 ;  /* 0x00000016160e722b */ /* 0x000fd00000000016 */
[----:B------:R-:W-:Y:S01]  /*1140*/  DFMA R14, R20, R14, R20 ;  /* 0x0000000e140e722b */ /* 0x000fe20000000014 */
[----:B------:R-:W-:Y:S02]  /*1150*/  IMAD R17, R12, 0x100000, R19 ;  /* 0x001000000c117824 */ /* 0x000fe400078e0213 */
[----:B------:R-:W-:Y:S02]  /*1160*/  IMAD.MOV.U32 R20, RZ, RZ, -0x57ecfc2b ;  /* 0xa81303d5ff147424 */ /* 0x000fe400078e00ff */
[----:B------:R-:W-:Y:S02]  /*1170*/  IMAD.MOV.U32 R21, RZ, RZ, 0x3f73c25d ;  /* 0x3f73c25dff157424 */ /* 0x000fe400078e00ff */
[----:B------:R-:W-:Y:S01]  /*1180*/  IMAD.MOV.U32 R16, RZ, RZ, R18 ;  /* 0x000000ffff107224 */ /* 0x000fe200078e0012 */
[----:B------:R-:W-:Y:S06]  /*1190*/  @!P0 BRA `(.L_x_511) ;  /* 0x0000000000308947 */ /* 0x000fec0003800000 */
[----:B------:R-:W-:Y:S01]  /*11a0*/  FSETP.GEU.AND P1, PT, |R11|, 4.2275390625, PT ;  /* 0x408748000b00780b */ /* 0x000fe20003f2e200 */
[C---:B------:R-:W-:Y:S02]  /*11b0*/  DADD R16, R10.reuse, +INF ;  /* 0x7ff000000a107429 */ /* 0x040fe40000000000 */
[----:B------:R-:W-:-:S08]  /*11c0*/  DSETP.GEU.AND P0, PT, R10, RZ, PT ;  /* 0x000000ff0a00722a */ /* 0x000fd00003f0e000 */
[----:B------:R-:W-:Y:S02]  /*11d0*/  FSEL R16, R16, RZ, P0 ;  /* 0x000000ff10107208 */ /* 0x000fe40000000000 */
[----:B------:R-:W-:Y:S02]  /*11e0*/  @!P1 LEA.HI R0, R12, R12, RZ, 0x1 ;  /* 0x0000000c0c009211 */ /* 0x000fe400078f08ff */
[----:B------:R-:W-:Y:S02]  /*11f0*/  FSEL R17, R17, RZ, P0 ;  /* 0x000000ff11117208 */ /* 0x000fe40000000000 */
[----:B------:R-:W-:-:S05]  /*1200*/  @!P1 SHF.R.S32.HI R5, RZ, 0x1, R0 ;  /* 0x00000001ff059819 */ /* 0x000fca0000011400 */
[----:B------:R-:W-:Y:S02]  /*1210*/  @!P1 IMAD.IADD R12, R12, 0x1, -R5 ;  /* 0x000000010c0c9824 */ /* 0x000fe400078e0a05 */
[----:B------:R-:W-:-:S03]  /*1220*/  @!P1 IMAD R19, R5, 0x100000, R19 ;  /* 0x0010000005139824 */ /* 0x000fc600078e0213 */
[----:B------:R-:W-:Y:S01]  /*1230*/  @!P1 LEA R13, R12, 0x3ff00000, 0x14 ;  /* 0x3ff000000c0d9811 */ /* 0x000fe200078ea0ff */
[----:B------:R-:W-:-:S06]  /*1240*/  @!P1 IMAD.MOV.U32 R12, RZ, RZ, RZ ;  /* 0x000000ffff0c9224 */ /* 0x000fcc00078e00ff */
[----:B------:R-:W-:-:S11]  /*1250*/  @!P1 DMUL R16, R18, R12 ;  /* 0x0000000c12109228 */ /* 0x000fd60000000000 */
.L_x_511:
[----:B------:R-:W-:Y:S05]  /*1260*/  BSYNC.RECONVERGENT B1 ;  /* 0x0000000000017941 */ /* 0x000fea0003800200 */
.L_x_510:
[----:B------:R-:W-:Y:S01]  /*1270*/  UMOV UR6, 0x7c38a637 ;  /* 0x7c38a63700067882 */ /* 0x000fe20000000000 */
[----:B------:R-:W-:Y:S01]  /*1280*/  UMOV UR7, 0x3f64bee4 ;  /* 0x3f64bee400077882 */ /* 0x000fe20000000000 */
[----:B------:R-:W-:Y:S01]  /*1290*/  DADD R2, R2, -R10 ;  /* 0x0000000002027229 */ /* 0x000fe2000000080a */
[----:B------:R-:W-:Y:S01]  /*12a0*/  UMOV UR8, 0x55555556 ;  /* 0x5555555600087882 */ /* 0x000fe20000000000 */
[----:B------:R-:W-:Y:S01]  /*12b0*/  DFMA R20, R14, -UR6, R20 ;  /* 0x800000060e147c2b */ /* 0x000fe20008000014 */
[----:B------:R-:W-:Y:S01]  /*12c0*/  UMOV UR6, 0xa96cfc72 ;  /* 0xa96cfc7200067882 */ /* 0x000fe20000000000 */
[----:B------:R-:W-:Y:S01]  /*12d0*/  UMOV UR7, 0x3f6b7c37 ;  /* 0x3f6b7c3700077882 */ /* 0x000fe20000000000 */
[----:B------:R-:W-:-:S03]  /*12e0*/  UMOV UR9, 0x3fb55555 ;  /* 0x3fb5555500097882 */ /* 0x000fc60000000000 */
[----:B------:R-:W-:Y:S02]  /*12f0*/  DADD R2, R8, R2 ;  /* 0x0000000008027229 */ /* 0x000fe40000000002 */
[----:B------:R-:W-:Y:S01]  /*1300*/  DFMA R20, R14, R20, -UR6 ;  /* 0x800000060e147e2b */ /* 0x000fe20008000014 */
[----:B------:R-:W-:Y:S01]  /*1310*/  UMOV UR6, 0xbde1e324 ;  /* 0xbde1e32400067882 */ /* 0x000fe20000000000 */
[----:B------:R-:W-:-:S04]  /*1320*/  UMOV UR7, 0x3f35a85a ;  /* 0x3f35a85a00077882 */ /* 0x000fc80000000000 */
[----:B------:R-:W-:Y:S02]  /*1330*/  DFMA R16, R2, R16, R16 ;  /* 0x000000100210722b */ /* 0x000fe40000000010 */
        /* <DEDUP_REMOVED lines=26> */
[----:B------:R-:W-:Y:S02]  /*14e0*/  UMOV UR7, 0x3caa6a0d ;  /* 0x3caa6a0d00077882 */ /* 0x000fe40000000000 */
[----:B------:R-:W-:Y:S01]  /*14f0*/  DMUL R2, R16, -UR6 ;  /* 0x8000000610027c28 */ /* 0x000fe20008000000 */
[----:B------:R-:W-:Y:S01]  /*1500*/  UMOV UR6, 0x1ff62706 ;  /* 0x1ff6270600067882 */ /* 0x000fe20000000000 */
[----:B------:R-:W-:Y:S02]  /*1510*/  UMOV UR7, 0x40040d93 ;  /* 0x40040d9300077882 */ /* 0x000fe40000000000 */
[----:B------:R-:W-:-:S04]  /*1520*/  DFMA R20, R14, R20, UR8 ;  /* 0x000000080e147e2b */ /* 0x000fc80008000014 */
[----:B------:R-:W-:Y:S01]  /*1530*/  DFMA R2, R16, UR6, R2 ;  /* 0x0000000610027c2b */ /* 0x000fe20008000002 */
[----:B------:R-:W-:Y:S01]  /*1540*/  UMOV UR6, 0xe561f648 ;  /* 0xe561f64800067882 */ /* 0x000fe20000000000 */
[----:B------:R-:W-:Y:S02]  /*1550*/  UMOV UR7, 0x406573fa ;  /* 0x406573fa00077882 */ /* 0x000fe40000000000 */
[----:B------:R-:W-:Y:S02]  /*1560*/  DMUL R20, R14, R20 ;  /* 0x000000140e147228 */ /* 0x000fe40000000000 */
[----:B------:R-:W-:-:S06]  /*1570*/  DSETP.GE.AND P0, PT, R6, UR6, PT ;  /* 0x0000000606007e2a */ /* 0x000fcc000bf06000 */
[----:B------:R-:W-:-:S10]  /*1580*/  DFMA R20, R2, R20, R2 ;  /* 0x000000140214722b */ /* 0x000fd40000000002 */
[----:B------:R-:W-:Y:S02]  /*1590*/  FSEL R2, R20, RZ, !P0 ;  /* 0x000000ff14027208 */ /* 0x000fe40004000000 */
[----:B------:R-:W-:Y:S01]  /*15a0*/  FSEL R3, R21, +QNAN , !P0 ;  /* 0x7ff0000015037808 */ /* 0x000fe20004000000 */
[----:B------:R-:W-:Y:S06]  /*15b0*/  BRA `(.L_x_509) ;  /* 0x0000001000ac7947 */ /* 0x000fec0003800000 */
.L_x_505:
[----:B------:R-:W-:-:S14]  /*15c0*/  DSETP.GEU.AND P0, PT, R6, RZ, PT ;  /* 0x000000ff0600722a */ /* 0x000fdc0003f0e000 */
[----:B------:R-:W-:Y:S05]  /*15d0*/  @P0 BRA `(.L_x_512) ;  /* 0x0000001000a00947 */ /* 0x000fea0003800000 */
[----:B------:R-:W0:Y:S02]  /*15e0*/  FRND.F64.TRUNC R2, R6 ;  /* 0x0000000600027313 */ /* 0x000e24000030d800 */
[----:B0-----:R-:W-:Y:S01]  /*15f0*/  DSETP.NEU.AND P0, PT, R6, R2, PT ;  /* 0x000000020600722a */ /* 0x001fe20003f0d000 */
[----:B------:R-:W-:Y:S02]  /*1600*/  IMAD.MOV.U32 R2, RZ, RZ, 0x0 ;  /* 0x00000000ff027424 */ /* 0x000fe400078e00ff */
[----:B------:R-:W-:-:S11]  /*1610*/  IMAD.MOV.U32 R3, RZ, RZ, -0x80000 ;  /* 0xfff80000ff037424 */ /* 0x000fd600078e00ff */
[----:B------:R-:W-:Y:S05]  /*1620*/  @!P0 BRA `(.L_x_509) ;  /* 0x0000001000908947 */ /* 0x000fea0003800000 */
[----:B------:R-:W-:-:S13]  /*1630*/  FSETP.GT.AND P0, PT, R7, -2.25, PT ;  /* 0xc01000000700780b */ /* 0x000fda0003f04000 */
[----:B------:R-:W-:Y:S05]  /*1640*/  @!P0 BRA `(.L_x_513) ;  /* 0x0000000400708947 */ /* 0x000fea0003800000 */
[----:B------:R-:W-:Y:S01]  /*1650*/  DADD R2, R6, 1 ;  /* 0x3ff0000006027429 */ /* 0x000fe20000000000 */
[C---:B------:R-:W-:Y:S01]  /*1660*/  FSETP.GTU.AND P0, PT, R7.reuse, -2.1875, PT ;  /* 0xc00c00000700780b */ /* 0x040fe20003f0c000 */
[----:B------:R-:W-:Y:S01]  /*1670*/  IMAD.MOV.U32 R14, RZ, RZ, -0x65175a6c ;  /* 0x9ae8a594ff0e7424 */ /* 0x000fe200078e00ff */
[C---:B------:R-:W-:Y:S01]  /*1680*/  FSETP.GTU.AND P1, PT, R7.reuse, -2.0625, PT ;  /* 0xc00400000700780b */ /* 0x040fe20003f2c000 */
[----:B------:R-:W-:Y:S01]  /*1690*/  IMAD.MOV.U32 R15, RZ, RZ, 0x3e8af704 ;  /* 0x3e8af704ff0f7424 */ /* 0x000fe200078e00ff */
[C---:B------:R-:W-:Y:S01]  /*16a0*/  FSETP.GTU.AND P2, PT, R7.reuse, -1.9375, PT ;  /* 0xbff800000700780b */ /* 0x040fe20003f4c000 */
[----:B------:R-:W-:Y:S01]  /*16b0*/  UMOV UR6, 0x60fcf5c9 ;  /* 0x60fcf5c900067882 */ /* 0x000fe20000000000 */
[----:B------:R-:W-:Y:S01]  /*16c0*/  FSETP.GTU.AND P3, PT, R7, -1.75, PT ;  /* 0xbfe000000700780b */ /* 0x000fe20003f6c000 */
[----:B------:R-:W-:Y:S01]  /*16d0*/  UMOV UR7, 0x3e381b49 ;  /* 0x3e381b4900077882 */ /* 0x000fe20000000000 */
[----:B------:R-:W-:Y:S01]  /*16e0*/  BSSY.RECONVERGENT B1, `(.L_x_514) ;  /* 0x0000051000017945 */ /* 0x000fe20003800200 */
[----:B------:R-:W-:-:S02]  /*16f0*/  FSEL R12, R2, R6, !P0 ;  /* 0x00000006020c7208 */ /* 0x000fc40004000000 */
[----:B------:R-:W-:-:S06]  /*1700*/  FSEL R13, R3, R7, !P0 ;  /* 0x00000007030d7208 */ /* 0x000fcc0004000000 */
[----:B------:R-:W-:-:S10]  /*1710*/  DADD R2, R12, 1 ;  /* 0x3ff000000c027429 */ /* 0x000fd40000000000 */
[----:B------:R-:W-:Y:S02]  /*1720*/  FSEL R2, R2, R12, !P1 ;  /* 0x0000000c02027208 */ /* 0x000fe40004800000 */
[----:B------:R-:W-:-:S06]  /*1730*/  FSEL R3, R3, R13, !P1 ;  /* 0x0000000d03037208 */ /* 0x000fcc0004800000 */
[----:B------:R-:W-:-:S10]  /*1740*/  DADD R8, R2, 1 ;  /* 0x3ff0000002087429 */ /* 0x000fd40000000000 */
[----:B------:R-:W-:Y:S02]  /*1750*/  FSEL R10, R8, R2, !P2 ;  /* 0x00000002080a7208 */ /* 0x000fe40005000000 */
[----:B------:R-:W-:-:S06]  /*1760*/  FSEL R11, R9, R3, !P2 ;  /* 0x00000003090b7208 */ /* 0x000fcc0005000000 */
[----:B------:R-:W-:-:S10]  /*1770*/  DADD R8, R10, 1 ;  /* 0x3ff000000a087429 */ /* 0x000fd40000000000 */
[----:B------:R-:W-:Y:S02]  /*1780*/  FSEL R8, R8, R10, !P3 ;  /* 0x0000000a08087208 */ /* 0x000fe40005800000 */
[----:B------:R-:W-:-:S06]  /*1790*/  FSEL R9, R9, R11, !P3 ;  /* 0x0000000b09097208 */ /* 0x000fcc0005800000 */
        /* <DEDUP_REMOVED lines=20> */
[----:B------:R-:W-:Y:S01]  /*18e0*/  UMOV UR7, 0x3f7d919c ;  /* 0x3f7d919c00077882 */ /* 0x000fe20000000000 */
[----:B------:R-:W-:-:S05]  /*18f0*/  DFMA R14, R6, R6, R6 ;  /* 0x00000006060e722b */ /* 0x000fca0000000006 */
[----:B------:R-:W-:Y:S01]  /*1900*/  DFMA R16, R8, R16, UR6 ;  /* 0x0000000608107e2b */ /* 0x000fe20008000010 */
[----:B------:R-:W-:Y:S01]  /*1910*/  UMOV UR6, 0x28386f4d ;  /* 0x28386f4d00067882 */ /* 0x000fe20000000000 */
[----:B------:R-:W-:-:S03]  /*1920*/  UMOV UR7, 0x3f83b4af ;  /* 0x3f83b4af00077882 */ /* 0x000fc60000000000 */
[----:B------:R-:W-:Y:S02]  /*1930*/  FSEL R6, R14, R6, !P0 ;  /* 0x000000060e067208 */ /* 0x000fe40004000000 */
[----:B------:R-:W-:Y:S01]  /*1940*/  FSEL R7, R15, R7, !P0 ;  /* 0x000000070f077208 */ /* 0x000fe20004000000 */
[----:B------:R-:W-:Y:S01]  /*1950*/  DFMA R16, R8, R16, -UR6 ;  /* 0x8000000608107e2b */ /* 0x000fe20008000010 */
[----:B------:R-:W-:Y:S01]  /*1960*/  UMOV UR6, 0x3c37b4d ;  /* 0x03c37b4d00067882 */ /* 0x000fe20000000000 */
[----:B------:R-:W-:-:S03]  /*1970*/  UMOV UR7, 0x3fa59af1 ;  /* 0x3fa59af100077882 */ /* 0x000fc60000000000 */
[----:B------:R-:W-:-:S03]  /*1980*/  DFMA R12, R12, R6, R6 ;  /* 0x000000060c0c722b */ /* 0x000fc60000000006 */
[----:B------:R-:W-:Y:S01]  /*1990*/  DFMA R16, R8, R16, -UR6 ;  /* 0x8000000608107e2b */ /* 0x000fe20008000010 */
[----:B------:R-:W-:Y:S01]  /*19a0*/  UMOV UR6, 0x20b439ef ;  /* 0x20b439ef00067882 */ /* 0x000fe20000000000 */
[----:B------:R-:W-:-:S05]  /*19b0*/  UMOV UR7, 0x3fc55123 ;  /* 0x3fc5512300077882 */ /* 0x000fca0000000000 */
[----:B------:R-:W-:Y:S01]  /*19c0*/  FSEL R6, R12, R6, !P1 ;  /* 0x000000060c067208 */ /* 0x000fe20004800000 */
[----:B------:R-:W-:Y:S01]  /*19d0*/  DFMA R16, R8, R16, UR6 ;  /* 0x0000000608107e2b */ /* 0x000fe20008000010 */
[----:B------:R-:W-:Y:S01]  /*19e0*/  FSEL R7, R13, R7, !P1 ;  /* 0x000000070d077208 */ /* 0x000fe20004800000 */
[----:B------:R-:W-:Y:S01]  /*19f0*/  UMOV UR6, 0x8fa26f4f ;  /* 0x8fa26f4f00067882 */ /* 0x000fe20000000000 */
[----:B------:R-:W-:-:S04]  /*1a00*/  UMOV UR7, 0x3fa5815e ;  /* 0x3fa5815e00077882 */ /* 0x000fc80000000000 */
[----:B------:R-:W-:Y:S02]  /*1a10*/  DFMA R2, R2, R6, R6 ;  /* 0x000000060202722b */ /* 0x000fe40000000006 */
[----:B------:R-:W-:Y:S01]  /*1a20*/  DFMA R16, R8, R16, -UR6 ;  /* 0x8000000608107e2b */ /* 0x000fe20008000010 */
[----:B------:R-:W-:Y:S01]  /*1a30*/  UMOV UR6, 0x26afa2b ;  /* 0x026afa2b00067882 */ /* 0x000fe20000000000 */
[----:B------:R-:W-:-:S06]  /*1a40*/  UMOV UR7, 0x3fe4fcf4 ;  /* 0x3fe4fcf400077882 */ /* 0x000fcc0000000000 */
[----:B------:R-:W-:Y:S01]  /*1a50*/  DFMA R16, R8, R16, -UR6 ;  /* 0x8000000608107e2b */ /* 0x000fe20008000010 */
[----:B------:R-:W-:Y:S01]  /*1a60*/  FSEL R2, R2, R6, !P2 ;  /* 0x0000000602027208 */ /* 0x000fe20005000000 */
[----:B------:R-:W-:Y:S01]  /*1a70*/  UMOV UR6, 0xfc6fb619 ;  /* 0xfc6fb61900067882 */ /* 0x000fe20000000000 */
[----:B------:R-:W-:Y:S01]  /*1a80*/  FSEL R3, R3, R7, !P2 ;  /* 0x0000000703037208 */ /* 0x000fe20005000000 */
[----:B------:R-:W-:-:S04]  /*1a90*/  UMOV UR7, 0x3fe2788c ;  /* 0x3fe2788c00077882 */ /* 0x000fc80000000000 */
[----:B------:R-:W-:Y:S02]  /*1aa0*/  DFMA R16, R8, R16, UR6 ;  /* 0x0000000608107e2b */ /* 0x000fe40008000010 */
[----:B------:R-:W-:-:S06]  /*1ab0*/  DFMA R10, R10, R2, R2 ;  /* 0x000000020a0a722b */ /* 0x000fcc0000000002 */
[----:B------:R-:W-:-:S04]  /*1ac0*/  DFMA R16, R8, R16, 1 ;  /* 0x3ff000000810742b */ /* 0x000fc80000000010 */
[----:B------:R-:W-:Y:S02]  /*1ad0*/  FSEL R2, R10, R2, !P3 ;  /* 0x000000020a027208 */ /* 0x000fe40005800000 */
[----:B------:R-:W-:-:S06]  /*1ae0*/  FSEL R3, R11, R3, !P3 ;  /* 0x000000030b037208 */ /* 0x000fcc0005800000 */
[----:B------:R-:W-:-:S06]  /*1af0*/  DMUL R16, R16, R2 ;  /* 0x0000000210107228 */ /* 0x000fcc0000000000 */
[----:B------:R-:W0:Y:S04]  /*1b00*/  MUFU.RCP64H R3, R17 ;  /* 0x0000001100037308 */ /* 0x000e280000001800 */
[----:B------:R-:W-:-:S05]  /*1b10*/  VIADD R2, R17, 0x300402 ;  /* 0x0030040211027836 */ /* 0x000fca0000000000 */
[----:B------:R-:W-:Y:S01]  /*1b20*/  FSETP.GEU.AND P0, PT, |R2|, 5.8789094863358348022e-39, PT ;  /* 0x004004020200780b */ /* 0x000fe20003f0e200 */
[----:B0-----:R-:W-:-:S08]  /*1b30*/  DFMA R6, -R16, R2, 1 ;  /* 0x3ff000001006742b */ /* 0x001fd00000000102 */
[----:B------:R-:W-:-:S08]  /*1b40*/  DFMA R6, R6, R6, R6 ;  /* 0x000000060606722b */ /* 0x000fd00000000006 */
[----:B------:R-:W-:-:S08]  /*1b50*/  DFMA R6, R2, R6, R2 ;  /* 0x000000060206722b */ /* 0x000fd00000000002 */
[----:B------:R-:W-:-:S08]  /*1b60*/  DFMA R8, -R16, R6, 1 ;  /* 0x3ff000001008742b */ /* 0x000fd00000000106 */
[----:B------:R-:W-:Y:S01]  /*1b70*/  DFMA R2, R6, R8, R6 ;  /* 0x000000080602722b */ /* 0x000fe20000000006 */
[----:B------:R-:W-:Y:S10]  /*1b80*/  @P0 BRA `(.L_x_515) ;  /* 0x0000000000180947 */ /* 0x000ff40003800000 */
[----:B------:R-:W-:-:S05]  /*1b90*/  LOP3.LUT R0, R17, 0x7fffffff, RZ, 0xc0, !PT ;  /* 0x7fffffff11007812 */ /* 0x000fca00078ec0ff */
[----:B------:R-:W-:Y:S01]  /*1ba0*/  VIADD R8, R0, 0xfff00000 ;  /* 0xfff0000000087836 */ /* 0x000fe20000000000 */
[----:B------:R-:W-:-:S07]  /*1bb0*/  MOV R0, 0x1bd0 ;  /* 0x00001bd000007802 */ /* 0x000fce0000000f00 */
[----:B------:R-:W-:Y:S05]  /*1bc0*/  CALL.REL.NOINC `($__internal_31_$__cuda_sm20_dblrcp_rn_slowpath_v3) ;  /* 0x0000000c003c7944 */ /* 0x000fea0003c00000 */
[----:B------:R-:W-:Y:S02]  /*1bd0*/  IMAD.MOV.U32 R2, RZ, RZ, R6 ;  /* 0x000000ffff027224 */ /* 0x000fe400078e0006 */
[----:B------:R-:W-:-:S07]  /*1be0*/  IMAD.MOV.U32 R3, RZ, RZ, R7 ;  /* 0x000000ffff037224 */ /* 0x000fce00078e0007 */
.L_x_515:
[----:B------:R-:W-:Y:S05]  /*1bf0*/  BSYNC.RECONVERGENT B1 ;  /* 0x0000000000017941 */ /* 0x000fea0003800200 */
.L_x_514:
[----:B------:R-:W-:Y:S05]  /*1c00*/  BRA `(.L_x_509) ;  /* 0x0000000c00187947 */ /* 0x000fea0003800000 */
.L_x_513:
[----:B------:R-:W-:-:S13]  /*1c10*/  FSETP.GT.AND P0, PT, R7, -3.611328125, PT ;  /* 0xc06720000700780b */ /* 0x000fda0003f04000 */
[----:B------:R-:W-:Y:S05]  /*1c20*/  @!P0 BRA `(.L_x_516) ;  /* 0x0000000800e88947 */ /* 0x000fea0003800000 */
[----:B------:R-:W-:Y:S01]  /*1c30*/  VIADD R21, R5, 0x100000 ;  /* 0x0010000005157836 */ /* 0x000fe20000000000 */
[----:B------:R-:W0:Y:S01]  /*1c40*/  LDCU.64 UR6, c[0x4][0x1b0] ;  /* 0x01003600ff0677ac */ /* 0x000e220008000a00 */
[----:B------:R-:W-:-:S04]  /*1c50*/  IMAD.MOV.U32 R20, RZ, RZ, R6 ;  /* 0x000000ffff147224 */ /* 0x000fc800078e0006 */
[----:B------:R-:W1:Y:S02]  /*1c60*/  F2I.S64.F64 R22, R20 ;  /* 0x0000001400167311 */ /* 0x000e640000301900 */
[----:B-1----:R-:W-:-:S05]  /*1c70*/  IMAD.SHL.U32 R28, R22, 0x40, RZ ;  /* 0x00000040161c7824 */ /* 0x002fca00078e00ff */
[----:B------:R-:W-:-:S04]  /*1c80*/  LOP3.LUT R28, R28, 0x40, RZ, 0xc0, !PT ;  /* 0x000000401c1c7812 */ /* 0x000fc800078ec0ff */
[----:B0-----:R-:W-:-:S05]  /*1c90*/  IADD3 R28, P0, PT, R28, UR6, RZ ;  /* 0x000000061c1c7c10 */ /* 0x001fca000ff1e0ff */
[----:B------:R-:W-:-:S05]  /*1ca0*/  IMAD.X R29, RZ, RZ, UR7, P0 ;  /* 0x00000007ff1d7e24 */ /* 0x000fca00080e06ff */
[----:B------:R-:W2:Y:S04]  /*1cb0*/  LDG.E.128.CONSTANT R16, desc[UR4][R28.64] ;  /* 0x000000041c107981 */ /* 0x000ea8000c1e9d00 */
[----:B------:R-:W3:Y:S04]  /*1cc0*/  LDG.E.128.CONSTANT R8, desc[UR4][R28.64+0x10] ;  /* 0x000010041c087981 */ /* 0x000ee8000c1e9d00 */
[----:B------:R-:W4:Y:S01]  /*1cd0*/  LDG.E.128.CONSTANT R12, desc[UR4][R28.64+0x20] ;  /* 0x000020041c0c7981 */ /* 0x000f22000c1e9d00 */
[----:B------:R-:W0:Y:S01]  /*1ce0*/  FRND.F64 R2, R20 ;  /* 0x0000001400027313 */ /* 0x000e220000301800 */
[----:B------:R-:W-:Y:S01]  /*1cf0*/  UMOV UR6, 0x33145c07 ;  /* 0x33145c0700067882 */ /* 0x000fe20000000000 */
[----:B------:R-:W-:Y:S01]  /*1d00*/  UMOV UR7, 0x3ca1a626 ;  /* 0x3ca1a62600077882 */ /* 0x000fe20000000000 */
[----:B------:R-:W-:Y:S01]  /*1d10*/  DADD R24, -RZ, |R6| ;  /* 0x00000000ff187229 */ /* 0x000fe20000000506 */
[----:B------:R-:W-:Y:S01]  /*1d20*/  LOP3.LUT R0, R22, 0x1, RZ, 0xc0, !PT ;  /* 0x0000000116007812 */ /* 0x000fe200078ec0ff */
[----:B------:R-:W-:Y:S01]  /*1d30*/  UMOV UR8, 0x69ce2bdf ;  /* 0x69ce2bdf00087882 */ /* 0x000fe20000000000 */
[----:B------:R-:W-:Y:S01]  /*1d40*/  UMOV UR9, 0x3e5ade15 ;  /* 0x3e5ade1500097882 */ /* 0x000fe20000000000 */
[----:B------:R-:W-:Y:S01]  /*1d50*/  BSSY.RECONVERGENT B1, `(.L_x_517) ;  /* 0x0000096000017945 */ /* 0x000fe20003800200 */
[----:B------:R-:W-:Y:S01]  /*1d60*/  ISETP.NE.U32.AND P0, PT, R0, 0x1, PT ;  /* 0x000000010000780c */ /* 0x000fe20003f05070 */
[----:B------:R-:W-:-:S02]  /*1d70*/  IMAD.MOV.U32 R0, RZ, RZ, 0x3da8ff83 ;  /* 0x3da8ff83ff007424 */ /* 0x000fc400078e00ff */
[----:B------:R-:W-:Y:S01]  /*1d80*/  IMAD.MOV.U32 R24, RZ, RZ, RZ ;  /* 0x000000ffff187224 */ /* 0x000fe200078e00ff */
[----:B------:R-:W-:Y:S01]  /*1d90*/  ISETP.NE.U32.AND.EX P0, PT, RZ, RZ, PT, P0 ;  /* 0x000000ffff00720c */ /* 0x000fe20003f05100 */
[----:B------:R-:W1:Y:S01]  /*1da0*/  MUFU.RCP64H R25, R25 ;  /* 0x0000001900197308 */ /* 0x000e620000001800 */
[----:B0-----:R-:W-:-:S08]  /*1db0*/  DFMA R2, R2, -0.5, R6 ;  /* 0xbfe000000202782b */ /* 0x001fd00000000006 */
[----:B------:R-:W-:Y:S01]  /*1dc0*/  DMUL R26, R2, UR6 ;  /* 0x00000006021a7c28 */ /* 0x000fe20008000000 */
[----:B------:R-:W-:Y:S01]  /*1dd0*/  UMOV UR6, 0x54442d18 ;  /* 0x54442d1800067882 */ /* 0x000fe20000000000 */
[----:B------:R-:W-:-:S06]  /*1de0*/  UMOV UR7, 0x400921fb ;  /* 0x400921fb00077882 */ /* 0x000fcc0000000000 */
[----:B------:R-:W-:Y:S01]  /*1df0*/  DFMA R2, R2, UR6, R26 ;  /* 0x0000000602027c2b */ /* 0x000fe2000800001a */
[----:B------:R-:W-:Y:S01]  /*1e00*/  UMOV UR6, 0x7c38a637 ;  /* 0x7c38a63700067882 */ /* 0x000fe20000000000 */
[----:B------:R-:W-:Y:S01]  /*1e10*/  IMAD.MOV.U32 R26, RZ, RZ, 0x20fd8164 ;  /* 0x20fd8164ff1a7424 */ /* 0x000fe200078e00ff */
[----:B------:R-:W-:Y:S01]  /*1e20*/  FSEL R27, -R0, 0.11223486810922622681, !P0 ;  /* 0x3de5db65001b7808 */ /* 0x000fe20004000100 */
[----:B------:R-:W-:-:S03]  /*1e30*/  UMOV UR7, 0x3f64bee4 ;  /* 0x3f64bee400077882 */ /* 0x000fc60000000000 */
[----:B------:R-:W-:Y:S01]  /*1e40*/  FSEL R26, R26, -8.06006814911005101289e+34, !P0 ;  /* 0xf9785eba1a1a7808 */ /* 0x000fe20004000000 */
[----:B------:R-:W-:-:S08]  /*1e50*/  DMUL R20, R2, R2 ;  /* 0x0000000202147228 */ /* 0x000fd00000000000 */
[----:B--2---:R-:W-:Y:S02]  /*1e60*/  DFMA R26, R20, R26, R16 ;  /* 0x0000001a141a722b */ /* 0x004fe40000000010 */
[----:B-1----:R-:W-:-:S06]  /*1e70*/  DFMA R16, -|R6|, R24, 1 ;  /* 0x3ff000000610742b */ /* 0x002fcc0000000318 */
[----:B------:R-:W-:Y:S02]  /*1e80*/  DFMA R26, R20, R26, R18 ;  /* 0x0000001a141a722b */ /* 0x000fe40000000012 */
[----:B------:R-:W-:Y:S01]  /*1e90*/  DFMA R16, R16, R16, R16 ;  /* 0x000000101010722b */ /* 0x000fe20000000010 */
[----:B------:R-:W-:Y:S02]  /*1ea0*/  IMAD.MOV.U32 R18, RZ, RZ, 0x652b82fe ;  /* 0x652b82feff127424 */ /* 0x000fe400078e00ff */
[----:B------:R-:W-:-:S03]  /*1eb0*/  IMAD.MOV.U32 R19, RZ, RZ, 0x3ff71547 ;  /* 0x3ff71547ff137424 */ /* 0x000fc600078e00ff */
[----:B---3--:R-:W-:Y:S02]  /*1ec0*/  DFMA R26, R20, R26, R8 ;  /* 0x0000001a141a722b */ /* 0x008fe40000000008 */
[----:B------:R-:W-:Y:S01]  /*1ed0*/  DFMA R16, R24, R16, R24 ;  /* 0x000000101810722b */ /* 0x000fe20000000018 */
[----:B------:R-:W-:Y:S01]  /*1ee0*/  IMAD.MOV.U32 R24, RZ, RZ, -0x57ecfc2b ;  /* 0xa81303d5ff187424 */ /* 0x000fe200078e00ff */
[----:B------:R-:W-:Y:S01]  /*1ef0*/  DFMA R18, |R6|, R18, 6.75539944105574400000e+15 ;  /* 0x433800000612742b */ /* 0x000fe20000000212 */
[----:B------:R-:W-:-:S03]  /*1f00*/  IMAD.MOV.U32 R25, RZ, RZ, 0x3f73c25d ;  /* 0x3f73c25dff197424 */ /* 0x000fc600078e00ff */
[----:B------:R-:W-:-:S03]  /*1f10*/  DFMA R10, R20, R26, R10 ;  /* 0x0000001a140a722b */ /* 0x000fc6000000000a */
[----:B------:R-:W-:Y:S01]  /*1f20*/  DFMA R24, R16, -UR6, R24 ;  /* 0x8000000610187c2b */ /* 0x000fe20008000018 */
[----:B------:R-:W-:Y:S01]  /*1f30*/  UMOV UR6, 0xa96cfc72 ;  /* 0xa96cfc7200067882 */ /* 0x000fe20000000000 */
[----:B------:R-:W-:Y:S01]  /*1f40*/  UMOV UR7, 0x3f6b7c37 ;  /* 0x3f6b7c3700077882 */ /* 0x000fe20000000000 */
[----:B------:R-:W-:Y:S01]  /*1f50*/  DADD R8, R18, -6.75539944105574400000e+15 ;  /* 0xc338000012087429 */ /* 0x000fe20000000000 */
[----:B------:R-:W-:Y:S01]  /*1f60*/  IABS R0, R18 ;  /* 0x0000001200007213 */ /* 0x000fe20000000000 */
[----:B----4-:R-:W-:-:S03]  /*1f70*/  DFMA R10, R20, R10, R12 ;  /* 0x0000000a140a722b */ /* 0x010fc6000000000c */
[----:B------:R-:W-:Y:S01]  /*1f80*/  DFMA R24, R16, R24, -UR6 ;  /* 0x8000000610187e2b */ /* 0x000fe20008000018 */
[----:B------:R-:W-:Y:S01]  /*1f90*/  UMOV UR6, 0xbde1e324 ;  /* 0xbde1e32400067882 */ /* 0x000fe20000000000 */
[----:B------:R-:W-:-:S03]  /*1fa0*/  UMOV UR7, 0x3f35a85a ;  /* 0x3f35a85a00077882 */ /* 0x000fc60000000000 */
[----:B------:R-:W-:-:S03]  /*1fb0*/  DFMA R10, R20, R10, R14 ;  /* 0x0000000a140a722b */ /* 0x000fc6000000000e */
[----:B------:R-:W-:Y:S01]  /*1fc0*/  DFMA R24, R16, R24, UR6 ;  /* 0x0000000610187e2b */ /* 0x000fe20008000018 */
[----:B------:R-:W-:Y:S01]  /*1fd0*/  UMOV UR6, 0xf07b3f05 ;  /* 0xf07b3f0500067882 */ /* 0x000fe20000000000 */
[----:B------:R-:W-:-:S03]  /*1fe0*/  UMOV UR7, 0x3f4a8b28 ;  /* 0x3f4a8b2800077882 */ /* 0x000fc60000000000 */
[-C--:B------:R-:W-:Y:S02]  /*1ff0*/  DFMA R2, R2, R10.reuse, R2 ;  /* 0x0000000a0202722b */ /* 0x080fe40000000002 */
[----:B------:R-:W-:Y:S02]  /*2000*/  DFMA R10, R20, R10, 1 ;  /* 0x3ff00000140a742b */ /* 0x000fe4000000000a */
[----:B------:R-:W-:Y:S01]  /*2010*/  DFMA R24, R16, R24, UR6 ;  /* 0x0000000610187e2b */ /* 0x000fe20008000018 */
[----:B------:R-:W-:Y:S01]  /*2020*/  UMOV UR6, 0xd45a282f ;  /* 0xd45a282f00067882 */ /* 0x000fe20000000000 */
[----:B------:R-:W-:-:S06]  /*2030*/  UMOV UR7, 0x3f0a15d1 ;  /* 0x3f0a15d100077882 */ /* 0x000fcc0000000000 */
[----:B------:R-:W-:Y:S01]  /*2040*/  DFMA R24, R16, R24, -UR6 ;  /* 0x8000000610187e2b */ /* 0x000fe20008000018 */
[----:B------:R-:W-:Y:S01]  /*2050*/  UMOV UR6, 0xfefa39ef ;  /* 0xfefa39ef00067882 */ /* 0x000fe20000000000 */
[----:B------:R-:W-:Y:S01]  /*2060*/  UMOV UR7, 0x3fe62e42 ;  /* 0x3fe62e4200077882 */ /* 0x000fe20000000000 */
[----:B------:R-:W-:Y:S01]  /*2070*/  FSEL R10, R10, R2, !P0 ;  /* 0x000000020a0a7208 */ /* 0x000fe20004000000 */
[----:B------:R-:W-:Y:S01]  /*2080*/  DFMA R26, R8, -UR6, |R6| ;  /* 0x80000006081a7c2b */ /* 0x000fe20008000406 */
[----:B------:R-:W-:Y:S01]  /*2090*/  UMOV UR6, 0x468cb5be ;  /* 0x468cb5be00067882 */ /* 0x000fe20000000000 */
[----:B------:R-:W-:Y:S01]  /*20a0*/  UMOV UR7, 0x3f4367d3 ;  /* 0x3f4367d300077882 */ /* 0x000fe20000000000 */
[----:B------:R-:W-:Y:S01]  /*20b0*/  FSEL R11, R11, R3, !P0 ;  /* 0x000000030b0b7208 */ /* 0x000fe20004000000 */
[----:B------:R-:W-:Y:S01]  /*20c0*/  DFMA R24, R16, R24, -UR6 ;  /* 0x8000000610187e2b */ /* 0x000fe20008000018 */
[----:B------:R-:W-:Y:S01]  /*20d0*/  UMOV UR6, 0x3b39803f ;  /* 0x3b39803f00067882 */ /* 0x000fe20000000000 */
[----:B------:R-:W-:Y:S01]  /*20e0*/  UMOV UR7, 0x3c7abc9e ;  /* 0x3c7abc9e00077882 */ /* 0x000fe20000000000 */
[----:B------:R-:W-:Y:S01]  /*20f0*/  LOP3.LUT P0, RZ, R22, 0x2, RZ, 0xc0, !PT ;  /* 0x0000000216ff7812 */ /* 0x000fe2000780c0ff */
[----:B------:R-:W-:Y:S01]  /*2100*/  DFMA R8, R8, -UR6, R26 ;  /* 0x8000000608087c2b */ /* 0x000fe2000800001a */
[----:B------:R-:W-:Y:S01]  /*2110*/  UMOV UR6, 0xe9f1005 ;  /* 0x0e9f100500067882 */ /* 0x000fe20000000000 */
[----:B------:R-:W-:Y:S01]  /*2120*/  UMOV UR7, 0x3f12471b ;  /* 0x3f12471b00077882 */ /* 0x000fe20000000000 */
[----:B------:R-:W-:Y:S01]  /*2130*/  IMAD.MOV.U32 R26, RZ, RZ, -0x35dec16 ;  /* 0xfca213eaff1a7424 */ /* 0x000fe200078e00ff */
[----:B------:R-:W-:Y:S01]  /*2140*/  DFMA R24, R16, R24, UR6 ;  /* 0x0000000610187e2b */ /* 0x000fe20008000018 */
[----:B------:R-:W-:Y:S01]  /*2150*/  IMAD.MOV.U32 R27, RZ, RZ, 0x3e928af3 ;  /* 0x3e928af3ff1b7424 */ /* 0x000fe200078e00ff */
[----:B------:R-:W-:Y:S01]  /*2160*/  UMOV UR6, 0x4744d5c4 ;  /* 0x4744d5c400067882 */ /* 0x000fe20000000000 */
[----:B------:R-:W-:Y:S01]  /*2170*/  UMOV UR7, 0x3f49b100 ;  /* 0x3f49b10000077882 */ /* 0x000fe20000000000 */
[----:B------:R-:W-:-:S03]  /*2180*/  DADD R2, RZ, -R10 ;  /* 0x00000000ff027229 */ /* 0x000fc6000000080a */
[----:B------:R-:W-:Y:S01]  /*2190*/  DFMA R12, R8, UR8, R26 ;  /* 0x00000008080c7c2b */ /* 0x000fe2000800001a */
[----:B------:R-:W-:Y:S01]  /*21a0*/  UMOV UR8, 0x62401315 ;  /* 0x6240131500087882 */ /* 0x000fe20000000000 */
[----:B------:R-:W-:Y:S01]  /*21b0*/  DFMA R24, R16, R24, UR6 ;  /* 0x0000000610187e2b */ /* 0x000fe20008000018 */
[----:B------:R-:W-:Y:S01]  /*21c0*/  UMOV UR9, 0x3ec71dee ;  /* 0x3ec71dee00097882 */ /* 0x000fe20000000000 */
[----:B------:R-:W-:Y:S01]  /*21d0*/  UMOV UR6, 0x69ab4b7f ;  /* 0x69ab4b7f00067882 */ /* 0x000fe20000000000 */
[----:B------:R-:W-:Y:S02]  /*21e0*/  UMOV UR7, 0x3f2e13ce ;  /* 0x3f2e13ce00077882 */ /* 0x000fe40000000000 */
[----:B------:R-:W-:Y:S01]  /*21f0*/  FSEL R2, R10, R2, !P0 ;  /* 0x000000020a027208 */ /* 0x000fe20004000000 */
[----:B------:R-:W-:Y:S01]  /*2200*/  DFMA R12, R8, R12, UR8 ;  /* 0x00000008080c7e2b */ /* 0x000fe2000800000c */
[----:B------:R-:W-:Y:S01]  /*2210*/  UMOV UR8, 0x7c89eb71 ;  /* 0x7c89eb7100087882 */ /* 0x000fe20000000000 */
[----:B------:R-:W-:Y:S01]  /*2220*/  DFMA R24, R16, R24, -UR6 ;  /* 0x8000000610187e2b */ /* 0x000fe20008000018 */
[----:B------:R-:W-:Y:S01]  /*2230*/  UMOV UR9, 0x3efa0199 ;  /* 0x3efa019900097882 */ /* 0x000fe20000000000 */
[----:B------:R-:W-:Y:S01]  /*2240*/  UMOV UR6, 0x8ecf8a01 ;  /* 0x8ecf8a0100067882 */ /* 0x000fe20000000000 */
[----:B------:R-:W-:Y:S01]  /*2250*/  UMOV UR7, 0x3f65f726 ;  /* 0x3f65f72600077882 */ /* 0x000fe20000000000 */
[----:B------:R-:W-:-:S02]  /*2260*/  FSEL R3, R11, R3, !P0 ;  /* 0x000000030b037208 */ /* 0x000fc40004000000 */
[----:B------:R-:W-:Y:S01]  /*2270*/  DFMA R12, R8, R12, UR8 ;  /* 0x00000008080c7e2b */ /* 0x000fe2000800000c */
[----:B------:R-:W-:Y:S01]  /*2280*/  UMOV UR8, 0x14761f65 ;  /* 0x14761f6500087882 */ /* 0x000fe20000000000 */
[----:B------:R-:W-:Y:S01]  /*2290*/  DFMA R24, R16, R24, -UR6 ;  /* 0x8000000610187e2b */ /* 0x000fe20008000018 */
[----:B------:R-:W-:Y:S01]  /*22a0*/  UMOV UR9, 0x3f2a01a0 ;  /* 0x3f2a01a000097882 */ /* 0x000fe20000000000 */
[----:B------:R-:W-:Y:S01]  /*22b0*/  UMOV UR6, 0x1c71ace0 ;  /* 0x1c71ace000067882 */ /* 0x000fe20000000000 */
[----:B------:R-:W-:Y:S01]  /*22c0*/  UMOV UR7, 0x3f6c71c7 ;  /* 0x3f6c71c700077882 */ /* 0x000fe20000000000 */
[----:B------:R-:W-:Y:S02]  /*22d0*/  ISETP.GT.AND P0, PT, R0, 0x3fe, PT ;  /* 0x000003fe0000780c */ /* 0x000fe40003f04270 */
[----:B------:R-:W-:Y:S01]  /*22e0*/  DFMA R12, R8, R12, UR8 ;  /* 0x00000008080c7e2b */ /* 0x000fe2000800000c */
[----:B------:R-:W-:Y:S01]  /*22f0*/  UMOV UR8, 0x1852b7af ;  /* 0x1852b7af00087882 */ /* 0x000fe20000000000 */
[----:B------:R-:W-:Y:S01]  /*2300*/  DFMA R24, R16, R24, UR6 ;  /* 0x0000000610187e2b */ /* 0x000fe20008000018 */
[----:B------:R-:W-:Y:S01]  /*2310*/  UMOV UR9, 0x3f56c16c ;  /* 0x3f56c16c00097882 */ /* 0x000fe20000000000 */
[----:B------:R-:W-:Y:S01]  /*2320*/  UMOV UR6, 0x55555556 ;  /* 0x5555555600067882 */ /* 0x000fe20000000000 */
[----:B------:R-:W-:-:S03]  /*2330*/  UMOV UR7, 0x3fb55555 ;  /* 0x3fb5555500077882 */ /* 0x000fc60000000000 */
[----:B------:R-:W-:Y:S02]  /*2340*/  DFMA R12, R8, R12, UR8 ;  /* 0x00000008080c7e2b */ /* 0x000fe4000800000c */
[----:B------:R-:W-:Y:S01]  /*2350*/  DFMA R24, R16, R24, UR6 ;  /* 0x0000000610187e2b */ /* 0x000fe20008000018 */
[----:B------:R-:W-:Y:S01]  /*2360*/  UMOV UR6, 0x11122322 ;  /* 0x1112232200067882 */ /* 0x000fe20000000000 */
[----:B------:R-:W-:Y:S01]  /*2370*/  UMOV UR7, 0x3f811111 ;  /* 0x3f81111100077882 */ /* 0x000fe20000000000 */
[C---:B------:R-:W-:Y:S01]  /*2380*/  @P0 VIADD R5, R18.reuse, 0x7fe ;  /* 0x000007fe12050836 */ /* 0x040fe20000000000 */
[----:B------:R-:W-:Y:S02]  /*2390*/  @!P0 LEA R18, R18, 0x3ff00000, 0x14 ;  /* 0x3ff0000012128811 */ /* 0x000fe400078ea0ff */
[----:B------:R-:W-:Y:S01]  /*23a0*/  DFMA R12, R8, R12, UR6 ;  /* 0x00000006080c7e2b */ /* 0x000fe2000800000c */
[----:B------:R-:W-:Y:S01]  /*23b0*/  UMOV UR6, 0x555502a1 ;  /* 0x555502a100067882 */ /* 0x000fe20000000000 */
[----:B------:R-:W-:Y:S01]  /*23c0*/  DMUL R24, R16, R24 ;  /* 0x0000001810187228 */ /* 0x000fe20000000000 */
[----:B------:R-:W-:Y:S01]  /*23d0*/  UMOV UR7, 0x3fa55555 ;  /* 0x3fa5555500077882 */ /* 0x000fe20000000000 */
[----:B------:R-:W-:-:S04]  /*23e0*/  @P0 IMAD.SHL.U32 R0, R5, 0x80000, RZ ;  /* 0x0008000005000824 */ /* 0x000fc800078e00ff */
[----:B------:R-:W-:Y:S01]  /*23f0*/  DFMA R12, R8, R12, UR6 ;  /* 0x00000006080c7e2b */ /* 0x000fe2000800000c */
[----:B------:R-:W-:Y:S01]  /*2400*/  UMOV UR6, 0x55555511 ;  /* 0x5555551100067882 */ /* 0x000fe20000000000 */
[----:B------:R-:W-:Y:S01]  /*2410*/  DFMA R10, R2, R24, R2 ;  /* 0x00000018020a722b */ /* 0x000fe20000000002 */
[----:B------:R-:W-:Y:S01]  /*2420*/  UMOV UR7, 0x3fc55555 ;  /* 0x3fc5555500077882 */ /* 0x000fe20000000000 */
[----:B------:R-:W-:-:S04]  /*2430*/  IMAD.MOV.U32 R2, RZ, RZ, 0x1 ;  /* 0x00000001ff027424 */ /* 0x000fc800078e00ff */
[----:B------:R-:W-:Y:S01]  /*2440*/  DFMA R12, R8, R12, UR6 ;  /* 0x00000006080c7e2b */ /* 0x000fe2000800000c */
[----:B------:R-:W-:Y:S01]  /*2450*/  UMOV UR6, 0xb ;  /* 0x0000000b00067882 */ /* 0x000fe20000000000 */
[----:B------:R-:W-:Y:S01]  /*2460*/  DMUL R10, |R6|, R10 ;  /* 0x0000000a060a7228 */ /* 0x000fe20000000200 */
[----:B------:R-:W-:-:S05]  /*2470*/  UMOV UR7, 0x3fe00000 ;  /* 0x3fe0000000077882 */ /* 0x000fca0000000000 */
[----:B------:R-:W0:Y:S01]  /*2480*/  MUFU.RCP64H R3, R11 ;  /* 0x0000000b00037308 */ /* 0x000e220000001800 */
[----:B------:R-:W-:Y:S01]  /*2490*/  DFMA R12, R8, R12, UR6 ;  /* 0x00000006080c7e2b */ /* 0x000fe2000800000c */
[----:B------:R-:W-:Y:S01]  /*24a0*/  UMOV UR6, 0x6f814637 ;  /* 0x6f81463700067882 */ /* 0x000fe20000000000 */
[----:B------:R-:W-:-:S06]  /*24b0*/  UMOV UR7, 0x3c9a6a0d ;  /* 0x3c9a6a0d00077882 */ /* 0x000fcc0000000000 */
[----:B------:R-:W-:-:S08]  /*24c0*/  DFMA R12, R8, R12, 1 ;  /* 0x3ff00000080c742b */ /* 0x000fd0000000000c */
[----:B------:R-:W-:Y:S02]  /*24d0*/  DFMA R8, R8, R12, 1 ;  /* 0x3ff000000808742b */ /* 0x000fe4000000000c */
[----:B0-----:R-:W-:Y:S01]  /*24e0*/  DFMA R14, -R10, R2, 1 ;  /* 0x3ff000000a0e742b */ /* 0x001fe20000000102 */
[----:B------:R-:W-:Y:S01]  /*24f0*/  @P0 LOP3.LUT R13, R0, 0xfff00000, RZ, 0xc0, !PT ;  /* 0xfff00000000d0812 */ /* 0x000fe200078ec0ff */
[----:B------:R-:W-:-:S04]  /*2500*/  @P0 IMAD.MOV.U32 R12, RZ, RZ, RZ ;  /* 0x000000ffff0c0224 */ /* 0x000fc800078e00ff */
[----:B------:R-:W-:Y:S02]  /*2510*/  @P0 IMAD R18, R5, 0x100000, -R13 ;  /* 0x0010000005120824 */ /* 0x000fe400078e0a0d */
[----:B------:R-:W-:Y:S02]  /*2520*/  @P0 DMUL R8, R8, R12 ;  /* 0x0000000c08080228 */ /* 0x000fe40000000000 */
[----:B------:R-:W-:Y:S01]  /*2530*/  DFMA R14, R14, R14, R14 ;  /* 0x0000000e0e0e722b */ /* 0x000fe2000000000e */
[----:B------:R-:W-:Y:S02]  /*2540*/  IMAD.MOV.U32 R12, RZ, RZ, RZ ;  /* 0x000000ffff0c7224 */ /* 0x000fe400078e00ff */
[----:B------:R-:W-:-:S05]  /*2550*/  IMAD.MOV.U32 R13, RZ, RZ, R18 ;  /* 0x000000ffff0d7224 */ /* 0x000fca00078e0012 */
[----:B------:R-:W-:Y:S02]  /*2560*/  DFMA R14, R2, R14, R2 ;  /* 0x0000000e020e722b */ /* 0x000fe40000000002 */
[----:B------:R-:W-:-:S06]  /*2570*/  DMUL R12, R12, R8 ;  /* 0x000000080c0c7228 */ /* 0x000fcc0000000000 */
[----:B------:R-:W-:Y:S02]  /*2580*/  DFMA R8, -R10, R14, 1 ;  /* 0x3ff000000a08742b */ /* 0x000fe4000000010e */
[----:B------:R-:W-:Y:S01]  /*2590*/  DMUL R2, R12, -UR6 ;  /* 0x800000060c027c28 */ /* 0x000fe20008000000 */
[----:B------:R-:W-:Y:S01]  /*25a0*/  UMOV UR6, 0x1ff62706 ;  /* 0x1ff6270600067882 */ /* 0x000fe20000000000 */
[----:B------:R-:W-:-:S04]  /*25b0*/  UMOV UR7, 0x3ff40d93 ;  /* 0x3ff40d9300077882 */ /* 0x000fc80000000000 */
[----:B------:R-:W-:Y:S02]  /*25c0*/  DFMA R8, R14, R8, R14 ;  /* 0x000000080e08722b */ /* 0x000fe4000000000e */
[----:B------:R-:W-:-:S08]  /*25d0*/  DFMA R16, R12, UR6, R2 ;  /* 0x000000060c107c2b */ /* 0x000fd00008000002 */
        /* <DEDUP_REMOVED lines=13> */
.L_x_518:
[----:B------:R-:W-:Y:S05]  /*26b0*/  BSYNC.RECONVERGENT B1 ;  /* 0x0000000000017941 */ /* 0x000fea0003800200 */
.L_x_517:
[----:B------:R-:W-:Y:S01]  /*26c0*/  DADD R8, |R6|, -0.5 ;  /* 0xbfe0000006087429 */ /* 0x000fe20000000200 */
[----:B------:R-:W-:Y:S01]  /*26d0*/  FSETP.GTU.AND P0, PT, R7, -3.529541015625, PT ;  /* 0xc061e4000700780b */ /* 0x000fe20003f0c000 */
[----:B------:R-:W-:Y:S01]  /*26e0*/  DADD R26, -RZ, |R6| ;  /* 0x00000000ff1a7229 */ /* 0x000fe20000000506 */
[----:B------:R-:W-:Y:S01]  /*26f0*/  BSSY.RECONVERGENT B1, `(.L_x_519) ;  /* 0x0000005000017945 */ /* 0x000fe20003800200 */
[----:B------:R-:W-:-:S06]  /*2700*/  MOV R0, 0x2740 ;  /* 0x0000274000007802 */ /* 0x000fcc0000000f00 */
[----:B------:R-:W-:-:S05]  /*2710*/  VIADD R5, R9, 0xfff00000 ;  /* 0xfff0000009057836 */ /* 0x000fca0000000000 */
[----:B------:R-:W-:-:S07]  /*2720*/  FSEL R9, R9, R5, P0 ;  /* 0x0000000509097208 */ /* 0x000fce0000000000 */
[----:B------:R-:W-:Y:S05]  /*2730*/  CALL.REL.NOINC `($vec_tgamma$__internal_accurate_pow) ;  /* 0x0000000800787944 */ /* 0x000fea0003c00000 */
[----:B------:R-:W-:Y:S05]  /*2740*/  BSYNC.RECONVERGENT B1 ;  /* 0x0000000000017941 */ /* 0x000fea0003800200 */
.L_x_519:
[----:B------:R-:W-:Y:S01]  /*2750*/  IMAD.MOV.U32 R8, RZ, RZ, R5 ;  /* 0x000000ffff087224 */ /* 0x000fe200078e0005 */
[----:B------:R-:W-:Y:S01]  /*2760*/  FSETP.GTU.AND P0, PT, R7, -3.529541015625, PT ;  /* 0xc061e4000700780b */ /* 0x000fe20003f0c000 */
[----:B------:R-:W-:-:S06]  /*2770*/  IMAD.MOV.U32 R9, RZ, RZ, R14 ;  /* 0x000000ffff097224 */ /* 0x000fcc00078e000e */
[----:B------:R-:W-:-:S10]  /*2780*/  DMUL R10, R8, R2 ;  /* 0x00000002080a7228 */ /* 0x000fd40000000000 */
[----:B------:R-:W-:Y:S02]  /*2790*/  FSEL R2, R10, R2, !P0 ;  /* 0x000000020a027208 */ /* 0x000fe40004000000 */
[----:B------:R-:W-:-:S06]  /*27a0*/  FSEL R3, R11, R3, !P0 ;  /* 0x000000030b037208 */ /* 0x000fcc0004000000 */
[----:B------:R-:W-:Y:S01]  /*27b0*/  DMUL R2, R8, R2 ;  /* 0x0000000208027228 */ /* 0x000fe20000000000 */
[----:B------:R-:W-:Y:S10]  /*27c0*/  BRA `(.L_x_509) ;  /* 0x0000000000287947 */ /* 0x000ff40003800000 */
.L_x_516:
[----:B------:R-:W0:Y:S02]  /*27d0*/  FRND.F64.FLOOR R6, R6 ;  /* 0x0000000600067313 */ /* 0x000e240000305800 */
[----:B0-----:R-:W-:-:S10]  /*27e0*/  DMUL R8, R6, 0.5 ;  /* 0x3fe0000006087828 */ /* 0x001fd40000000000 */
[----:B------:R-:W0:Y:S02]  /*27f0*/  FRND.F64.FLOOR R8, R8 ;  /* 0x0000000800087313 */ /* 0x000e240000305800 */
[----:B0-----:R-:W-:-:S08]  /*2800*/  DADD R2, R8, R8 ;  /* 0x0000000008027229 */ /* 0x001fd00000000008 */
[----:B------:R-:W-:-:S08]  /*2810*/  DADD R2, R6, -R2 ;  /* 0x0000000006027229 */ /* 0x000fd00000000802 */
[----:B------:R-:W-:Y:S01]  /*2820*/  DSETP.NEU.AND P0, PT, R2, 1, PT ;  /* 0x3ff000000200742a */ /* 0x000fe20003f0d000 */
[----:B------:R-:W-:-:S05]  /*2830*/  IMAD.MOV.U32 R2, RZ, RZ, RZ ;  /* 0x000000ffff027224 */ /* 0x000fca00078e00ff */
[----:B------:R-:W-:Y:S01]  /*2840*/  FSEL R3, -RZ, RZ, !P0 ;  /* 0x000000ffff037208 */ /* 0x000fe20004000100 */
[----:B------:R-:W-:Y:S07]  /*2850*/  BRA `(.L_x_509) ;  /* 0x0000000000047947 */ /* 0x000fee0003800000 */
.L_x_512:
[----:B------:R-:W-:-:S11]  /*2860*/  DADD R2, R6, R6 ;  /* 0x0000000006027229 */ /* 0x000fd60000000006 */
.L_x_509:
[----:B------:R-:W-:Y:S05]  /*2870*/  BSYNC.RECONVERGENT B0 ;  /* 0x0000000000007941 */ /* 0x000fea0003800200 */
.L_x_504:
[----:B------:R-:W0:Y:S02]  /*2880*/  LDC.64 R6, c[0x0][0x388] ;  /* 0x0000e200ff067b82 */ /* 0x000e240000000a00 */
[----:B0-----:R-:W-:-:S05]  /*2890*/  IMAD.WIDE R4, R4, 0x8, R6 ;  /* 0x0000000804047825 */ /* 0x001fca00078e0206 */
[----:B------:R-:W-:Y:S01]  /*28a0*/  STG.E.64 desc[UR4][R4.64], R2 ;  /* 0x0000000204007986 */ /* 0x000fe2000c101b04 */
[----:B------:R-:W-:Y:S05]  /*28b0*/  EXIT ;  /* 0x000000000000794d */ /* 0x000fea0003800000 */
        .weak           $__internal_31_$__cuda_sm20_dblrcp_rn_slowpath_v3
        .type           $__internal_31_$__cuda_sm20_dblrcp_rn_slowpath_v3,@function
        .size           $__internal_31_$__cuda_sm20_dblrcp_rn_slowpath_v3,($__internal_32_$__cuda_sm20_div_rn_f64_full - $__internal_31_$__cuda_sm20_dblrcp_rn_slowpath_v3)
$__internal_31_$__cuda_sm20_dblrcp_rn_slowpath_v3:
[----:B------:R-:W-:Y:S01]  /*28c0*/  IMAD.MOV.U32 R2, RZ, RZ, R16 ;  /* 0x000000ffff027224 */ /* 0x000fe200078e0010 */
[----:B------:R-:W-:Y:S01]  /*28d0*/  BSSY.RECONVERGENT B2, `(.L_x_520) ;  /* 0x0000025000027945 */ /* 0x000fe20003800200 */
[----:B------:R-:W-:-:S06]  /*28e0*/  IMAD.MOV.U32 R3, RZ, RZ, R17 ;  /* 0x000000ffff037224 */ /* 0x000fcc00078e0011 */
[----:B------:R-:W-:-:S14]  /*28f0*/  DSETP.GTU.AND P0, PT, |R2|, +INF , PT ;  /* 0x7ff000000200742a */ /* 0x000fdc0003f0c200 */
        /* <DEDUP_REMOVED lines=22> */
.L_x_523:
        /* <DEDUP_REMOVED lines=10> */
.L_x_521:
[----:B------:R-:W-:Y:S01]  /*2b00*/  LOP3.LUT R7, R3, 0x80000, RZ, 0xfc, !PT ;  /* 0x0008000003077812 */ /* 0x000fe200078efcff */
[----:B------:R-:W-:-:S07]  /*2b10*/  IMAD.MOV.U32 R6, RZ, RZ, R2 ;  /* 0x000000ffff067224 */ /* 0x000fce00078e0002 */
.L_x_522:
[----:B------:R-:W-:Y:S05]  /*2b20*/  BSYNC.RECONVERGENT B2 ;  /* 0x0000000000027941 */ /* 0x000fea0003800200 */
.L_x_520:
[----:B------:R-:W-:Y:S02]  /*2b30*/  IMAD.MOV.U32 R2, RZ, RZ, R0 ;  /* 0x000000ffff027224 */ /* 0x000fe400078e0000 */
[----:B------:R-:W-:-:S04]  /*2b40*/  IMAD.MOV.U32 R3, RZ, RZ, 0x0 ;  /* 0x00000000ff037424 */ /* 0x000fc800078e00ff */
[----:B------:R-:W-:Y:S05]  /*2b50*/  RET.REL.NODEC R2 `(vec_tgamma) ;  /* 0xffffffd402287950 */ /* 0x000fea0003c3ffff */
        .weak           $__internal_32_$__cuda_sm20_div_rn_f64_full
        .type           $__internal_32_$__cuda_sm20_div_rn_f64_full,@function
        .size           $__internal_32_$__cuda_sm20_div_rn_f64_full,($vec_tgamma$__internal_accurate_pow - $__internal_32_$__cuda_sm20_div_rn_f64_full)
$__internal_32_$__cuda_sm20_div_rn_f64_full:
        /* <DEDUP_REMOVED lines=67> */
.L_x_525:
        /* <DEDUP_REMOVED lines=16> */
.L_x_528:
[----:B------:R-:W-:Y:S01]  /*3090*/  LOP3.LUT R15, R11, 0x80000, RZ, 0xfc, !PT ;  /* 0x000800000b0f7812 */ /* 0x000fe200078efcff */
[----:B------:R-:W-:Y:S01]  /*30a0*/  IMAD.MOV.U32 R14, RZ, RZ, R10 ;  /* 0x000000ffff0e7224 */ /* 0x000fe200078e000a */
[----:B------:R-:W-:Y:S06]  /*30b0*/  BRA `(.L_x_526) ;  /* 0x0000000000087947 */ /* 0x000fec0003800000 */
.L_x_527:
[----:B------:R-:W-:Y:S01]  /*30c0*/  LOP3.LUT R15, R13, 0x80000, RZ, 0xfc, !PT ;  /* 0x000800000d0f7812 */ /* 0x000fe200078efcff */
[----:B------:R-:W-:-:S07]  /*30d0*/  IMAD.MOV.U32 R14, RZ, RZ, R12 ;  /* 0x000000ffff0e7224 */ /* 0x000fce00078e000c */
.L_x_526:
[----:B------:R-:W-:Y:S05]  /*30e0*/  BSYNC.RECONVERGENT B2 ;  /* 0x0000000000027941 */ /* 0x000fea0003800200 */
.L_x_524:
[----:B------:R-:W-:Y:S02]  /*30f0*/  IMAD.MOV.U32 R2, RZ, RZ, R0 ;  /* 0x000000ffff027224 */ /* 0x000fe400078e0000 */
[----:B------:R-:W-:-:S04]  /*3100*/  IMAD.MOV.U32 R3, RZ, RZ, 0x0 ;  /* 0x00000000ff037424 */ /* 0x000fc800078e00ff */
[----:B------:R-:W-:Y:S05]  /*3110*/  RET.REL.NODEC R2 `(vec_tgamma) ;  /* 0xffffffcc02b87950 */ /* 0x000fea0003c3ffff */
        .type           $vec_tgamma$__internal_accurate_pow,@function
        .size           $vec_tgamma$__internal_accurate_pow,(.L_x_1155 - $vec_tgamma$__internal_accurate_pow)
$vec_tgamma$__internal_accurate_pow:
[----:B------:R-:W-:Y:S01]  /*3120*/  ISETP.GT.U32.AND P0, PT, R27, 0xfffff, PT ;  /* 0x000fffff1b00780c */ /* 0x000fe20003f04070 */
[----:B------:R-:W-:Y:S01]  /*3130*/  IMAD.MOV.U32 R5, RZ, RZ, R27 ;  /* 0x000000ffff057224 */ /* 0x000fe200078e001b */
[----:B------:R-:W-:Y:S01]  /*3140*/  UMOV UR6, 0x7d2cafe2 ;  /* 0x7d2cafe200067882 */ /* 0x000fe20000000000 */
[----:B------:R-:W-:Y:S01]  /*3150*/  IMAD.MOV.U32 R10, RZ, RZ, R26 ;  /* 0x000000ffff0a7224 */ /* 0x000fe200078e001a */
[----:B------:R-:W-:Y:S01]  /*3160*/  UMOV UR7, 0x3eb0f5ff ;  /* 0x3eb0f5ff00077882 */ /* 0x000fe20000000000 */
[----:B------:R-:W-:Y:S01]  /*3170*/  IMAD.MOV.U32 R12, RZ, RZ, RZ ;  /* 0x000000ffff0c7224 */ /* 0x000fe200078e00ff */
[----:B------:R-:W-:Y:S01]  /*3180*/  UMOV UR8, 0x3b39803f ;  /* 0x3b39803f00087882 */ /* 0x000fe20000000000 */
[----:B------:R-:W-:Y:S01]  /*3190*/  IMAD.MOV.U32 R20, RZ, RZ, 0x41ad3b5a ;  /* 0x41ad3b5aff147424 */ /* 0x000fe200078e00ff */
[----:B------:R-:W-:Y:S01]  /*31a0*/  UMOV UR9, 0x3c7abc9e ;  /* 0x3c7abc9e00097882 */ /* 0x000fe20000000000 */
[----:B------:R-:W-:-:S04]  /*31b0*/  IMAD.MOV.U32 R21, RZ, RZ, 0x3ed0f5d2 ;  /* 0x3ed0f5d2ff157424 */ /* 0x000fc800078e00ff */
[----:B------:R-:W-:-:S10]  /*31c0*/  @!P0 DMUL R16, R26, 1.80143985094819840000e+16 ;  /* 0x435000001a108828 */ /* 0x000fd40000000000 */
[----:B------:R-:W-:Y:S02]  /*31d0*/  @!P0 IMAD.MOV.U32 R5, RZ, RZ, R17 ;  /* 0x000000ffff058224 */ /* 0x000fe400078e0011 */
[----:B------:R-:W-:-:S03]  /*31e0*/  @!P0 IMAD.MOV.U32 R10, RZ, RZ, R16 ;  /* 0x000000ffff0a8224 */ /* 0x000fc600078e0010 */
[----:B------:R-:W-:-:S04]  /*31f0*/  LOP3.LUT R5, R5, 0x800fffff, RZ, 0xc0, !PT ;  /* 0x800fffff05057812 */ /* 0x000fc800078ec0ff */
[----:B------:R-:W-:-:S04]  /*3200*/  LOP3.LUT R11, R5, 0x3ff00000, RZ, 0xfc, !PT ;  /* 0x3ff00000050b7812 */ /* 0x000fc800078efcff */
[----:B------:R-:W-:-:S13]  /*3210*/  ISETP.GE.U32.AND P1, PT, R11, 0x3ff6a09f, PT ;  /* 0x3ff6a09f0b00780c */ /* 0x000fda0003f26070 */
[----:B------:R-:W-:-:S04]  /*3220*/  @P1 VIADD R5, R11, 0xfff00000 ;  /* 0xfff000000b051836 */ /* 0x000fc80000000000 */
[----:B------:R-:W-:Y:S01]  /*3230*/  @P1 IMAD.MOV.U32 R11, RZ, RZ, R5 ;  /* 0x000000ffff0b1224 */ /* 0x000fe200078e0005 */
[----:B------:R-:W-:Y:S02]  /*3240*/  SHF.R.U32.HI R5, RZ, 0x14, R27 ;  /* 0x00000014ff057819 */ /* 0x000fe4000001161b */
[----:B------:R-:W-:-:S03]  /*3250*/  @!P0 LEA.HI R5, R17, 0xffffffca, RZ, 0xc ;  /* 0xffffffca11058811 */ /* 0x000fc600078f60ff */
        /* <DEDUP_REMOVED lines=20> */
[----:B------:R-:W-:-:S05]  /*33a0*/  DFMA R10, R10, -R14, R22 ;  /* 0x8000000e0a0a722b */ /* 0x000fca0000000016 */
[----:B------:R-:W-:Y:S01]  /*33b0*/  DFMA R18, R24, R18, UR6 ;  /* 0x0000000618127e2b */ /* 0x000fe20008000012 */
[----:B------:R-:W-:Y:S01]  /*33c0*/  UMOV UR6, 0x9242b910 ;  /* 0x9242b91000067882 */ /* 0x000fe20000000000 */
[----:B------:R-:W-:Y:S01]  /*33d0*/  UMOV UR7, 0x3f624924 ;  /* 0x3f62492400077882 */ /* 0x000fe20000000000 */
[----:B------:R-:W-:Y:S02]  /*33e0*/  DMUL R10, R12, R10 ;  /* 0x0000000a0c0a7228 */ /* 0x000fe40000000000 */
[----:B------:R-:W-:-:S03]  /*33f0*/  DMUL R12, R14, R14 ;  /* 0x0000000e0e0c7228 */ /* 0x000fc60000000000 */
        /* <DEDUP_REMOVED lines=11> */
[----:B------:R-:W-:Y:S01]  /*34b0*/  DFMA R22, R14, R14, -R12 ;  /* 0x0000000e0e16722b */ /* 0x000fe2000000080c */
[----:B------:R-:W-:Y:S02]  /*34c0*/  VIADD R21, R11, 0x100000 ;  /* 0x001000000b157836 */ /* 0x000fe40000000000 */
[----:B------:R-:W-:-:S03]  /*34d0*/  IMAD.MOV.U32 R20, RZ, RZ, R10 ;  /* 0x000000ffff147224 */ /* 0x000fc600078e000a */
[----:B------:R-:W-:Y:S01]  /*34e0*/  DADD R24, R24, -UR6 ;  /* 0x8000000618187e29 */ /* 0x000fe20008000000 */
[----:B------:R-:W-:Y:S01]  /*34f0*/  UMOV UR6, 0x80000000 ;  /* 0x8000000000067882 */ /* 0x000fe20000000000 */
[----:B------:R-:W-:Y:S01]  /*3500*/  UMOV UR7, 0x43300000 ;  /* 0x4330000000077882 */ /* 0x000fe20000000000 */
[C---:B------:R-:W-:Y:S02]  /*3510*/  DFMA R22, R14.reuse, R20, R22 ;  /* 0x000000140e16722b */ /* 0x040fe40000000016 */
[----:B------:R-:W-:-:S08]  /*3520*/  DMUL R20, R14, R12 ;  /* 0x0000000c0e147228 */ /* 0x000fd00000000000 */
        /* <DEDUP_REMOVED lines=17> */
[C---:B------:R-:W-:Y:S02]  /*3640*/  VIADD R18, R5.reuse, 0xfffffc01 ;  /* 0xfffffc0105127836 */ /* 0x040fe40000000000 */
[----:B------:R-:W-:-:S05]  /*3650*/  @P1 VIADD R18, R5, 0xfffffc02 ;  /* 0xfffffc0205121836 */ /* 0x000fca0000000000 */
        /* <DEDUP_REMOVED lines=10> */
[----:B------:R-:W-:Y:S02]  /*3700*/  DFMA R20, R14, -UR6, R10 ;  /* 0x800000060e147c2b */ /* 0x000fe4000800000a */
[----:B------:R-:W-:-:S06]  /*3710*/  DADD R16, -RZ, -R8 ;  /* 0x00000000ff107229 */ /* 0x000fcc0000000908 */
[----:B------:R-:W-:-:S04]  /*3720*/  DADD R20, -R18, R20 ;  /* 0x0000000012147229 */ /* 0x000fc80000000114 */
[C---:B------:R-:W-:Y:S01]  /*3730*/  IMAD.SHL.U32 R8, R17.reuse, 0x2, RZ ;  /* 0x0000000211087824 */ /* 0x040fe200078e00ff */
[----:B------:R-:W-:-:S03]  /*3740*/  LOP3.LUT R5, R17, 0xff0fffff, RZ, 0xc0, !PT ;  /* 0xff0fffff11057812 */ /* 0x000fc600078ec0ff */
[----:B------:R-:W-:Y:S01]  /*3750*/  DADD R12, R12, -R20 ;  /* 0x000000000c0c7229 */ /* 0x000fe20000000814 */
[----:B------:R-:W-:-:S04]  /*3760*/  ISETP.GT.U32.AND P0, PT, R8, -0x2000001, PT ;  /* 0xfdffffff0800780c */ /* 0x000fc80003f04070 */
[----:B------:R-:W-:-:S03]  /*3770*/  SEL R17, R5, R17, P0 ;  /* 0x0000001105117207 */ /* 0x000fc60000000000 */
        /* <DEDUP_REMOVED lines=65> */
.L_x_529:
[----:B------:R-:W-:Y:S02]  /*3b90*/  DFMA R14, R14, R8, R8 ;  /* 0x000000080e0e722b */ /* 0x000fe40000000008 */
[----:B------:R-:W-:-:S08]  /*3ba0*/  DSETP.NEU.AND P0, PT, |R8|, +INF , PT ;  /* 0x7ff000000800742a */ /* 0x000fd00003f0d200 */
[----:B------:R-:W-:Y:S01]  /*3bb0*/  FSEL R5, R8, R14, !P0 ;  /* 0x0000000e08057208 */ /* 0x000fe20004000000 */
[----:B------:R-:W-:Y:S01]  /*3bc0*/  IMAD.MOV.U32 R8, RZ, RZ, R0 ;  /* 0x000000ffff087224 */ /* 0x000fe200078e0000 */
[----:B------:R-:W-:Y:S01]  /*3bd0*/  FSEL R14, R9, R15, !P0 ;  /* 0x0000000f090e7208 */ /* 0x000fe20004000000 */
[----:B------:R-:W-:-:S04]  /*3be0*/  IMAD.MOV.U32 R9, RZ, RZ, 0x0 ;  /* 0x00000000ff097424 */ /* 0x000fc800078e00ff */
[----:B------:R-:W-:Y:S05]  /*3bf0*/  RET.REL.NODEC R8 `(vec_tgamma) ;  /* 0xffffffc408007950 */ /* 0x000fea0003c3ffff */
.L_x_530:
        /* <DEDUP_REMOVED lines=16> */
.L_x_1155:


//--------------------- .text.vec_tanh            --------------------------
	.section	.text.vec_tanh,"ax",@progbits
	.align	128
        .global         vec_tanh
        .type           vec_tanh,@function
        .size           vec_tanh,(.L_x_1237 - vec_tanh)
        .other          vec_tanh,@"STO_CUDA_ENTRY STV_DEFAULT"
vec_tanh:
.text.vec_tanh:
        /* <DEDUP_REMOVED lines=21> */
[----:B--2---:R-:W-:Y:S01]  /*0150*/  LOP3.LUT R5, R3, 0x7fffffff, RZ, 0xc0, !PT ;  /* 0x7fffffff03057812 */ /* 0x004fe200078ec0ff */
[----:B------:R-:W-:-:S06]  /*0160*/  IMAD.MOV.U32 R4, RZ, RZ, R2 ;  /* 0x000000ffff047224 */ /* 0x000fcc00078e0002 */
[----:B------:R-:W-:-:S14]  /*0170*/  DSETP.GE.AND P0, PT, R4, UR6, PT ;  /* 0x0000000604007e2a */ /* 0x000fdc000bf06000 */
[----:B------:R-:W-:Y:S05]  /*0180*/  @!P0 BRA `(.L_x_532) ;  /* 0x0000000000e48947 */ /* 0x000fea0003800000 */
[----:B------:R-:W-:Y:S01]  /*0190*/  DADD R8, R4, R4 ;  /* 0x0000000004087229 */ /* 0x000fe20000000004 */
[----:B------:R-:W-:Y:S01]  /*01a0*/  UMOV UR6, 0xfefa39ef ;  /* 0xfefa39ef00067882 */ /* 0x000fe20000000000 */
[----:B------:R-:W-:Y:S01]  /*01b0*/  UMOV UR7, 0x3fe62e42 ;  /* 0x3fe62e4200077882 */ /* 0x000fe20000000000 */
[----:B------:R-:W-:Y:S01]  /*01c0*/  IMAD.MOV.U32 R10, RZ, RZ, -0x7649667 ;  /* 0xf89b6999ff0a7424 */ /* 0x000fe200078e00ff */
[----:B------:R-:W-:Y:S02]  /*01d0*/  MOV R11, 0x3e928a27 ;  /* 0x3e928a27000b7802 */ /* 0x000fe40000000f00 */
[----:B------:R-:W0:Y:S01]  /*01e0*/  F2F.F32.F64 R2, R8 ;  /* 0x0000000800027310 */ /* 0x000e220000301000 */
[----:B------:R-:W-:Y:S01]  /*01f0*/  ISETP.GT.U32.AND P0, PT, R5, 0x40330fc1, PT ;  /* 0x40330fc10500780c */ /* 0x000fe20003f04070 */
[----:B0-----:R-:W-:-:S06]  /*0200*/  FMUL R2, R2, 1.4426950216293334961 ;  /* 0x3fb8aa3b02027820 */ /* 0x001fcc0000400000 */
[----:B------:R-:W0:Y:S08]  /*0210*/  FRND R2, R2 ;  /* 0x0000000200027307 */ /* 0x000e300000201000 */
[----:B0-----:R0:W1:Y:S08]  /*0220*/  F2F.F64.F32 R6, R2 ;  /* 0x0000000200067310 */ /* 0x0010700000201800 */
[----:B0-----:R-:W0:Y:S01]  /*0230*/  MUFU.EX2 R2, R2 ;  /* 0x0000000200027308 */ /* 0x001e220000000800 */
[----:B-1----:R-:W-:Y:S01]  /*0240*/  DFMA R6, R6, -UR6, R8 ;  /* 0x8000000606067c2b */ /* 0x002fe20008000008 */
[----:B------:R-:W-:Y:S01]  /*0250*/  UMOV UR6, 0xa4741b81 ;  /* 0xa4741b8100067882 */ /* 0x000fe20000000000 */
[----:B------:R-:W-:-:S06]  /*0260*/  UMOV UR7, 0x3e5ae904 ;  /* 0x3e5ae90400077882 */ /* 0x000fcc0000000000 */
[C---:B------:R-:W-:Y:S01]  /*0270*/  DFMA R10, R6.reuse, UR6, R10 ;  /* 0x00000006060a7c2b */ /* 0x040fe2000800000a */
[----:B------:R-:W-:Y:S01]  /*0280*/  UMOV UR6, 0x15ff7e07 ;  /* 0x15ff7e0700067882 */ /* 0x000fe20000000000 */
[----:B------:R-:W-:Y:S01]  /*0290*/  UMOV UR7, 0x3ec71de7 ;  /* 0x3ec71de700077882 */ /* 0x000fe20000000000 */
[----:B0-----:R-:W0:Y:S05]  /*02a0*/  F2F.F64.F32 R8, R2 ;  /* 0x0000000200087310 */ /* 0x001e2a0000201800 */
[----:B------:R-:W-:Y:S01]  /*02b0*/  DFMA R10, R6, R10, UR6 ;  /* 0x00000006060a7e2b */ /* 0x000fe2000800000a */
[----:B------:R-:W-:Y:S01]  /*02c0*/  UMOV UR6, 0x6b0ac45a ;  /* 0x6b0ac45a00067882 */ /* 0x000fe20000000000 */
[----:B------:R-:W-:-:S06]  /*02d0*/  UMOV UR7, 0x3efa019a ;  /* 0x3efa019a00077882 */ /* 0x000fcc0000000000 */
[----:B------:R-:W-:Y:S01]  /*02e0*/  DFMA R10, R6, R10, UR6 ;  /* 0x00000006060a7e2b */ /* 0x000fe2000800000a */
[----:B------:R-:W-:Y:S01]  /*02f0*/  UMOV UR6, 0x17eed94f ;  /* 0x17eed94f00067882 */ /* 0x000fe20000000000 */
[----:B------:R-:W-:Y:S01]  /*0300*/  UMOV UR7, 0x3f2a01a0 ;  /* 0x3f2a01a000077882 */ /* 0x000fe20000000000 */
[----:B0-----:R-:W-:-:S05]  /*0310*/  DADD R12, -R8, 1 ;  /* 0x3ff00000080c7429 */ /* 0x001fca0000000100 */
        /* <DEDUP_REMOVED lines=16> */
[----:B------:R-:W-:-:S08]  /*0420*/  DMUL R10, R6, R10 ;  /* 0x0000000a060a7228 */ /* 0x000fd00000000000 */
[----:B------:R-:W-:Y:S01]  /*0430*/  DFMA R10, R6, R10, R6 ;  /* 0x0000000a060a722b */ /* 0x000fe20000000006 */
[----:B------:R-:W-:-:S07]  /*0440*/  IMAD.MOV.U32 R6, RZ, RZ, RZ ;  /* 0x000000ffff067224 */ /* 0x000fce00078e00ff */
[----:B------:R-:W-:-:S08]  /*0450*/  DFMA R10, -R10, R8, R12 ;  /* 0x000000080a0a722b */ /* 0x000fd0000000010c */
[----:B------:R-:W-:-:S06]  /*0460*/  DADD R10, -R10, 2 ;  /* 0x400000000a0a7429 */ /* 0x000fcc0000000100 */
[----:B------:R-:W0:Y:S02]  /*0470*/  MUFU.RCP64H R7, R11 ;  /* 0x0000000b00077308 */ /* 0x000e240000001800 */
[----:B0-----:R-:W-:-:S08]  /*0480*/  DFMA R8, -R10, R6, 1 ;  /* 0x3ff000000a08742b */ /* 0x001fd00000000106 */
[----:B------:R-:W-:-:S08]  /*0490*/  DFMA R8, R8, R8, R8 ;  /* 0x000000080808722b */ /* 0x000fd00000000008 */
[----:B------:R-:W-:Y:S01]  /*04a0*/  DFMA R8, R6, R8, R6 ;  /* 0x000000080608722b */ /* 0x000fe20000000006 */
[----:B------:R-:W-:Y:S01]  /*04b0*/  MOV R6, 0x0 ;  /* 0x0000000000067802 */ /* 0x000fe20000000f00 */
[----:B------:R-:W-:-:S06]  /*04c0*/  IMAD.MOV.U32 R7, RZ, RZ, 0x40000000 ;  /* 0x40000000ff077424 */ /* 0x000fcc00078e00ff */
[----:B------:R-:W-:-:S10]  /*04d0*/  DFMA R8, R8, -R6, 1 ;  /* 0x3ff000000808742b */ /* 0x000fd40000000806 */
[----:B------:R-:W-:Y:S02]  /*04e0*/  FSEL R5, R9, 1.875, !P0 ;  /* 0x3ff0000009057808 */ /* 0x000fe40004000000 */
[----:B------:R-:W-:Y:S02]  /*04f0*/  FSEL R2, R8, RZ, !P0 ;  /* 0x000000ff08027208 */ /* 0x000fe40004000000 */
[----:B------:R-:W-:Y:S01]  /*0500*/  LOP3.LUT R3, R5, 0x80000000, R3, 0xb8, !PT ;  /* 0x8000000005037812 */ /* 0x000fe200078eb803 */
[----:B------:R-:W-:Y:S06]  /*0510*/  BRA `(.L_x_533) ;  /* 0x00000000008c7947 */ /* 0x000fec0003800000 */
.L_x_532:
[----:B------:R-:W-:Y:S01]  /*0520*/  DMUL R4, R2, R2 ;  /* 0x0000000202047228 */ /* 0x000fe20000000000 */
[----:B------:R-:W-:Y:S01]  /*0530*/  MOV R6, 0x420afc3d ;  /* 0x420afc3d00067802 */ /* 0x000fe20000000f00 */
[----:B------:R-:W-:Y:S01]  /*0540*/  UMOV UR6, 0xe2f5e964 ;  /* 0xe2f5e96400067882 */ /* 0x000fe20000000000 */
[----:B------:R-:W-:Y:S01]  /*0550*/  MOV R7, 0x3f14359f ;  /* 0x3f14359f00077802 */ /* 0x000fe20000000f00 */
[----:B------:R-:W-:-:S05]  /*0560*/  UMOV UR7, 0x3ef0bc46 ;  /* 0x3ef0bc4600077882 */ /* 0x000fca0000000000 */
        /* <DEDUP_REMOVED lines=28> */
[----:B------:R-:W-:-:S08]  /*0730*/  DFMA R6, R4, R6, RZ ;  /* 0x000000060406722b */ /* 0x000fd000000000ff */
[----:B------:R-:W-:-:S11]  /*0740*/  DFMA R2, R2, R6, R2 ;  /* 0x000000060202722b */ /* 0x000fd60000000002 */
.L_x_533:
[----:B------:R-:W-:Y:S05]  /*0750*/  BSYNC.RECONVERGENT B0 ;  /* 0x0000000000007941 */ /* 0x000fea0003800200 */
.L_x_531:
[----:B------:R-:W0:Y:S02]  /*0760*/  LDC.64 R4, c[0x0][0x388] ;  /* 0x0000e200ff047b82 */ /* 0x000e240000000a00 */
[----:B0-----:R-:W-:-:S05]  /*0770*/  IMAD.WIDE R4, R0, 0x8, R4 ;  /* 0x0000000800047825 */ /* 0x001fca00078e0204 */
[----:B------:R-:W-:Y:S01]  /*0780*/  STG.E.64 desc[UR4][R4.64], R2 ;  /* 0x0000000204007986 */ /* 0x000fe2000c101b04 */
[----:B------:R-:W-:Y:S05]  /*0790*/  EXIT ;  /* 0x000000000000794d */ /* 0x000fea0003800000 */
.L_x_534:
        /* <DEDUP_REMOVED lines=14> */
.L_x_1237:


//--------------------- .text.vec_tan             --------------------------
	.section	.text.vec_tan,"ax",@progbits
	.align	128
        .global         vec_tan
        .type           vec_tan,@function
        .size           vec_tan,(.L_x_1156 - vec_tan)
        .other          vec_tan,@"STO_CUDA_ENTRY STV_DEFAULT"
vec_tan:
.text.vec_tan:
        /* <DEDUP_REMOVED lines=19> */
[----:B------:R-:W-:Y:S01]  /*0130*/  BSSY.RECONVERGENT B1, `(.L_x_535) ;  /* 0x000001b000017945 */ /* 0x000fe20003800200 */
[----:B--2---:R-:W-:-:S14]  /*0140*/  DSETP.NEU.AND P1, PT, |R16|, +INF , PT ;  /* 0x7ff000001000742a */ /* 0x004fdc0003f2d200 */
[----:B------:R-:W-:Y:S01]  /*0150*/  @!P1 DMUL R2, RZ, R16 ;  /* 0x00000010ff029228 */ /* 0x000fe20000000000 */
[----:B------:R-:W-:Y:S01]  /*0160*/  @!P1 PLOP3.LUT P0, PT, PT, PT, PT, 0x80, 0x8 ;  /* 0x000000000008981c */ /* 0x000fe20003f0f070 */
[----:B------:R-:W-:-:S12]  /*0170*/  @!P1 BRA `(.L_x_536) ;  /* 0x0000000000589947 */ /* 0x000fd80003800000 */
        /* <DEDUP_REMOVED lines=18> */
[----:B------:R-:W-:Y:S05]  /*02a0*/  CALL.REL.NOINC `($vec_tan$__internal_trig_reduction_slowpathd) ;  /* 0x0000000400107944 */ /* 0x000fea0003c00000 */
.L_x_538:
[----:B------:R-:W-:Y:S05]  /*02b0*/  BSYNC.RECONVERGENT B0 ;  /* 0x0000000000007941 */ /* 0x000fea0003800200 */
.L_x_537:
[----:B------:R-:W-:-:S04]  /*02c0*/  LOP3.LUT R4, R4, 0x1, RZ, 0xc0, !PT ;  /* 0x0000000104047812 */ /* 0x000fc800078ec0ff */
[----:B------:R-:W-:-:S13]  /*02d0*/  ISETP.NE.U32.AND P0, PT, R4, 0x1, PT ;  /* 0x000000010400780c */ /* 0x000fda0003f05070 */
.L_x_536:
[----:B------:R-:W-:Y:S05]  /*02e0*/  BSYNC.RECONVERGENT B1 ;  /* 0x0000000000017941 */ /* 0x000fea0003800200 */
.L_x_535:
[----:B------:R-:W-:Y:S01]  /*02f0*/  DMUL R4, R2, R2 ;  /* 0x0000000202047228 */ /* 0x000fe20000000000 */
[----:B------:R-:W-:Y:S01]  /*0300*/  IMAD.MOV.U32 R6, RZ, RZ, 0x5b27ebb1 ;  /* 0x5b27ebb1ff067424 */ /* 0x000fe200078e00ff */
[----:B------:R-:W-:Y:S01]  /*0310*/  UMOV UR6, 0x2799bcb9 ;  /* 0x2799bcb900067882 */ /* 0x000fe20000000000 */
[----:B------:R-:W-:Y:S01]  /*0320*/  IMAD.MOV.U32 R7, RZ, RZ, 0x3ef9757c ;  /* 0x3ef9757cff077424 */ /* 0x000fe200078e00ff */
[----:B------:R-:W-:Y:S01]  /*0330*/  UMOV UR7, 0x3ee48dac ;  /* 0x3ee48dac00077882 */ /* 0x000fe20000000000 */
[----:B------:R-:W0:Y:S01]  /*0340*/  LDC.64 R8, c[0x0][0x388] ;  /* 0x0000e200ff087b82 */ /* 0x000e220000000a00 */
[----:B------:R-:W-:Y:S03]  /*0350*/  BSSY.RECONVERGENT B0, `(.L_x_539) ;  /* 0x0000037000007945 */ /* 0x000fe60003800200 */
        /* <DEDUP_REMOVED lines=8> */
[----:B------:R-:W-:Y:S01]  /*03e0*/  UMOV UR7, 0x3f119f53 ;  /* 0x3f119f5300077882 */ /* 0x000fe20000000000 */
[----:B0-----:R-:W-:-:S05]  /*03f0*/  IMAD.WIDE R12, R12, 0x8, R8 ;  /* 0x000000080c0c7825 */ /* 0x001fca00078e0208 */
        /* <DEDUP_REMOVED lines=33> */
[----:B------:R-:W-:Y:S10]  /*0610*/  @P0 BRA `(.L_x_540) ;  /* 0x0000000000280947 */ /* 0x000ff40003800000 */
[----:B------:R-:W0:Y:S01]  /*0620*/  MUFU.RCP64H R9, R5 ;  /* 0x0000000500097308 */ /* 0x000e220000001800 */
[----:B------:R-:W-:-:S06]  /*0630*/  IMAD.MOV.U32 R8, RZ, RZ, RZ ;  /* 0x000000ffff087224 */ /* 0x000fcc00078e00ff */
[----:B0-----:R-:W-:-:S08]  /*0640*/  DFMA R6, -R4, R8, 1 ;  /* 0x3ff000000406742b */ /* 0x001fd00000000108 */
[----:B------:R-:W-:Y:S02]  /*0650*/  DFMA R10, R6, R6, R6 ;  /* 0x00000006060a722b */ /* 0x000fe40000000006 */
[----:B------:R-:W-:-:S06]  /*0660*/  DADD R6, R4, -R2 ;  /* 0x0000000004067229 */ /* 0x000fcc0000000802 */
[----:B------:R-:W-:Y:S02]  /*0670*/  DFMA R10, R8, R10, R8 ;  /* 0x0000000a080a722b */ /* 0x000fe40000000008 */
[----:B------:R-:W-:-:S06]  /*0680*/  DFMA R6, R14, R2, -R6 ;  /* 0x000000020e06722b */ /* 0x000fcc0000000806 */
[----:B------:R-:W-:-:S08]  /*0690*/  DFMA R2, R4, -R10, 1 ;  /* 0x3ff000000402742b */ /* 0x000fd0000000080a */
[----:B------:R-:W-:-:S08]  /*06a0*/  DFMA R2, R6, -R10, R2 ;  /* 0x8000000a0602722b */ /* 0x000fd00000000002 */
[----:B------:R-:W-:-:S11]  /*06b0*/  DFMA R4, -R10, R2, -R10 ;  /* 0x000000020a04722b */ /* 0x000fd6000000090a */
.L_x_540:
[----:B------:R-:W-:Y:S05]  /*06c0*/  BSYNC.RECONVERGENT B0 ;  /* 0x0000000000007941 */ /* 0x000fea0003800200 */
.L_x_539:
[----:B------:R-:W-:Y:S01]  /*06d0*/  STG.E.64 desc[UR4][R12.64], R4 ;  /* 0x000000040c007986 */ /* 0x000fe2000c101b04 */
[----:B------:R-:W-:Y:S05]  /*06e0*/  EXIT ;  /* 0x000000000000794d */ /* 0x000fea0003800000 */
        .type           $vec_tan$__internal_trig_reduction_slowpathd,@function
        .size           $vec_tan$__internal_trig_reduction_slowpathd,(.L_x_1156 - $vec_tan$__internal_trig_reduction_slowpathd)
$vec_tan$__internal_trig_reduction_slowpathd:
        /* <DEDUP_REMOVED lines=24> */
[----:B------:R-:W-:Y:S01]  /*0870*/  LOP3.LUT R13, R13, 0x80000000, RZ, 0xfc, !PT ;  /* 0x800000000d0d7812 */ /* 0x000fe200078efcff */
[----:B------:R-:W1:Y:S06]  /*0880*/  LDC.64 R2, c[0x4][0x1a8] ;  /* 0x01006a00ff027b82 */ /* 0x000e6c0000000a00 */
.L_x_545:
[----:B0-----:R-:W-:Y:S01]  /*0890*/  R2UR UR6, R8 ;  /* 0x00000000080672ca */ /* 0x001fe200000e0000 */
[----:B-1----:R-:W-:Y:S01]  /*08a0*/  IMAD.WIDE R4, R21, 0x8, R2 ;  /* 0x0000000815047825 */ /* 0x002fe200078e0202 */
[----:B------:R-:W-:-:S13]  /*08b0*/  R2UR UR7, R9 ;  /* 0x00000000090772ca */ /* 0x000fda00000e0000 */
[----:B------:R-:W2:Y:S01]  /*08c0*/  LDG.E.64.CONSTANT R4, desc[UR6][R4.64] ;  /* 0x0000000604047981 */ /* 0x000ea2000c1e9b00 */
[----:B------:R-:W-:Y:S02]  /*08d0*/  VIADD R15, R15, 0x1 ;  /* 0x000000010f0f7836 */ /* 0x000fe40000000000 */
[----:B------:R-:W-:Y:S02]  /*08e0*/  VIADD R21, R21, 0x1 ;  /* 0x0000000115157836 */ /* 0x000fe40000000000 */
[----:B--2---:R-:W-:-:S04]  /*08f0*/  IMAD.WIDE.U32 R18, P2, R4, R11, R18 ;  /* 0x0000000b04127225 */ /* 0x004fc80007840012 */
[----:B------:R-:W-:Y:S02]  /*0900*/  IMAD R23, R4, R13, RZ ;  /* 0x0000000d04177224 */ /* 0x000fe400078e02ff */
[CC--:B------:R-:W-:Y:S02]  /*0910*/  IMAD R16, R5.reuse, R11.reuse, RZ ;  /* 0x0000000b05107224 */ /* 0x0c0fe400078e02ff */
[----:B------:R-:W-:Y:S01]  /*0920*/  IMAD.HI.U32 R25, R5, R11, RZ ;  /* 0x0000000b05197227 */ /* 0x000fe200078e00ff */
[----:B------:R-:W-:-:S03]  /*0930*/  IADD3 R19, P0, PT, R23, R19, RZ ;  /* 0x0000001317137210 */ /* 0x000fc60007f1e0ff */
[----:B------:R-:W-:Y:S01]  /*0940*/  IMAD R23, R14, 0x8, R1 ;  /* 0x000000080e177824 */ /* 0x000fe200078e0201 */
[----:B------:R-:W-:Y:S01]  /*0950*/  IADD3 R19, P1, PT, R16, R19, RZ ;  /* 0x0000001310137210 */ /* 0x000fe20007f3e0ff */
[----:B------:R-:W-:-:S04]  /*0960*/  IMAD.HI.U32 R16, R4, R13, RZ ;  /* 0x0000000d04107227 */ /* 0x000fc800078e00ff */
[----:B------:R-:W-:Y:S01]  /*0970*/  IMAD.X R4, RZ, RZ, R16, P2 ;  /* 0x000000ffff047224 */ /* 0x000fe200010e0610 */
[----:B------:R0:W-:Y:S01]  /*0980*/  STL.64 [R23], R18 ;  /* 0x0000001217007387 */ /* 0x0001e20000100a00 */
[----:B------:R-:W-:-:S03]  /*0990*/  IMAD.HI.U32 R16, R5, R13, RZ ;  /* 0x0000000d05107227 */ /* 0x000fc600078e00ff */
[----:B------:R-:W-:Y:S01]  /*09a0*/  IADD3.X R4, P0, PT, R25, R4, RZ, P0, !PT ;  /* 0x0000000419047210 */ /* 0x000fe2000071e4ff */
[----:B------:R-:W-:Y:S02]  /*09b0*/  IMAD R5, R5, R13, RZ ;  /* 0x0000000d05057224 */ /* 0x000fe400078e02ff */
[----:B------:R-:W-:-:S03]  /*09c0*/  VIADD R14, R14, 0x1 ;  /* 0x000000010e0e7836 */ /* 0x000fc60000000000 */
        /* <DEDUP_REMOVED lines=8> */
.L_x_544:
[----:B------:R-:W-:-:S07]  /*0a50*/  IMAD.MOV.U32 R21, RZ, RZ, R0 ;  /* 0x000000ffff157224 */ /* 0x000fce00078e0000 */
.L_x_543:
[----:B------:R-:W-:Y:S05]  /*0a60*/  BSYNC.RECONVERGENT B2 ;  /* 0x0000000000027941 */ /* 0x000fea0003800200 */
.L_x_542:
        /* <DEDUP_REMOVED lines=12> */
[----:B------:R-:W-:Y:S02]  /*0b30*/  @P0 SHF.R.U64 R6, R7, R0, R9 ;  /* 0x0000000007060219 */ /* 0x000fe40000001209 */
        /* <DEDUP_REMOVED lines=10> */
[----:B------:R-:W-:Y:S02]  /*0be0*/  @P0 LOP3.LUT R4, R9, R14, RZ, 0xfc, !PT ;  /* 0x0000000e09040212 */ /* 0x000fe400078efcff */
[----:B------:R-:W-:Y:S02]  /*0bf0*/  @P0 SHF.R.U32.HI R0, RZ, R0, R15 ;  /* 0x00000000ff000219 */ /* 0x000fe4000001160f */
        /* <DEDUP_REMOVED lines=19> */
[----:B------:R-:W1:Y:S02]  /*0d30*/  FLO.U32 R3, R3 ;  /* 0x0000000300037300 */ /* 0x000e6400000e0000 */
[C---:B-1----:R-:W-:Y:S02]  /*0d40*/  IADD3 R7, PT, PT, -R3.reuse, 0x1f, RZ ;  /* 0x0000001f03077810 */ /* 0x042fe40007ffe1ff */
[----:B------:R-:W-:-:S03]  /*0d50*/  IADD3 R0, PT, PT, -R3, 0x3f, RZ ;  /* 0x0000003f03007810 */ /* 0x000fc60007ffe1ff */
[----:B------:R-:W-:-:S05]  /*0d60*/  @P1 IMAD.MOV R0, RZ, RZ, R7 ;  /* 0x000000ffff001224 */ /* 0x000fca00078e0207 */
[----:B------:R-:W-:-:S13]  /*0d70*/  ISETP.NE.AND P1, PT, R0, RZ, PT ;  /* 0x000000ff0000720c */ /* 0x000fda0003f25270 */
[----:B0-----:R-:W-:Y:S05]  /*0d80*/  @!P1 BRA `(.L_x_547) ;  /* 0x0000000000289947 */ /* 0x001fea0003800000 */
        /* <DEDUP_REMOVED lines=10> */
.L_x_547:
[----:B------:R-:W-:Y:S05]  /*0e30*/  BSYNC.RECONVERGENT B2 ;  /* 0x0000000000027941 */ /* 0x000fea0003800200 */
.L_x_546:
        /* <DEDUP_REMOVED lines=36> */
.L_x_541:
[----:B------:R-:W-:Y:S02]  /*1080*/  IMAD.MOV.U32 R2, RZ, RZ, R11 ;  /* 0x000000ffff027224 */ /* 0x000fe400078e000b */
[----:B------:R-:W-:Y:S02]  /*1090*/  IMAD.MOV.U32 R11, RZ, RZ, 0x0 ;  /* 0x00000000ff0b7424 */ /* 0x000fe400078e00ff */
[----:B------:R-:W-:Y:S02]  /*10a0*/  IMAD.MOV.U32 R3, RZ, RZ, R14 ;  /* 0x000000ffff037224 */ /* 0x000fe400078e000e */
[----:B------:R-:W-:Y:S05]  /*10b0*/  RET.REL.NODEC R10 `(vec_tan) ;  /* 0xffffffec0ad07950 */ /* 0x000fea0003c3ffff */
.L_x_548:
        /* <DEDUP_REMOVED lines=12> */
.L_x_1156:


//--------------------- .text.vec_sqrt            --------------------------
	.section	.text.vec_sqrt,"ax",@progbits
	.align	128
        .global         vec_sqrt
        .type           vec_sqrt,@function
        .size           vec_sqrt,(.L_x_1157 - vec_sqrt)
        .other          vec_sqrt,@"STO_CUDA_ENTRY STV_DEFAULT"
vec_sqrt:
.text.vec_sqrt:
        /* <DEDUP_REMOVED lines=18> */
[----:B------:R-:W-:Y:S01]  /*0120*/  IMAD.MOV.U32 R8, RZ, RZ, 0x0 ;  /* 0x00000000ff087424 */ /* 0x000fe200078e00ff */
[----:B------:R-:W-:Y:S01]  /*0130*/  MOV R9, 0x3fd80000 ;  /* 0x3fd8000000097802 */ /* 0x000fe20000000f00 */
[----:B------:R-:W-:Y:S01]  /*0140*/  BSSY.RECONVERGENT B0, `(.L_x_549) ;  /* 0x0000013000007945 */ /* 0x000fe20003800200 */
[----:B--2---:R-:W0:Y:S01]  /*0150*/  MUFU.RSQ64H R7, R5 ;  /* 0x0000000500077308 */ /* 0x004e220000001c00 */
        /* <DEDUP_REMOVED lines=14> */
[----:B------:R-:W-:Y:S05]  /*0240*/  CALL.REL.NOINC `($__internal_33_$__cuda_sm20_dsqrt_rn_f64_mediumpath_v1) ;  /* 0x00000000001c7944 */ /* 0x000fea0003c00000 */
[----:B------:R-:W-:Y:S01]  /*0250*/  IMAD.MOV.U32 R2, RZ, RZ, R6 ;  /* 0x000000ffff027224 */ /* 0x000fe200078e0006 */
[----:B------:R-:W-:-:S07]  /*0260*/  MOV R3, R7 ;  /* 0x0000000700037202 */ /* 0x000fce0000000f00 */
.L_x_550:
[----:B------:R-:W-:Y:S05]  /*0270*/  BSYNC.RECONVERGENT B0 ;  /* 0x0000000000007941 */ /* 0x000fea0003800200 */
.L_x_549:
[----:B------:R-:W0:Y:S02]  /*0280*/  LDC.64 R4, c[0x0][0x388] ;  /* 0x0000e200ff047b82 */ /* 0x000e240000000a00 */
[----:B0-----:R-:W-:-:S05]  /*0290*/  IMAD.WIDE R4, R0, 0x8, R4 ;  /* 0x0000000800047825 */ /* 0x001fca00078e0204 */
[----:B------:R-:W-:Y:S01]  /*02a0*/  STG.E.64 desc[UR4][R4.64], R2 ;  /* 0x0000000204007986 */ /* 0x000fe2000c101b04 */
[----:B------:R-:W-:Y:S05]  /*02b0*/  EXIT ;  /* 0x000000000000794d */ /* 0x000fea0003800000 */
        .weak           $__internal_33_$__cuda_sm20_dsqrt_rn_f64_mediumpath_v1
        .type           $__internal_33_$__cuda_sm20_dsqrt_rn_f64_mediumpath_v1,@function
        .size           $__internal_33_$__cuda_sm20_dsqrt_rn_f64_mediumpath_v1,(.L_x_1157 - $__internal_33_$__cuda_sm20_dsqrt_rn_f64_mediumpath_v1)
$__internal_33_$__cuda_sm20_dsqrt_rn_f64_mediumpath_v1:
[----:B------:R-:W-:Y:S01]  /*02c0*/  ISETP.GE.U32.AND P0, PT, R6, -0x3400000, PT ;  /* 0xfcc000000600780c */ /* 0x000fe20003f06070 */
[----:B------:R-:W-:Y:S01]  /*02d0*/  BSSY.RECONVERGENT B1, `(.L_x_551) ;  /* 0x0000024000017945 */ /* 0x000fe20003800200 */
[----:B------:R-:W-:-:S11]  /*02e0*/  IMAD.MOV.U32 R9, RZ, RZ, R15 ;  /* 0x000000ffff097224 */ /* 0x000fd600078e000f */
[----:B------:R-:W-:Y:S05]  /*02f0*/  @!P0 BRA `(.L_x_552) ;  /* 0x0000000000208947 */ /* 0x000fea0003800000 */
[----:B------:R-:W-:-:S10]  /*0300*/  DFMA.RM R8, R12, R8, R10 ;  /* 0x000000080c08722b */ /* 0x000fd4000000400a */
[----:B------:R-:W-:-:S04]  /*0310*/  IADD3 R6, P0, PT, R8, 0x1, RZ ;  /* 0x0000000108067810 */ /* 0x000fc80007f1e0ff */
[----:B------:R-:W-:-:S06]  /*0320*/  IADD3.X R7, PT, PT, RZ, R9, RZ, P0, !PT ;  /* 0x00000009ff077210 */ /* 0x000fcc00007fe4ff */
[----:B------:R-:W-:-:S08]  /*0330*/  DFMA.RP R4, -R8, R6, R4 ;  /* 0x000000060804722b */ /* 0x000fd00000008104 */
[----:B------:R-:W-:-:S06]  /*0340*/  DSETP.GT.AND P0, PT, R4, RZ, PT ;  /* 0x000000ff0400722a */ /* 0x000fcc0003f04000 */
[----:B------:R-:W-:Y:S02]  /*0350*/  FSEL R6, R6, R8, P0 ;  /* 0x0000000806067208 */ /* 0x000fe40000000000 */
[----:B------:R-:W-:Y:S01]  /*0360*/  FSEL R7, R7, R9, P0 ;  /* 0x0000000907077208 */ /* 0x000fe20000000000 */
[----:B------:R-:W-:Y:S06]  /*0370*/  BRA `(.L_x_553) ;  /* 0x0000000000647947 */ /* 0x000fec0003800000 */
.L_x_552:
        /* <DEDUP_REMOVED lines=9> */
[----:B------:R-:W-:Y:S01]  /*0410*/  IMAD.MOV.U32 R6, RZ, RZ, RZ ;  /* 0x000000ffff067224 */ /* 0x000fe200078e00ff */
[----:B------:R-:W-:Y:S01]  /*0420*/  MOV R10, 0x0 ;  /* 0x00000000000a7802 */ /* 0x000fe20000000f00 */
        /* <DEDUP_REMOVED lines=8> */
[----:B------:R-:W-:-:S06]  /*04b0*/  IADD3 R9, PT, PT, R9, -0x100000, RZ ;  /* 0xfff0000009097810 */ /* 0x000fcc0007ffe0ff */
[----:B------:R-:W-:-:S08]  /*04c0*/  DFMA R10, R6, -R6, R4 ;  /* 0x80000006060a722b */ /* 0x000fd00000000004 */
[----:B------:R-:W-:-:S10]  /*04d0*/  DFMA R6, R8, R10, R6 ;  /* 0x0000000a0806722b */ /* 0x000fd40000000006 */
[----:B------:R-:W-:Y:S01]  /*04e0*/  VIADD R7, R7, 0xfcb00000 ;  /* 0xfcb0000007077836 */ /* 0x000fe20000000000 */
[----:B------:R-:W-:Y:S06]  /*04f0*/  BRA `(.L_x_553) ;  /* 0x0000000000047947 */ /* 0x000fec0003800000 */
.L_x_554:
[----:B------:R-:W-:-:S11]  /*0500*/  DADD R6, R4, R4 ;  /* 0x0000000004067229 */ /* 0x000fd60000000004 */
.L_x_553:
[----:B------:R-:W-:Y:S05]  /*0510*/  BSYNC.RECONVERGENT B1 ;  /* 0x0000000000017941 */ /* 0x000fea0003800200 */
.L_x_551:
[----:B------:R-:W-:-:S04]  /*0520*/  MOV R3, 0x0 ;  /* 0x0000000000037802 */ /* 0x000fc80000000f00 */
[----:B------:R-:W-:Y:S05]  /*0530*/  RET.REL.NODEC R2 `(vec_sqrt) ;  /* 0xfffffff802b07950 */ /* 0x000fea0003c3ffff */
.L_x_555:
        /* <DEDUP_REMOVED lines=12> */
.L_x_1157:


//--------------------- .text.vec_sinpi           --------------------------
	.section	.text.vec_sinpi,"ax",@progbits
	.align	128
        .global         vec_sinpi
        .type           vec_sinpi,@function
        .size           vec_sinpi,(.L_x_1240 - vec_sinpi)
        .other          vec_sinpi,@"STO_CUDA_ENTRY STV_DEFAULT"
vec_sinpi:
.text.vec_sinpi:
        /* <DEDUP_REMOVED lines=16> */
[----:B------:R-:W2:Y:S01]  /*0100*/  LDCU.64 UR6, c[0x4][0x1b0] ;  /* 0x01003600ff0677ac */ /* 0x000ea20008000a00 */
[----:B0-----:R-:W-:-:S06]  /*0110*/  IMAD.WIDE R2, R0, 0x8, R2 ;  /* 0x0000000800027825 */ /* 0x001fcc00078e0202 */
[----:B-1----:R-:W3:Y:S02]  /*0120*/  LDG.E.64 R2, desc[UR4][R2.64] ;  /* 0x0000000402027981 */ /* 0x002ee4000c1e1b00 */
[----:B---3--:R-:W-:Y:S02]  /*0130*/  VIADD R21, R3, 0x100000 ;  /* 0x0010000003157836 */ /* 0x008fe40000000000 */
[----:B------:R-:W-:-:S04]  /*0140*/  IMAD.MOV.U32 R20, RZ, RZ, R2 ;  /* 0x000000ffff147224 */ /* 0x000fc800078e0002 */
[----:B------:R-:W0:Y:S02]  /*0150*/  F2I.S64.F64 R16, R20 ;  /* 0x0000001400107311 */ /* 0x000e240000301900 */
[----:B0-----:R-:W-:-:S05]  /*0160*/  IMAD.SHL.U32 R24, R16, 0x40, RZ ;  /* 0x0000004010187824 */ /* 0x001fca00078e00ff */
[----:B------:R-:W-:-:S04]  /*0170*/  LOP3.LUT R24, R24, 0x40, RZ, 0xc0, !PT ;  /* 0x0000004018187812 */ /* 0x000fc800078ec0ff */
[----:B--2---:R-:W-:-:S05]  /*0180*/  IADD3 R24, P0, PT, R24, UR6, RZ ;  /* 0x0000000618187c10 */ /* 0x004fca000ff1e0ff */
[----:B------:R-:W-:-:S05]  /*0190*/  IMAD.X R25, RZ, RZ, UR7, P0 ;  /* 0x00000007ff197e24 */ /* 0x000fca00080e06ff */
[----:B------:R-:W2:Y:S04]  /*01a0*/  LDG.E.128.CONSTANT R12, desc[UR4][R24.64] ;  /* 0x00000004180c7981 */ /* 0x000ea8000c1e9d00 */
[----:B------:R-:W3:Y:S04]  /*01b0*/  LDG.E.128.CONSTANT R8, desc[UR4][R24.64+0x10] ;  /* 0x0000100418087981 */ /* 0x000ee8000c1e9d00 */
[----:B------:R-:W4:Y:S01]  /*01c0*/  LDG.E.128.CONSTANT R4, desc[UR4][R24.64+0x20] ;  /* 0x0000200418047981 */ /* 0x000f22000c1e9d00 */
[----:B------:R-:W0:Y:S01]  /*01d0*/  FRND.F64 R18, R20 ;  /* 0x0000001400127313 */ /* 0x000e220000301800 */
[----:B------:R-:W-:Y:S01]  /*01e0*/  UMOV UR6, 0x33145c07 ;  /* 0x33145c0700067882 */ /* 0x000fe20000000000 */
[----:B------:R-:W-:Y:S01]  /*01f0*/  UMOV UR7, 0x3ca1a626 ;  /* 0x3ca1a62600077882 */ /* 0x000fe20000000000 */
[----:B------:R-:W-:-:S04]  /*0200*/  LOP3.LUT R17, R16, 0x1, RZ, 0xc0, !PT ;  /* 0x0000000110117812 */ /* 0x000fc800078ec0ff */
[----:B------:R-:W-:Y:S01]  /*0210*/  ISETP.NE.U32.AND P0, PT, R17, 0x1, PT ;  /* 0x000000011100780c */ /* 0x000fe20003f05070 */
[----:B------:R-:W-:-:S03]  /*0220*/  IMAD.MOV.U32 R17, RZ, RZ, 0x3da8ff83 ;  /* 0x3da8ff83ff117424 */ /* 0x000fc600078e00ff */
[----:B------:R-:W-:Y:S01]  /*0230*/  ISETP.NE.U32.AND.EX P0, PT, RZ, RZ, PT, P0 ;  /* 0x000000ffff00720c */ /* 0x000fe20003f05100 */
[----:B0-----:R-:W-:-:S08]  /*0240*/  DFMA R18, R18, -0.5, R2 ;  /* 0xbfe000001212782b */ /* 0x001fd00000000002 */
[----:B------:R-:W-:Y:S01]  /*0250*/  DMUL R22, R18, UR6 ;  /* 0x0000000612167c28 */ /* 0x000fe20008000000 */
[----:B------:R-:W-:Y:S01]  /*0260*/  UMOV UR6, 0x54442d18 ;  /* 0x54442d1800067882 */ /* 0x000fe20000000000 */
[----:B------:R-:W-:-:S06]  /*0270*/  UMOV UR7, 0x400921fb ;  /* 0x400921fb00077882 */ /* 0x000fcc0000000000 */
[----:B------:R-:W-:Y:S01]  /*0280*/  DFMA R18, R18, UR6, R22 ;  /* 0x0000000612127c2b */ /* 0x000fe20008000016 */
[----:B------:R-:W-:Y:S01]  /*0290*/  IMAD.MOV.U32 R22, RZ, RZ, 0x20fd8164 ;  /* 0x20fd8164ff167424 */ /* 0x000fe200078e00ff */
[----:B------:R-:W-:-:S04]  /*02a0*/  FSEL R23, -R17, 0.11223486810922622681, !P0 ;  /* 0x3de5db6511177808 */ /* 0x000fc80004000100 */
[----:B------:R-:W-:Y:S02]  /*02b0*/  FSEL R22, R22, -8.06006814911005101289e+34, !P0 ;  /* 0xf9785eba16167808 */ /* 0x000fe40004000000 */
[----:B------:R-:W-:-:S08]  /*02c0*/  DMUL R20, R18, R18 ;  /* 0x0000001212147228 */ /* 0x000fd00000000000 */
[----:B--2---:R-:W-:-:S08]  /*02d0*/  DFMA R12, R20, R22, R12 ;  /* 0x00000016140c722b */ /* 0x004fd0000000000c */
[----:B------:R-:W-:-:S08]  /*02e0*/  DFMA R12, R20, R12, R14 ;  /* 0x0000000c140c722b */ /* 0x000fd0000000000e */
[C---:B---3--:R-:W-:Y:S02]  /*02f0*/  DFMA R8, R20.reuse, R12, R8 ;  /* 0x0000000c1408722b */ /* 0x048fe40000000008 */
[----:B------:R-:W0:Y:S06]  /*0300*/  LDC.64 R12, c[0x0][0x388] ;  /* 0x0000e200ff0c7b82 */ /* 0x000e2c0000000a00 */
[----:B------:R-:W-:-:S08]  /*0310*/  DFMA R8, R20, R8, R10 ;  /* 0x000000081408722b */ /* 0x000fd0000000000a */
[----:B----4-:R-:W-:Y:S02]  /*0320*/  DFMA R4, R20, R8, R4 ;  /* 0x000000081404722b */ /* 0x010fe40000000004 */
[----:B------:R-:W-:-:S06]  /*0330*/  DMUL R8, RZ, R2 ;  /* 0x00000002ff087228 */ /* 0x000fcc0000000000 */
[----:B------:R-:W-:Y:S01]  /*0340*/  DFMA R4, R20, R4, R6 ;  /* 0x000000041404722b */ /* 0x000fe20000000006 */
[----:B------:R-:W1:Y:S07]  /*0350*/  FRND.F64.TRUNC R6, R2 ;  /* 0x0000000200067313 */ /* 0x000e6e000030d800 */
[-C--:B------:R-:W-:Y:S02]  /*0360*/  DFMA R18, R18, R4.reuse, R18 ;  /* 0x000000041212722b */ /* 0x080fe40000000012 */
[----:B------:R-:W-:-:S02]  /*0370*/  DFMA R4, R20, R4, 1 ;  /* 0x3ff000001404742b */ /* 0x000fc40000000004 */
[----:B-1----:R-:W-:Y:S01]  /*0380*/  DSETP.NEU.AND P1, PT, R2, R6, PT ;  /* 0x000000060200722a */ /* 0x002fe20003f2d000 */
[----:B0-----:R-:W-:-:S07]  /*0390*/  IMAD.WIDE R2, R0, 0x8, R12 ;  /* 0x0000000800027825 */ /* 0x001fce00078e020c */
[----:B------:R-:W-:Y:S02]  /*03a0*/  FSEL R10, R4, R18, !P0 ;  /* 0x00000012040a7208 */ /* 0x000fe40004000000 */
[----:B------:R-:W-:Y:S02]  /*03b0*/  FSEL R11, R5, R19, !P0 ;  /* 0x00000013050b7208 */ /* 0x000fe40004000000 */
[----:B------:R-:W-:-:S04]  /*03c0*/  LOP3.LUT P0, RZ, R16, 0x2, RZ, 0xc0, !PT ;  /* 0x0000000210ff7812 */ /* 0x000fc8000780c0ff */
[----:B------:R-:W-:-:S10]  /*03d0*/  DADD R4, RZ, -R10 ;  /* 0x00000000ff047229 */ /* 0x000fd4000000080a */
[----:B------:R-:W-:Y:S02]  /*03e0*/  FSEL R7, R10, R4, !P0 ;  /* 0x000000040a077208 */ /* 0x000fe40004000000 */
[----:B------:R-:W-:Y:S02]  /*03f0*/  FSEL R5, R11, R5, !P0 ;  /* 0x000000050b057208 */ /* 0x000fe40004000000 */
[----:B------:R-:W-:Y:S02]  /*0400*/  FSEL R4, R8, R7, !P1 ;  /* 0x0000000708047208 */ /* 0x000fe40004800000 */
[----:B------:R-:W-:-:S05]  /*0410*/  FSEL R5, R9, R5, !P1 ;  /* 0x0000000509057208 */ /* 0x000fca0004800000 */
[----:B------:R-:W-:Y:S01]  /*0420*/  STG.E.64 desc[UR4][R2.64], R4 ;  /* 0x0000000402007986 */ /* 0x000fe2000c101b04 */
[----:B------:R-:W-:Y:S05]  /*0430*/  EXIT ;  /* 0x000000000000794d */ /* 0x000fea0003800000 */
.L_x_556:
        /* <DEDUP_REMOVED lines=12> */
.L_x_1240:


//--------------------- .text.vec_sinh            --------------------------
	.section	.text.vec_sinh,"ax",@progbits
	.align	128
        .global         vec_sinh
        .type           vec_sinh,@function
        .size           vec_sinh,(.L_x_1158 - vec_sinh)
        .other          vec_sinh,@"STO_CUDA_ENTRY STV_DEFAULT"
vec_sinh:
.text.vec_sinh:
        /* <DEDUP_REMOVED lines=19> */
[----:B--2---:R-:W-:Y:S01]  /*0130*/  LOP3.LUT R9, R5, 0x7fffffff, RZ, 0xc0, !PT ;  /* 0x7fffffff05097812 */ /* 0x004fe200078ec0ff */
[----:B------:R-:W-:-:S03]  /*0140*/  IMAD.MOV.U32 R6, RZ, RZ, R4 ;  /* 0x000000ffff067224 */ /* 0x000fc600078e0004 */
[----:B------:R-:W-:Y:S01]  /*0150*/  ISETP.GT.U32.AND P0, PT, R9, 0x3fefffff, PT ;  /* 0x3fefffff0900780c */ /* 0x000fe20003f04070 */
[----:B------:R-:W-:-:S12]  /*0160*/  IMAD.MOV.U32 R7, RZ, RZ, R9 ;  /* 0x000000ffff077224 */ /* 0x000fd800078e0009 */
[----:B------:R-:W-:Y:S05]  /*0170*/  @P0 BRA `(.L_x_558) ;  /* 0x0000000000600947 */ /* 0x000fea0003800000 */
[----:B------:R-:W-:Y:S01]  /*0180*/  DMUL R2, R6, R6 ;  /* 0x0000000606027228 */ /* 0x000fe20000000000 */
[----:B------:R-:W-:Y:S01]  /*0190*/  IMAD.MOV.U32 R8, RZ, RZ, 0x61d87def ;  /* 0x61d87defff087424 */ /* 0x000fe200078e00ff */
[----:B------:R-:W-:Y:S01]  /*01a0*/  UMOV UR6, 0xab274c53 ;  /* 0xab274c5300067882 */ /* 0x000fe20000000000 */
        /* <DEDUP_REMOVED lines=20> */
[----:B------:R-:W-:Y:S10]  /*02f0*/  BRA `(.L_x_559) ;  /* 0x0000000400587947 */ /* 0x000ff40003800000 */
.L_x_558:
[----:B------:R-:W-:Y:S01]  /*0300*/  IMAD.MOV.U32 R2, RZ, RZ, 0x652b82fe ;  /* 0x652b82feff027424 */ /* 0x000fe200078e00ff */
[----:B------:R-:W-:Y:S01]  /*0310*/  UMOV UR6, 0xfefa39ef ;  /* 0xfefa39ef00067882 */ /* 0x000fe20000000000 */
[----:B------:R-:W-:Y:S01]  /*0320*/  IMAD.MOV.U32 R3, RZ, RZ, 0x3ff71547 ;  /* 0x3ff71547ff037424 */ /* 0x000fe200078e00ff */
[----:B------:R-:W-:Y:S01]  /*0330*/  UMOV UR7, 0x3fe62e42 ;  /* 0x3fe62e4200077882 */ /* 0x000fe20000000000 */
[----:B------:R-:W-:Y:S01]  /*0340*/  IMAD.MOV.U32 R14, RZ, RZ, -0x7142ec33 ;  /* 0x8ebd13cdff0e7424 */ /* 0x000fe200078e00ff */
[----:B------:R-:W-:Y:S01]  /*0350*/  BSSY.RECONVERGENT B1, `(.L_x_560) ;  /* 0x000004a000017945 */ /* 0x000fe20003800200 */
[----:B------:R-:W-:Y:S02]  /*0360*/  IMAD.MOV.U32 R15, RZ, RZ, 0x3e5af86d ;  /* 0x3e5af86dff0f7424 */ /* 0x000fe400078e00ff */
[----:B------:R-:W-:Y:S01]  /*0370*/  DFMA R2, R6, R2, 6.75539944105574400000e+15 ;  /* 0x433800000602742b */ /* 0x000fe20000000002 */
[----:B------:R-:W-:Y:S02]  /*0380*/  IMAD.MOV.U32 R26, RZ, RZ, 0x0 ;  /* 0x00000000ff1a7424 */ /* 0x000fe400078e00ff */
[----:B------:R-:W-:-:S05]  /*0390*/  IMAD.MOV.U32 R27, RZ, RZ, 0x3ff00000 ;  /* 0x3ff00000ff1b7424 */ /* 0x000fca00078e00ff */
[----:B------:R-:W-:Y:S01]  /*03a0*/  DADD R10, R2, -6.75539944105574400000e+15 ;  /* 0xc3380000020a7429 */ /* 0x000fe20000000000 */
[----:B------:R-:W-:Y:S02]  /*03b0*/  IMAD.SHL.U32 R3, R9, 0x2, RZ ;  /* 0x0000000209037824 */ /* 0x000fe400078e00ff */
[----:B------:R-:W-:-:S03]  /*03c0*/  VIADD R2, R2, 0xffffffff ;  /* 0xffffffff02027836 */ /* 0x000fc60000000000 */
[C---:B------:R-:W-:Y:S02]  /*03d0*/  ISETP.GE.U32.AND P0, PT, R3.reuse, 0x7fb3e647, PT ;  /* 0x7fb3e6470300780c */ /* 0x040fe40003f06070 */
[----:B------:R-:W-:Y:S01]  /*03e0*/  DFMA R12, R10, -UR6, R6 ;  /* 0x800000060a0c7c2b */ /* 0x000fe20008000006 */
[----:B------:R-:W-:Y:S01]  /*03f0*/  UMOV UR6, 0x3b39803f ;  /* 0x3b39803f00067882 */ /* 0x000fe20000000000 */
[----:B------:R-:W-:Y:S01]  /*0400*/  UMOV UR7, 0x3c7abc9e ;  /* 0x3c7abc9e00077882 */ /* 0x000fe20000000000 */
[----:B------:R-:W-:Y:S02]  /*0410*/  SEL R2, R2, RZ, P0 ;  /* 0x000000ff02027207 */ /* 0x000fe40000000000 */
[----:B------:R-:W-:-:S03]  /*0420*/  ISETP.NE.AND P1, PT, R3, RZ, PT ;  /* 0x000000ff0300720c */ /* 0x000fc60003f25270 */
[----:B------:R-:W-:Y:S01]  /*0430*/  DFMA R12, R10, -UR6, R12 ;  /* 0x800000060a0c7c2b */ /* 0x000fe2000800000c */
[----:B------:R-:W-:Y:S01]  /*0440*/  UMOV UR6, 0x6acd15b6 ;  /* 0x6acd15b600067882 */ /* 0x000fe20000000000 */
[----:B------:R-:W-:-:S08]  /*0450*/  UMOV UR7, 0x3e21f407 ;  /* 0x3e21f40700077882 */ /* 0x000fd00000000000 */
[----:B------:R-:W-:Y:S02]  /*0460*/  FSEL R10, R4, R12, !P0 ;  /* 0x0000000c040a7208 */ /* 0x000fe40004000000 */
[----:B------:R-:W-:Y:S02]  /*0470*/  FSEL R11, R9, R13, !P0 ;  /* 0x0000000d090b7208 */ /* 0x000fe40004000000 */
[C---:B------:R-:W-:Y:S02]  /*0480*/  ISETP.NE.AND P0, PT, R2.reuse, 0x400, PT ;  /* 0x000004000200780c */ /* 0x040fe40003f05270 */
[----:B------:R-:W-:Y:S02]  /*0490*/  LEA R2, R2, 0x3ff00000, 0x14 ;  /* 0x3ff0000002027811 */ /* 0x000fe400078ea0ff */
[----:B------:R-:W-:Y:S01]  /*04a0*/  DFMA R12, R10, UR6, R14 ;  /* 0x000000060a0c7c2b */ /* 0x000fe2000800000e */
[----:B------:R-:W-:Y:S01]  /*04b0*/  UMOV UR6, 0x92ba033d ;  /* 0x92ba033d00067882 */ /* 0x000fe20000000000 */
[----:B------:R-:W-:Y:S01]  /*04c0*/  UMOV UR7, 0x3e927e50 ;  /* 0x3e927e5000077882 */ /* 0x000fe20000000000 */
[----:B------:R-:W-:Y:S01]  /*04d0*/  SEL R15, R2, 0x7fe00000, P0 ;  /* 0x7fe00000020f7807 */ /* 0x000fe20000000000 */
[----:B------:R-:W-:-:S04]  /*04e0*/  IMAD.MOV.U32 R14, RZ, RZ, RZ ;  /* 0x000000ffff0e7224 */ /* 0x000fc800078e00ff */
[----:B------:R-:W-:Y:S01]  /*04f0*/  DFMA R12, R10, R12, UR6 ;  /* 0x000000060a0c7e2b */ /* 0x000fe2000800000c */
[----:B------:R-:W-:Y:S01]  /*0500*/  UMOV UR6, 0x6c5f9da1 ;  /* 0x6c5f9da100067882 */ /* 0x000fe20000000000 */
[----:B------:R-:W-:Y:S01]  /*0510*/  UMOV UR7, 0x3ec71dde ;  /* 0x3ec71dde00077882 */ /* 0x000fe20000000000 */
[----:B------:R-:W-:-:S05]  /*0520*/  DADD R16, R14, -0.5 ;  /* 0xbfe000000e107429 */ /* 0x000fca0000000000 */
        /* <DEDUP_REMOVED lines=19> */
[----:B------:R-:W-:-:S08]  /*0660*/  DFMA R12, R10, R12, 0.5 ;  /* 0x3fe000000a0c742b */ /* 0x000fd0000000000c */
[----:B------:R-:W-:-:S08]  /*0670*/  DMUL R12, R10, R12 ;  /* 0x0000000c0a0c7228 */ /* 0x000fd00000000000 */
[----:B------:R-:W-:-:S08]  /*0680*/  DFMA R12, R10, R12, R10 ;  /* 0x0000000c0a0c722b */ /* 0x000fd0000000000a */
[----:B------:R-:W-:-:S08]  /*0690*/  DFMA R12, R12, R14, R16 ;  /* 0x0000000e0c0c722b */ /* 0x000fd00000000010 */
[----:B------:R-:W-:-:S10]  /*06a0*/  DADD R2, R12, R12 ;  /* 0x000000000c027229 */ /* 0x000fd4000000000c */
[----:B------:R-:W-:Y:S01]  /*06b0*/  FSEL R11, R2, R12, !P0 ;  /* 0x0000000c020b7208 */ /* 0x000fe20004000000 */
[----:B------:R-:W-:Y:S01]  /*06c0*/  IMAD.MOV.U32 R2, RZ, RZ, 0x1 ;  /* 0x00000001ff027424 */ /* 0x000fe200078e00ff */
[----:B------:R-:W-:Y:S02]  /*06d0*/  @P1 FSEL R9, R3, R13, !P0 ;  /* 0x0000000d03091208 */ /* 0x000fe40004000000 */
[----:B------:R-:W-:Y:S02]  /*06e0*/  FSEL R8, R4, R11, !P1 ;  /* 0x0000000b04087208 */ /* 0x000fe40004800000 */
[----:B------:R-:W-:-:S04]  /*06f0*/  FSETP.GEU.AND P0, PT, |R9|, 6.5827683646048100446e-37, PT ;  /* 0x036000000900780b */ /* 0x000fc80003f0e200 */
[----:B------:R-:W-:-:S06]  /*0700*/  DFMA R26, R8, 2, R26 ;  /* 0x40000000081a782b */ /* 0x000fcc000000001a */
[----:B------:R-:W0:Y:S02]  /*0710*/  MUFU.RCP64H R3, R27 ;  /* 0x0000001b00037308 */ /* 0x000e240000001800 */
        /* <DEDUP_REMOVED lines=12> */
[----:B------:R-:W-:Y:S05]  /*07e0*/  CALL.REL.NOINC `($__internal_34_$__cuda_sm20_div_rn_f64_full) ;  /* 0x0000000000347944 */ /* 0x000fea0003c00000 */
.L_x_561:
[----:B------:R-:W-:Y:S05]  /*07f0*/  BSYNC.RECONVERGENT B1 ;  /* 0x0000000000017941 */ /* 0x000fea0003800200 */
.L_x_560:
[----:B------:R-:W-:Y:S01]  /*0800*/  DADD R2, R8, R2 ;  /* 0x0000000008027229 */ /* 0x000fe20000000002 */
[----:B------:R-:W-:Y:S01]  /*0810*/  UMOV UR6, 0x8fb9f87e ;  /* 0x8fb9f87e00067882 */ /* 0x000fe20000000000 */
[----:B------:R-:W-:Y:S02]  /*0820*/  UMOV UR7, 0x408633ce ;  /* 0x408633ce00077882 */ /* 0x000fe40000000000 */
[----:B------:R-:W-:-:S06]  /*0830*/  DSETP.GE.AND P0, PT, R6, UR6, PT ;  /* 0x0000000606007e2a */ /* 0x000fcc000bf06000 */
[----:B------:R-:W-:Y:S02]  /*0840*/  FSEL R6, R2, RZ, !P0 ;  /* 0x000000ff02067208 */ /* 0x000fe40004000000 */
[----:B------:R-:W-:-:S07]  /*0850*/  FSEL R7, R3, +QNAN , !P0 ;  /* 0x7ff0000003077808 */ /* 0x000fce0004000000 */
.L_x_559:
[----:B------:R-:W-:Y:S05]  /*0860*/  BSYNC.RECONVERGENT B0 ;  /* 0x0000000000007941 */ /* 0x000fea0003800200 */
.L_x_557:
[----:B------:R-:W0:Y:S01]  /*0870*/  LDC.64 R2, c[0x0][0x388] ;  /* 0x0000e200ff027b82 */ /* 0x000e220000000a00 */
[----:B------:R-:W-:Y:S01]  /*0880*/  LOP3.LUT R7, R7, 0x80000000, R5, 0xb8, !PT ;  /* 0x8000000007077812 */ /* 0x000fe200078eb805 */
[----:B0-----:R-:W-:-:S05]  /*0890*/  IMAD.WIDE R2, R0, 0x8, R2 ;  /* 0x0000000800027825 */ /* 0x001fca00078e0202 */
[----:B------:R-:W-:Y:S01]  /*08a0*/  STG.E.64 desc[UR4][R2.64], R6 ;  /* 0x0000000602007986 */ /* 0x000fe2000c101b04 */
[----:B------:R-:W-:Y:S05]  /*08b0*/  EXIT ;  /* 0x000000000000794d */ /* 0x000fea0003800000 */
        .weak           $__internal_34_$__cuda_sm20_div_rn_f64_full
        .type           $__internal_34_$__cuda_sm20_div_rn_f64_full,@function
        .size           $__internal_34_$__cuda_sm20_div_rn_f64_full,(.L_x_1158 - $__internal_34_$__cuda_sm20_div_rn_f64_full)
$__internal_34_$__cuda_sm20_div_rn_f64_full:
[C---:B------:R-:W-:Y:S01]  /*08c0*/  FSETP.GEU.AND P0, PT, |R27|.reuse, 1.469367938527859385e-39, PT ;  /* 0x001000001b00780b */ /* 0x040fe20003f0e200 */
[--C-:B------:R-:W-:Y:S01]  /*08d0*/  IMAD.MOV.U32 R10, RZ, RZ, R26.reuse ;  /* 0x000000ffff0a7224 */ /* 0x100fe200078e001a */
[C---:B------:R-:W-:Y:S01]  /*08e0*/  LOP3.LUT R2, R27.reuse, 0x800fffff, RZ, 0xc0, !PT ;  /* 0x800fffff1b027812 */ /* 0x040fe200078ec0ff */
[----:B------:R-:W-:Y:S01]  /*08f0*/  IMAD.MOV.U32 R11, RZ, RZ, R27 ;  /* 0x000000ffff0b7224 */ /* 0x000fe200078e001b */
[----:B------:R-:W-:Y:S01]  /*0900*/  BSSY.RECONVERGENT B2, `(.L_x_562) ;  /* 0x0000057000027945 */ /* 0x000fe20003800200 */
[----:B------:R-:W-:Y:S01]  /*0910*/  IMAD.MOV.U32 R13, RZ, RZ, R9 ;  /* 0x000000ffff0d7224 */ /* 0x000fe200078e0009 */
[----:B------:R-:W-:Y:S01]  /*0920*/  LOP3.LUT R3, R2, 0x3ff00000, RZ, 0xfc, !PT ;  /* 0x3ff0000002037812 */ /* 0x000fe200078efcff */
[----:B------:R-:W-:Y:S01]  /*0930*/  IMAD.MOV.U32 R2, RZ, RZ, R26 ;  /* 0x000000ffff027224 */ /* 0x000fe200078e001a */
[----:B------:R-:W-:Y:S01]  /*0940*/  LOP3.LUT R26, R27, 0x7ff00000, RZ, 0xc0, !PT ;  /* 0x7ff000001b1a7812 */ /* 0x000fe200078ec0ff */
[----:B------:R-:W-:Y:S01]  /*0950*/  IMAD.MOV.U32 R20, RZ, RZ, 0x1 ;  /* 0x00000001ff147424 */ /* 0x000fe200078e00ff */
[C---:B------:R-:W-:Y:S01]  /*0960*/  FSETP.GEU.AND P2, PT, |R13|.reuse, 1.469367938527859385e-39, PT ;  /* 0x001000000d00780b */ /* 0x040fe20003f4e200 */
[----:B------:R-:W-:Y:S01]  /*0970*/  IMAD.MOV.U32 R12, RZ, RZ, R8 ;  /* 0x000000ffff0c7224 */ /* 0x000fe200078e0008 */
[----:B------:R-:W-:Y:S01]  /*0980*/  LOP3.LUT R17, R13, 0x7ff00000, RZ, 0xc0, !PT ;  /* 0x7ff000000d117812 */ /* 0x000fe200078ec0ff */
[----:B------:R-:W-:-:S03]  /*0990*/  @!P0 DMUL R2, R10, 8.98846567431157953865e+307 ;  /* 0x7fe000000a028828 */ /* 0x000fc60000000000 */
[----:B------:R-:W-:-:S03]  /*09a0*/  ISETP.GE.U32.AND P1, PT, R17, R26, PT ;  /* 0x0000001a1100720c */ /* 0x000fc60003f26070 */
[----:B------:R-:W0:Y:S04]  /*09b0*/  MUFU.RCP64H R21, R3 ;  /* 0x0000000300157308 */ /* 0x000e280000001800 */
[----:B------:R-:W-:Y:S01]  /*09c0*/  @!P2 LOP3.LUT R18, R11, 0x7ff00000, RZ, 0xc0, !PT ;  /* 0x7ff000000b12a812 */ /* 0x000fe200078ec0ff */
[----:B------:R-:W-:Y:S01]  /*09d0*/  @!P2 IMAD.MOV.U32 R22, RZ, RZ, RZ ;  /* 0x000000ffff16a224 */ /* 0x000fe200078e00ff */
[----:B------:R-:W-:Y:S02]  /*09e0*/  @!P0 LOP3.LUT R26, R3, 0x7ff00000, RZ, 0xc0, !PT ;  /* 0x7ff00000031a8812 */ /* 0x000fe400078ec0ff */
[----:B------:R-:W-:Y:S01]  /*09f0*/  @!P2 ISETP.GE.U32.AND P3, PT, R17, R18, PT ;  /* 0x000000121100a20c */ /* 0x000fe20003f66070 */
[----:B------:R-:W-:Y:S02]  /*0a00*/  IMAD.MOV.U32 R18, RZ, RZ, 0x1ca00000 ;  /* 0x1ca00000ff127424 */ /* 0x000fe400078e00ff */
[----:B------:R-:W-:-:S03]  /*0a10*/  VIADD R27, R26, 0xffffffff ;  /* 0xffffffff1a1b7836 */ /* 0x000fc60000000000 */
[----:B------:R-:W-:Y:S01]  /*0a20*/  @!P2 SEL R19, R18, 0x63400000, !P3 ;  /* 0x634000001213a807 */ /* 0x000fe20005800000 */
[----:B0-----:R-:W-:-:S03]  /*0a30*/  DFMA R14, R20, -R2, 1 ;  /* 0x3ff00000140e742b */ /* 0x001fc60000000802 */
[----:B------:R-:W-:-:S04]  /*0a40*/  @!P2 LOP3.LUT R19, R19, 0x80000000, R13, 0xf8, !PT ;  /* 0x800000001313a812 */ /* 0x000fc800078ef80d */
[----:B------:R-:W-:Y:S01]  /*0a50*/  @!P2 LOP3.LUT R23, R19, 0x100000, RZ, 0xfc, !PT ;  /* 0x001000001317a812 */ /* 0x000fe200078efcff */
[----:B------:R-:W-:Y:S01]  /*0a60*/  IMAD.MOV.U32 R19, RZ, RZ, R17 ;  /* 0x000000ffff137224 */ /* 0x000fe200078e0011 */
        /* <DEDUP_REMOVED lines=20> */
[----:B------:R-:W-:Y:S01]  /*0bb0*/  SEL R13, R18, 0x63400000, !P0 ;  /* 0x63400000120d7807 */ /* 0x000fe20004000000 */
[----:B------:R-:W-:-:S04]  /*0bc0*/  IMAD.MOV.U32 R18, RZ, RZ, RZ ;  /* 0x000000ffff127224 */ /* 0x000fc800078e00ff */
        /* <DEDUP_REMOVED lines=21> */
.L_x_563:
        /* <DEDUP_REMOVED lines=16> */
.L_x_566:
[----:B------:R-:W-:Y:S01]  /*0e20*/  LOP3.LUT R21, R11, 0x80000, RZ, 0xfc, !PT ;  /* 0x000800000b157812 */ /* 0x000fe200078efcff */
[----:B------:R-:W-:Y:S01]  /*0e30*/  IMAD.MOV.U32 R20, RZ, RZ, R10 ;  /* 0x000000ffff147224 */ /* 0x000fe200078e000a */
[----:B------:R-:W-:Y:S06]  /*0e40*/  BRA `(.L_x_564) ;  /* 0x0000000000087947 */ /* 0x000fec0003800000 */
.L_x_565:
[----:B------:R-:W-:Y:S01]  /*0e50*/  LOP3.LUT R21, R13, 0x80000, RZ, 0xfc, !PT ;  /* 0x000800000d157812 */ /* 0x000fe200078efcff */
[----:B------:R-:W-:-:S07]  /*0e60*/  IMAD.MOV.U32 R20, RZ, RZ, R12 ;  /* 0x000000ffff147224 */ /* 0x000fce00078e000c */
.L_x_564:
[----:B------:R-:W-:Y:S05]  /*0e70*/  BSYNC.RECONVERGENT B2 ;  /* 0x0000000000027941 */ /* 0x000fea0003800200 */
.L_x_562:
[----:B------:R-:W-:Y:S02]  /*0e80*/  IMAD.MOV.U32 R17, RZ, RZ, 0x0 ;  /* 0x00000000ff117424 */ /* 0x000fe400078e00ff */
[----:B------:R-:W-:Y:S02]  /*0e90*/  IMAD.MOV.U32 R2, RZ, RZ, R20 ;  /* 0x000000ffff027224 */ /* 0x000fe400078e0014 */
[----:B------:R-:W-:Y:S01]  /*0ea0*/  IMAD.MOV.U32 R3, RZ, RZ, R21 ;  /* 0x000000ffff037224 */ /* 0x000fe200078e0015 */
[----:B------:R-:W-:Y:S06]  /*0eb0*/  RET.REL.NODEC R16 `(vec_sinh) ;  /* 0xfffffff010507950 */ /* 0x000fec0003c3ffff */
.L_x_567:
        /* <DEDUP_REMOVED lines=12> */
.L_x_1158:


//--------------------- .text.vec_sin             --------------------------
	.section	.text.vec_sin,"ax",@progbits
	.align	128
        .global         vec_sin
        .type           vec_sin,@function
        .size           vec_sin,(.L_x_1159 - vec_sin)
        .other          vec_sin,@"STO_CUDA_ENTRY STV_DEFAULT"
vec_sin:
.text.vec_sin:
        /* <DEDUP_REMOVED lines=22> */
[----:B------:R-:W-:Y:S01]  /*0160*/  @!P0 IMAD.MOV.U32 R0, RZ, RZ, RZ ;  /* 0x000000ffff008224 */ /* 0x000fe200078e00ff */
[----:B------:R-:W-:Y:S09]  /*0170*/  @!P0 BRA `(.L_x_569) ;  /* 0x0000000000488947 */ /* 0x000ff20003800000 */
        /* <DEDUP_REMOVED lines=17> */
[----:B------:R-:W-:Y:S05]  /*0290*/  CALL.REL.NOINC `($vec_sin$__internal_trig_reduction_slowpathd) ;  /* 0x0000000000887944 */ /* 0x000fea0003c00000 */
.L_x_569:
[----:B------:R-:W-:Y:S05]  /*02a0*/  BSYNC.RECONVERGENT B0 ;  /* 0x0000000000007941 */ /* 0x000fea0003800200 */
.L_x_568:
        /* <DEDUP_REMOVED lines=20> */
[----:B------:R-:W-:Y:S01]  /*03f0*/  DFMA R4, R8, R4, R6 ;  /* 0x000000040804722b */ /* 0x000fe20000000006 */
[----:B------:R-:W0:Y:S07]  /*0400*/  LDC.64 R6, c[0x0][0x388] ;  /* 0x0000e200ff067b82 */ /* 0x000e2e0000000a00 */
[----:B------:R-:W-:Y:S02]  /*0410*/  DFMA R2, R4, R2, R2 ;  /* 0x000000020402722b */ /* 0x000fe40000000002 */
[----:B------:R-:W-:-:S10]  /*0420*/  DFMA R4, R8, R4, 1 ;  /* 0x3ff000000804742b */ /* 0x000fd40000000004 */
[----:B------:R-:W-:Y:S02]  /*0430*/  FSEL R4, R4, R2, !P0 ;  /* 0x0000000204047208 */ /* 0x000fe40004000000 */
[----:B------:R-:W-:Y:S02]  /*0440*/  FSEL R5, R5, R3, !P0 ;  /* 0x0000000305057208 */ /* 0x000fe40004000000 */
[----:B------:R-:W-:Y:S01]  /*0450*/  LOP3.LUT P0, RZ, R0, 0x2, RZ, 0xc0, !PT ;  /* 0x0000000200ff7812 */ /* 0x000fe2000780c0ff */
[----:B0-----:R-:W-:-:S03]  /*0460*/  IMAD.WIDE R10, R10, 0x8, R6 ;  /* 0x000000080a0a7825 */ /* 0x001fc600078e0206 */
[----:B------:R-:W-:-:S10]  /*0470*/  DADD R2, RZ, -R4 ;  /* 0x00000000ff027229 */ /* 0x000fd40000000804 */
[----:B------:R-:W-:Y:S02]  /*0480*/  FSEL R2, R4, R2, !P0 ;  /* 0x0000000204027208 */ /* 0x000fe40004000000 */
[----:B------:R-:W-:-:S05]  /*0490*/  FSEL R3, R5, R3, !P0 ;  /* 0x0000000305037208 */ /* 0x000fca0004000000 */
[----:B------:R-:W-:Y:S01]  /*04a0*/  STG.E.64 desc[UR4][R10.64], R2 ;  /* 0x000000020a007986 */ /* 0x000fe2000c101b04 */
[----:B------:R-:W-:Y:S05]  /*04b0*/  EXIT ;  /* 0x000000000000794d */ /* 0x000fea0003800000 */
        .type           $vec_sin$__internal_trig_reduction_slowpathd,@function
        .size           $vec_sin$__internal_trig_reduction_slowpathd,(.L_x_1159 - $vec_sin$__internal_trig_reduction_slowpathd)
$vec_sin$__internal_trig_reduction_slowpathd:
        /* <DEDUP_REMOVED lines=26> */
.L_x_574:
        /* <DEDUP_REMOVED lines=28> */
.L_x_573:
[----:B------:R-:W-:-:S07]  /*0820*/  IMAD.MOV.U32 R21, RZ, RZ, R0 ;  /* 0x000000ffff157224 */ /* 0x000fce00078e0000 */
.L_x_572:
[----:B------:R-:W-:Y:S05]  /*0830*/  BSYNC.RECONVERGENT B1 ;  /* 0x0000000000017941 */ /* 0x000fea0003800200 */
.L_x_571:
        /* <DEDUP_REMOVED lines=60> */
.L_x_576:
[----:B------:R-:W-:Y:S05]  /*0c00*/  BSYNC.RECONVERGENT B1 ;  /* 0x0000000000017941 */ /* 0x000fea0003800200 */
.L_x_575:
        /* <DEDUP_REMOVED lines=36> */
.L_x_570:
[----:B------:R-:W-:Y:S02]  /*0e50*/  IMAD.MOV.U32 R13, RZ, RZ, 0x0 ;  /* 0x00000000ff0d7424 */ /* 0x000fe400078e00ff */
[----:B------:R-:W-:Y:S02]  /*0e60*/  IMAD.MOV.U32 R0, RZ, RZ, R4 ;  /* 0x000000ffff007224 */ /* 0x000fe400078e0004 */
[----:B------:R-:W-:Y:S02]  /*0e70*/  IMAD.MOV.U32 R2, RZ, RZ, R11 ;  /* 0x000000ffff027224 */ /* 0x000fe400078e000b */
[----:B------:R-:W-:Y:S01]  /*0e80*/  IMAD.MOV.U32 R3, RZ, RZ, R14 ;  /* 0x000000ffff037224 */ /* 0x000fe200078e000e */
[----:B------:R-:W-:Y:S06]  /*0e90*/  RET.REL.NODEC R12 `(vec_sin) ;  /* 0xfffffff00c587950 */ /* 0x000fec0003c3ffff */
.L_x_577:
        /* <DEDUP_REMOVED lines=14> */
.L_x_1159:


//--------------------- .text.vec_rsqrt           --------------------------
	.section	.text.vec_rsqrt,"ax",@progbits
	.align	128
        .global         vec_rsqrt
        .type           vec_rsqrt,@function
        .size           vec_rsqrt,(.L_x_1160 - vec_rsqrt)
        .other          vec_rsqrt,@"STO_CUDA_ENTRY STV_DEFAULT"
vec_rsqrt:
.text.vec_rsqrt:
        /* <DEDUP_REMOVED lines=18> */
[----:B------:R-:W-:Y:S01]  /*0120*/  IMAD.MOV.U32 R4, RZ, RZ, RZ ;  /* 0x000000ffff047224 */ /* 0x000fe200078e00ff */
[----:B------:R-:W-:Y:S01]  /*0130*/  MOV R9, 0x3fd80000 ;  /* 0x3fd8000000097802 */ /* 0x000fe20000000f00 */
[----:B------:R-:W-:Y:S01]  /*0140*/  IMAD.MOV.U32 R8, RZ, RZ, 0x0 ;  /* 0x00000000ff087424 */ /* 0x000fe200078e00ff */
        /* <DEDUP_REMOVED lines=8> */
[----:B------:R-:W-:Y:S01]  /*01d0*/  DFMA R4, R8, R6, R4 ;  /* 0x000000060804722b */ /* 0x000fe20000000004 */
[----:B------:R-:W-:Y:S10]  /*01e0*/  @!P0 BRA `(.L_x_579) ;  /* 0x0000000000088947 */ /* 0x000ff40003800000 */
[----:B------:R-:W-:-:S07]  /*01f0*/  MOV R10, 0x210 ;  /* 0x00000210000a7802 */ /* 0x000fce0000000f00 */
[----:B------:R-:W-:Y:S05]  /*0200*/  CALL.REL.NOINC `($__internal_35_$__cuda_sm20_drsqrt_f64_slowpath_v2) ;  /* 0x0000000000147944 */ /* 0x000fea0003c00000 */
.L_x_579:
[----:B------:R-:W-:Y:S05]  /*0210*/  BSYNC.RECONVERGENT B0 ;  /* 0x0000000000007941 */ /* 0x000fea0003800200 */
.L_x_578:
[----:B------:R-:W0:Y:S02]  /*0220*/  LDC.64 R2, c[0x0][0x388] ;  /* 0x0000e200ff027b82 */ /* 0x000e240000000a00 */
[----:B0-----:R-:W-:-:S05]  /*0230*/  IMAD.WIDE R2, R0, 0x8, R2 ;  /* 0x0000000800027825 */ /* 0x001fca00078e0202 */
[----:B------:R-:W-:Y:S01]  /*0240*/  STG.E.64 desc[UR4][R2.64], R4 ;  /* 0x0000000402007986 */ /* 0x000fe2000c101b04 */
[----:B------:R-:W-:Y:S05]  /*0250*/  EXIT ;  /* 0x000000000000794d */ /* 0x000fea0003800000 */
        .weak           $__internal_35_$__cuda_sm20_drsqrt_f64_slowpath_v2
        .type           $__internal_35_$__cuda_sm20_drsqrt_f64_slowpath_v2,@function
        .size           $__internal_35_$__cuda_sm20_drsqrt_f64_slowpath_v2,(.L_x_1160 - $__internal_35_$__cuda_sm20_drsqrt_f64_slowpath_v2)
$__internal_35_$__cuda_sm20_drsqrt_f64_slowpath_v2:
[----:B------:R-:W-:Y:S01]  /*0260*/  DSETP.NEU.AND P0, PT, R2, RZ, PT ;  /* 0x000000ff0200722a */ /* 0x000fe20003f0d000 */
[----:B------:R-:W-:Y:S01]  /*0270*/  BSSY.RECONVERGENT B1, `(.L_x_580) ;  /* 0x000001c000017945 */ /* 0x000fe20003800200 */
[----:B------:R-:W-:-:S12]  /*0280*/  LOP3.LUT R4, R3, 0x80000000, RZ, 0xc0, !PT ;  /* 0x8000000003047812 */ /* 0x000fd800078ec0ff */
[----:B------:R-:W-:Y:S05]  /*0290*/  @!P0 BRA `(.L_x_581) ;  /* 0x00000000005c8947 */ /* 0x000fea0003800000 */
[----:B------:R-:W-:-:S14]  /*02a0*/  DSETP.GTU.AND P0, PT, |R2|, +INF , PT ;  /* 0x7ff000000200742a */ /* 0x000fdc0003f0c200 */
[----:B------:R-:W-:Y:S05]  /*02b0*/  @P0 BRA `(.L_x_582) ;  /* 0x00000000004c0947 */ /* 0x000fea0003800000 */
[----:B------:R-:W-:-:S13]  /*02c0*/  ISETP.NE.AND P0, PT, R4, RZ, PT ;  /* 0x000000ff0400720c */ /* 0x000fda0003f05270 */
[----:B------:R-:W-:Y:S01]  /*02d0*/  @P0 MOV R4, 0x0 ;  /* 0x0000000000040802 */ /* 0x000fe20000000f00 */
[----:B------:R-:W-:Y:S01]  /*02e0*/  @P0 IMAD.MOV.U32 R5, RZ, RZ, -0x80000 ;  /* 0xfff80000ff050424 */ /* 0x000fe200078e00ff */
[----:B------:R-:W-:Y:S06]  /*02f0*/  @P0 BRA `(.L_x_583) ;  /* 0x00000000004c0947 */ /* 0x000fec0003800000 */
[----:B------:R-:W-:-:S14]  /*0300*/  DSETP.NEU.AND P0, PT, |R2|, +INF , PT ;  /* 0x7ff000000200742a */ /* 0x000fdc0003f0d200 */
[----:B------:R-:W-:Y:S01]  /*0310*/  @!P0 CS2R R4, SRZ ;  /* 0x0000000000048805 */ /* 0x000fe2000001ff00 */
[----:B------:R-:W-:Y:S06]  /*0320*/  @!P0 BRA `(.L_x_583) ;  /* 0x0000000000408947 */ /* 0x000fec0003800000 */
[----:B------:R-:W-:Y:S01]  /*0330*/  DMUL R2, R2, 1.80143985094819840000e+16 ;  /* 0x4350000002027828 */ /* 0x000fe20000000000 */
[----:B------:R-:W-:Y:S01]  /*0340*/  MOV R4, RZ ;  /* 0x000000ff00047202 */ /* 0x000fe20000000f00 */
[----:B------:R-:W-:Y:S01]  /*0350*/  IMAD.MOV.U32 R8, RZ, RZ, 0x0 ;  /* 0x00000000ff087424 */ /* 0x000fe200078e00ff */
[----:B------:R-:W-:-:S03]  /*0360*/  MOV R9, 0x3fd80000 ;  /* 0x3fd8000000097802 */ /* 0x000fc60000000f00 */
        /* <DEDUP_REMOVED lines=8> */
.L_x_582:
[----:B------:R-:W-:Y:S01]  /*03f0*/  DADD R4, R2, R2 ;  /* 0x0000000002047229 */ /* 0x000fe20000000002 */
[----:B------:R-:W-:Y:S10]  /*0400*/  BRA `(.L_x_583) ;  /* 0x0000000000087947 */ /* 0x000ff40003800000 */
.L_x_581:
[----:B------:R-:W-:Y:S01]  /*0410*/  LOP3.LUT R5, R4, 0x7ff00000, RZ, 0xfc, !PT ;  /* 0x7ff0000004057812 */ /* 0x000fe200078efcff */
[----:B------:R-:W-:-:S07]  /*0420*/  IMAD.MOV.U32 R4, RZ, RZ, RZ ;  /* 0x000000ffff047224 */ /* 0x000fce00078e00ff */
.L_x_583:
[----:B------:R-:W-:Y:S05]  /*0430*/  BSYNC.RECONVERGENT B1 ;  /* 0x0000000000017941 */ /* 0x000fea0003800200 */
.L_x_580:
[----:B------:R-:W-:Y:S01]  /*0440*/  MOV R2, R10 ;  /* 0x0000000a00027202 */ /* 0x000fe20000000f00 */
[----:B------:R-:W-:-:S04]  /*0450*/  IMAD.MOV.U32 R3, RZ, RZ, 0x0 ;  /* 0x00000000ff037424 */ /* 0x000fc800078e00ff */
[----:B------:R-:W-:Y:S05]  /*0460*/  RET.REL.NODEC R2 `(vec_rsqrt) ;  /* 0xfffffff802e47950 */ /* 0x000fea0003c3ffff */
.L_x_584:
        /* <DEDUP_REMOVED lines=9> */
.L_x_1160:


//--------------------- .text.vec_round           --------------------------
	.section	.text.vec_round,"ax",@progbits
	.align	128
        .global         vec_round
        .type           vec_round,@function
        .size           vec_round,(.L_x_1244 - vec_round)
        .other          vec_round,@"STO_CUDA_ENTRY STV_DEFAULT"
vec_round:
.text.vec_round:
        /* <DEDUP_REMOVED lines=16> */
[----:B------:R-:W-:-:S06]  /*0100*/  HFMA2 R5, -RZ, RZ, 1.96875, 0 ;  /* 0x3fe00000ff057431 */ /* 0x000fcc00000001ff */
[----:B------:R-:W2:Y:S01]  /*0110*/  LDC.64 R6, c[0x0][0x388] ;  /* 0x0000e200ff067b82 */ /* 0x000ea20000000a00 */
[----:B0-----:R-:W-:-:S06]  /*0120*/  IMAD.WIDE R2, R9, 0x8, R2 ;  /* 0x0000000809027825 */ /* 0x001fcc00078e0202 */
[----:B-1----:R-:W3:Y:S01]  /*0130*/  LDG.E.64 R2, desc[UR4][R2.64] ;  /* 0x0000000402027981 */ /* 0x002ee2000c1e1b00 */
[----:B------:R-:W-:Y:S01]  /*0140*/  MOV R4, RZ ;  /* 0x000000ff00047202 */ /* 0x000fe20000000f00 */
[----:B--2---:R-:W-:Y:S01]  /*0150*/  IMAD.WIDE R6, R9, 0x8, R6 ;  /* 0x0000000809067825 */ /* 0x004fe200078e0206 */
[----:B---3--:R-:W-:-:S06]  /*0160*/  LOP3.LUT R5, R5, 0x80000000, R3, 0xb8, !PT ;  /* 0x8000000005057812 */ /* 0x008fcc00078eb803 */
[----:B------:R-:W-:-:S10]  /*0170*/  DADD.RZ R4, R2, R4 ;  /* 0x0000000002047229 */ /* 0x000fd4000000c004 */
[----:B------:R-:W0:Y:S02]  /*0180*/  FRND.F64.TRUNC R4, R4 ;  /* 0x0000000400047313 */ /* 0x000e24000030d800 */
[----:B0-----:R-:W-:Y:S01]  /*0190*/  STG.E.64 desc[UR4][R6.64], R4 ;  /* 0x0000000406007986 */ /* 0x001fe2000c101b04 */
[----:B------:R-:W-:Y:S05]  /*01a0*/  EXIT ;  /* 0x000000000000794d */ /* 0x000fea0003800000 */
.L_x_585:
        /* <DEDUP_REMOVED lines=13> */
.L_x_1244:


//--------------------- .text.vec_rint            --------------------------
	.section	.text.vec_rint,"ax",@progbits
	.align	128
        .global         vec_rint
        .type           vec_rint,@function
        .size           vec_rint,(.L_x_1245 - vec_rint)
        .other          vec_rint,@"STO_CUDA_ENTRY STV_DEFAULT"
vec_rint:
.text.vec_rint:
        /* <DEDUP_REMOVED lines=20> */
[----:B---3--:R-:W0:Y:S04]  /*0140*/  FRND.F64 R4, R2 ;  /* 0x0000000200047313 */ /* 0x008e280000301800 */
[----:B0-----:R-:W-:Y:S01]  /*0150*/  STG.E.64 desc[UR4][R6.64], R4 ;  /* 0x0000000406007986 */ /* 0x001fe2000c101b04 */
[----:B------:R-:W-:Y:S05]  /*0160*/  EXIT ;  /* 0x000000000000794d */ /* 0x000fea0003800000 */
.L_x_586:
        /* <DEDUP_REMOVED lines=9> */
.L_x_1245:


//--------------------- .text.vec_rcbrt           --------------------------
	.section	.text.vec_rcbrt,"ax",@progbits
	.align	128
        .global         vec_rcbrt
        .type           vec_rcbrt,@function
        .size           vec_rcbrt,(.L_x_1246 - vec_rcbrt)
        .other          vec_rcbrt,@"STO_CUDA_ENTRY STV_DEFAULT"
vec_rcbrt:
.text.vec_rcbrt:
        /* <DEDUP_REMOVED lines=20> */
[----:B--2---:R-:W-:Y:S01]  /*0140*/  LOP3.LUT R5, R3, 0x7fffffff, RZ, 0xc0, !PT ;  /* 0x7fffffff03057812 */ /* 0x004fe200078ec0ff */
[----:B------:R-:W-:-:S03]  /*0150*/  IMAD.MOV.U32 R4, RZ, RZ, R2 ;  /* 0x000000ffff047224 */ /* 0x000fc600078e0002 */
[----:B------:R-:W-:-:S03]  /*0160*/  ISETP.GE.U32.AND P1, PT, R5, 0x100000, PT ;  /* 0x001000000500780c */ /* 0x000fc60003f26070 */
[----:B------:R-:W-:-:S10]  /*0170*/  DMUL R8, R4, 1.80143985094819840000e+16 ;  /* 0x4350000004087828 */ /* 0x000fd40000000000 */
[----:B------:R-:W-:Y:S02]  /*0180*/  SEL R5, R9, R5, !P1 ;  /* 0x0000000509057207 */ /* 0x000fe40004800000 */
[----:B------:R-:W-:Y:S02]  /*0190*/  SEL R8, R8, R2, !P1 ;  /* 0x0000000208087207 */ /* 0x000fe40004800000 */
[----:B------:R-:W-:-:S04]  /*01a0*/  LEA.HI R4, R5, 0xfffffc02, RZ, 0xc ;  /* 0xfffffc0205047811 */ /* 0x000fc800078f60ff */
[----:B------:R-:W-:-:S05]  /*01b0*/  I2FP.F32.S32 R4, R4 ;  /* 0x0000000400047245 */ /* 0x000fca0000201400 */
[----:B------:R-:W-:-:S06]  /*01c0*/  FMUL R6, R4, 0.3333333432674407959 ;  /* 0x3eaaaaab04067820 */ /* 0x000fcc0000400000 */
[----:B------:R-:W0:Y:S02]  /*01d0*/  F2I.NTZ R6, R6 ;  /* 0x0000000600067305 */ /* 0x000e240000203100 */
[----:B0-----:R-:W-:-:S06]  /*01e0*/  IMAD R9, R6, -0x300000, R5 ;  /* 0xffd0000006097824 */ /* 0x001fcc00078e0205 */
[----:B------:R-:W0:Y:S08]  /*01f0*/  F2F.F32.F64 R7, R8 ;  /* 0x0000000800077310 */ /* 0x000e300000301000 */
[----:B0-----:R-:W0:Y:S02]  /*0200*/  MUFU.LG2 R7, R7 ;  /* 0x0000000700077308 */ /* 0x001e240000000c00 */
[----:B0-----:R-:W-:Y:S01]  /*0210*/  FMUL R20, R7, -0.3333333432674407959 ;  /* 0xbeaaaaab07147820 */ /* 0x001fe20000400000 */
[----:B------:R-:W-:-:S05]  /*0220*/  LOP3.LUT R7, R3, 0x7ff00000, RZ, 0x3c, !PT ;  /* 0x7ff0000003077812 */ /* 0x000fca00078e3cff */
[----:B------:R-:W0:Y:S08]  /*0230*/  MUFU.EX2 R4, R20 ;  /* 0x0000001400047308 */ /* 0x000e300000000800 */
[----:B0-----:R-:W0:Y:S02]  /*0240*/  F2F.F64.F32 R4, R4 ;  /* 0x0000000400047310 */ /* 0x001e240000201800 */
[----:B0-----:R-:W-:-:S02]  /*0250*/  DMUL R12, R8, R4 ;  /* 0x00000004080c7228 */ /* 0x001fc40000000000 */
[----:B------:R-:W-:-:S06]  /*0260*/  DMUL R10, R4, R4 ;  /* 0x00000004040a7228 */ /* 0x000fcc0000000000 */
[----:B------:R-:W-:Y:S02]  /*0270*/  DFMA R16, R8, R4, -R12 ;  /* 0x000000040810722b */ /* 0x000fe4000000080c */
[----:B------:R-:W-:Y:S02]  /*0280*/  DFMA R14, R10, -R12, 1 ;  /* 0x3ff000000a0e742b */ /* 0x000fe4000000080c */
[----:B------:R-:W-:Y:S02]  /*0290*/  DFMA R18, R4, R4, -R10 ;  /* 0x000000040412722b */ /* 0x000fe4000000080a */
[----:B------:R-:W-:-:S04]  /*02a0*/  DADD R8, R2, R2 ;  /* 0x0000000002087229 */ /* 0x000fc80000000002 */
[----:B------:R-:W-:Y:S01]  /*02b0*/  DFMA R14, R10, -R16, R14 ;  /* 0x800000100a0e722b */ /* 0x000fe2000000000e */
[----:B------:R-:W-:Y:S02]  /*02c0*/  IMAD.MOV.U32 R10, RZ, RZ, 0x55555555 ;  /* 0x55555555ff0a7424 */ /* 0x000fe400078e00ff */
[----:B------:R-:W-:Y:S01]  /*02d0*/  IMAD.MOV.U32 R11, RZ, RZ, 0x3fd55555 ;  /* 0x3fd55555ff0b7424 */ /* 0x000fe200078e00ff */
[----:B------:R-:W-:-:S04]  /*02e0*/  DSETP.NEU.AND P0, PT, R8, R2, PT ;  /* 0x000000020800722a */ /* 0x000fc80003f0d000 */
[----:B------:R-:W-:Y:S01]  /*02f0*/  DFMA R14, R12, -R18, R14 ;  /* 0x800000120c0e722b */ /* 0x000fe2000000000e */
[----:B------:R-:W0:Y:S07]  /*0300*/  LDC.64 R12, c[0x0][0x388] ;  /* 0x0000e200ff0c7b82 */ /* 0x000e2e0000000a00 */
[----:B------:R-:W-:Y:S02]  /*0310*/  DFMA R10, R14, UR6, R10 ;  /* 0x000000060e0a7c2b */ /* 0x000fe4000800000a */
[----:B------:R-:W-:-:S08]  /*0320*/  DMUL R14, R4, R14 ;  /* 0x0000000e040e7228 */ /* 0x000fd00000000000 */
[----:B------:R-:W-:Y:S01]  /*0330*/  DFMA R10, R10, R14, R4 ;  /* 0x0000000e0a0a722b */ /* 0x000fe20000000004 */
[C---:B------:R-:W-:Y:S02]  /*0340*/  IADD3 R5, PT, PT, -R6.reuse, 0x12, RZ ;  /* 0x0000001206057810 */ /* 0x040fe40007ffe1ff */
[----:B------:R-:W-:Y:S01]  /*0350*/  @P1 IADD3 R5, PT, PT, -R6, 0x100000, RZ ;  /* 0x0010000006051810 */ /* 0x000fe20007ffe1ff */
[----:B------:R-:W-:-:S06]  /*0360*/  DSETP.NAN.AND P1, PT, R2, R2, PT ;  /* 0x000000020200722a */ /* 0x000fcc0003f28000 */
[----:B------:R-:W-:Y:S01]  /*0370*/  IMAD R5, R5, 0x100000, R11 ;  /* 0x0010000005057824 */ /* 0x000fe200078e020b */
[----:B------:R-:W-:-:S04]  /*0380*/  FSEL R2, R8, R10, P1 ;  /* 0x0000000a08027208 */ /* 0x000fc80000800000 */
[----:B------:R-:W-:Y:S01]  /*0390*/  @P0 FSEL R7, R9, R5, P1 ;  /* 0x0000000509070208 */ /* 0x000fe20000800000 */
[----:B0-----:R-:W-:Y:S01]  /*03a0*/  IMAD.WIDE R4, R0, 0x8, R12 ;  /* 0x0000000800047825 */ /* 0x001fe200078e020c */
[----:B------:R-:W-:Y:S02]  /*03b0*/  FSEL R2, R2, RZ, P0 ;  /* 0x000000ff02027208 */ /* 0x000fe40000000000 */
[----:B------:R-:W-:-:S05]  /*03c0*/  LOP3.LUT R3, R7, 0x80000000, R3, 0xb8, !PT ;  /* 0x8000000007037812 */ /* 0x000fca00078eb803 */
[----:B------:R-:W-:Y:S01]  /*03d0*/  STG.E.64 desc[UR4][R4.64], R2 ;  /* 0x0000000204007986 */ /* 0x000fe2000c101b04 */
[----:B------:R-:W-:Y:S05]  /*03e0*/  EXIT ;  /* 0x000000000000794d */ /* 0x000fea0003800000 */
.L_x_587:
        /* <DEDUP_REMOVED lines=9> */
.L_x_1246:


//--------------------- .text.vec_normcdfinv      --------------------------
	.section	.text.vec_normcdfinv,"ax",@progbits
	.align	128
        .global         vec_normcdfinv
        .type           vec_normcdfinv,@function
        .size           vec_normcdfinv,(.L_x_1162 - vec_normcdfinv)
        .other          vec_normcdfinv,@"STO_CUDA_ENTRY STV_DEFAULT"
vec_normcdfinv:
.text.vec_normcdfinv:
        /* <DEDUP_REMOVED lines=21> */
[----:B--2---:R-:W-:-:S08]  /*0150*/  DADD R4, R2, R2 ;  /* 0x0000000002047229 */ /* 0x004fd00000000002 */
[C---:B------:R-:W-:Y:S01]  /*0160*/  DSETP.GTU.AND P0, PT, R4.reuse, UR6, PT ;  /* 0x0000000604007e2a */ /* 0x040fe2000bf0c000 */
[----:B------:R-:W-:Y:S01]  /*0170*/  UMOV UR6, 0xad8f904d ;  /* 0xad8f904d00067882 */ /* 0x000fe20000000000 */
[----:B------:R-:W-:Y:S01]  /*0180*/  UMOV UR7, 0x3f4fa4d2 ;  /* 0x3f4fa4d200077882 */ /* 0x000fe20000000000 */
[----:B------:R-:W-:-:S03]  /*0190*/  DADD R6, -R4, 2 ;  /* 0x4000000004067429 */ /* 0x000fc60000000100 */
[----:B------:R-:W-:-:S14]  /*01a0*/  DSETP.LTU.OR P0, PT, R4, UR6, P0 ;  /* 0x0000000604007e2a */ /* 0x000fdc0008709400 */
[----:B------:R-:W-:Y:S05]  /*01b0*/  @P0 BRA `(.L_x_589) ;  /* 0x0000000800040947 */ /* 0x000fea0003800000 */
[----:B------:R-:W-:Y:S01]  /*01c0*/  DMUL R2, R4, R6 ;  /* 0x0000000604027228 */ /* 0x000fe20000000000 */
[----:B------:R-:W-:Y:S01]  /*01d0*/  IMAD.MOV.U32 R8, RZ, RZ, RZ ;  /* 0x000000ffff087224 */ /* 0x000fe200078e00ff */
[----:B------:R-:W-:Y:S01]  /*01e0*/  UMOV UR6, 0x18c775c9 ;  /* 0x18c775c900067882 */ /* 0x000fe20000000000 */
[----:B------:R-:W-:-:S07]  /*01f0*/  UMOV UR7, 0x3fb5c5c2 ;  /* 0x3fb5c5c200077882 */ /* 0x000fce0000000000 */
[----:B------:R-:W-:-:S04]  /*0200*/  LOP3.LUT R6, R3, 0x801fffff, RZ, 0xc0, !PT ;  /* 0x801fffff03067812 */ /* 0x000fc800078ec0ff */
[----:B------:R-:W-:Y:S01]  /*0210*/  LOP3.LUT R7, R6, 0x3fe00000, RZ, 0xfc, !PT ;  /* 0x3fe0000006077812 */ /* 0x000fe200078efcff */
[----:B------:R-:W-:Y:S01]  /*0220*/  IMAD.MOV.U32 R6, RZ, RZ, R2 ;  /* 0x000000ffff067224 */ /* 0x000fe200078e0002 */
[----:B------:R-:W-:Y:S01]  /*0230*/  SHF.R.U32.HI R2, RZ, 0x14, R3 ;  /* 0x00000014ff027819 */ /* 0x000fe20000011603 */
[----:B------:R-:W-:-:S03]  /*0240*/  IMAD.MOV.U32 R3, RZ, RZ, 0x43300000 ;  /* 0x43300000ff037424 */ /* 0x000fc600078e00ff */
[----:B------:R-:W-:Y:S01]  /*0250*/  LOP3.LUT R2, R2, 0x7fe, RZ, 0xc0, !PT ;  /* 0x000007fe02027812 */ /* 0x000fe200078ec0ff */
[C---:B------:R-:W-:Y:S02]  /*0260*/  DADD R10, R6.reuse, 1 ;  /* 0x3ff00000060a7429 */ /* 0x040fe40000000000 */
[----:B------:R-:W-:Y:S02]  /*0270*/  DADD R6, R6, -1 ;  /* 0xbff0000006067429 */ /* 0x000fe40000000000 */
[----:B------:R-:W-:Y:S02]  /*0280*/  VIADD R2, R2, 0x7ffffc02 ;  /* 0x7ffffc0202027836 */ /* 0x000fe40000000000 */
[----:B------:R-:W0:Y:S02]  /*0290*/  MUFU.RCP64H R9, R11 ;  /* 0x0000000b00097308 */ /* 0x000e240000001800 */
[----:B0-----:R-:W-:Y:S01]  /*02a0*/  DFMA R12, -R10, R8, 1 ;  /* 0x3ff000000a0c742b */ /* 0x001fe20000000108 */
[----:B------:R-:W-:-:S02]  /*02b0*/  IMAD.MOV.U32 R10, RZ, RZ, -0x6323a277 ;  /* 0x9cdc5d89ff0a7424 */ /* 0x000fc400078e00ff */
[----:B------:R-:W-:-:S05]  /*02c0*/  IMAD.MOV.U32 R11, RZ, RZ, 0x3fa55cf5 ;  /* 0x3fa55cf5ff0b7424 */ /* 0x000fca00078e00ff */
[----:B------:R-:W-:-:S08]  /*02d0*/  DFMA R12, R12, R12, R12 ;  /* 0x0000000c0c0c722b */ /* 0x000fd0000000000c */
[----:B------:R-:W-:-:S08]  /*02e0*/  DFMA R12, R8, R12, R8 ;  /* 0x0000000c080c722b */ /* 0x000fd00000000008 */
[----:B------:R-:W-:-:S08]  /*02f0*/  DMUL R8, R6, R12 ;  /* 0x0000000c06087228 */ /* 0x000fd00000000000 */
[----:B------:R-:W-:-:S08]  /*0300*/  DFMA R14, R8, -2, R6 ;  /* 0xc0000000080e782b */ /* 0x000fd00000000006 */
[----:B------:R-:W-:-:S08]  /*0310*/  DFMA R6, R6, -R8, R14 ;  /* 0x800000080606722b */ /* 0x000fd0000000000e */
[----:B------:R-:W-:-:S08]  /*0320*/  DFMA R6, R12, R6, R8 ;  /* 0x000000060c06722b */ /* 0x000fd00000000008 */
[----:B------:R-:W-:-:S08]  /*0330*/  DMUL R8, R6, R6 ;  /* 0x0000000606087228 */ /* 0x000fd00000000000 */
        /* <DEDUP_REMOVED lines=27> */
[----:B------:R-:W-:Y:S01]  /*04f0*/  DADD R2, R2, -UR6 ;  /* 0x8000000602027e29 */ /* 0x000fe20008000000 */
[----:B------:R-:W-:Y:S01]  /*0500*/  UMOV UR6, 0xfefa39ef ;  /* 0xfefa39ef00067882 */ /* 0x000fe20000000000 */
[----:B------:R-:W-:Y:S02]  /*0510*/  UMOV UR7, 0x3fe62e42 ;  /* 0x3fe62e4200077882 */ /* 0x000fe40000000000 */
[----:B------:R-:W-:-:S08]  /*0520*/  DMUL R10, R8, R10 ;  /* 0x0000000a080a7228 */ /* 0x000fd00000000000 */
[----:B------:R-:W-:Y:S01]  /*0530*/  DFMA R10, R6, R10, R6 ;  /* 0x0000000a060a722b */ /* 0x000fe20000000006 */
[----:B------:R-:W-:Y:S02]  /*0540*/  IMAD.MOV.U32 R6, RZ, RZ, 0x3324d327 ;  /* 0x3324d327ff067424 */ /* 0x000fe400078e00ff */
[----:B------:R-:W-:-:S05]  /*0550*/  IMAD.MOV.U32 R7, RZ, RZ, 0x3c08ddf9 ;  /* 0x3c08ddf9ff077424 */ /* 0x000fca00078e00ff */
[----:B------:R-:W-:-:S08]  /*0560*/  DADD R10, R10, R10 ;  /* 0x000000000a0a7229 */ /* 0x000fd0000000000a */
[----:B------:R-:W-:Y:S01]  /*0570*/  DFMA R2, R2, UR6, R10 ;  /* 0x0000000602027c2b */ /* 0x000fe2000800000a */
[----:B------:R-:W-:Y:S01]  /*0580*/  UMOV UR6, 0xe746e627 ;  /* 0xe746e62700067882 */ /* 0x000fe20000000000 */
[----:B------:R-:W-:-:S06]  /*0590*/  UMOV UR7, 0x3bb135d2 ;  /* 0x3bb135d200077882 */ /* 0x000fcc0000000000 */
[----:B------:R-:W-:-:S08]  /*05a0*/  DADD R2, -R2, -3.125 ;  /* 0xc009000002027429 */ /* 0x000fd00000000100 */
        /* <DEDUP_REMOVED lines=63> */
[----:B------:R-:W-:-:S08]  /*09a0*/  DFMA R6, R2, R6, UR6 ;  /* 0x0000000602067e2b */ /* 0x000fd00008000006 */
[----:B------:R-:W-:Y:S01]  /*09b0*/  DFMA R4, -R4, R6, R6 ;  /* 0x000000060404722b */ /* 0x000fe20000000106 */
[----:B------:R-:W-:Y:S10]  /*09c0*/  BRA `(.L_x_590) ;  /* 0x0000001000ac7947 */ /* 0x000ff40003800000 */
.L_x_589:
[----:B------:R-:W-:Y:S01]  /*09d0*/  ISETP.GT.AND P0, PT, R5, 0x3fefffff, PT ;  /* 0x3fefffff0500780c */ /* 0x000fe20003f04270 */
[----:B------:R-:W-:Y:S03]  /*09e0*/  BSSY.RECONVERGENT B0, `(.L_x_591) ;  /* 0x0000125000007945 */ /* 0x000fe60003800200 */
[----:B------:R-:W-:Y:S02]  /*09f0*/  FSEL R3, R7, R5, P0 ;  /* 0x0000000507037208 */ /* 0x000fe40000000000 */
[----:B------:R-:W-:Y:S02]  /*0a00*/  FSEL R6, R6, R4, P0 ;  /* 0x0000000406067208 */ /* 0x000fe40000000000 */
[----:B------:R-:W-:Y:S01]  /*0a10*/  FSETP.GE.AND P1, PT, R3, 6.1105542284098368633e-13, PT ;  /* 0x2b2bff2f0300780b */ /* 0x000fe20003f26000 */
[----:B------:R-:W-:-:S12]  /*0a20*/  IMAD.MOV.U32 R7, RZ, RZ, R3 ;  /* 0x000000ffff077224 */ /* 0x000fd800078e0003 */
[----:B------:R-:W-:Y:S05]  /*0a30*/  @!P1 BRA `(.L_x_592) ;  /* 0x00000008001c9947 */ /* 0x000fea0003800000 */
[----:B------:R-:W-:Y:S01]  /*0a40*/  LOP3.LUT R7, R3, 0x801fffff, RZ, 0xc0, !PT ;  /* 0x801fffff03077812 */ /* 0x000fe200078ec0ff */
[----:B------:R-:W-:Y:S01]  /*0a50*/  UMOV UR6, 0x18c775c9 ;  /* 0x18c775c900067882 */ /* 0x000fe20000000000 */
[----:B------:R-:W-:Y:S01]  /*0a60*/  MOV R8, RZ ;  /* 0x000000ff00087202 */ /* 0x000fe20000000f00 */
[----:B------:R-:W-:Y:S01]  /*0a70*/  UMOV UR7, 0x3fb5c5c2 ;  /* 0x3fb5c5c200077882 */ /* 0x000fe20000000000 */
[----:B------:R-:W-:Y:S01]  /*0a80*/  LOP3.LUT R7, R7, 0x3fe00000, RZ, 0xfc, !PT ;  /* 0x3fe0000007077812 */ /* 0x000fe200078efcff */
[----:B------:R-:W-:Y:S01]  /*0a90*/  BSSY.RECONVERGENT B2, `(.L_x_593) ;  /* 0x0000080000027945 */ /* 0x000fe20003800200 */
[----:B------:R-:W-:-:S04]  /*0aa0*/  SHF.R.U32.HI R3, RZ, 0x14, R3 ;  /* 0x00000014ff037819 */ /* 0x000fc80000011603 */
[C---:B------:R-:W-:Y:S01]  /*0ab0*/  DADD R10, R6.reuse, 1 ;  /* 0x3ff00000060a7429 */ /* 0x040fe20000000000 */
[----:B------:R-:W-:Y:S01]  /*0ac0*/  LOP3.LUT R3, R3, 0x7fe, RZ, 0xc0, !PT ;  /* 0x000007fe03037812 */ /* 0x000fe200078ec0ff */
[----:B------:R-:W-:-:S04]  /*0ad0*/  DADD R6, R6, -1 ;  /* 0xbff0000006067429 */ /* 0x000fc80000000000 */
[----:B------:R-:W0:Y:S01]  /*0ae0*/  MUFU.RCP64H R9, R11 ;  /* 0x0000000b00097308 */ /* 0x000e220000001800 */
[----:B------:R-:W-:Y:S02]  /*0af0*/  VIADD R2, R3, 0x7ffffc02 ;  /* 0x7ffffc0203027836 */ /* 0x000fe40000000000 */
[----:B------:R-:W-:Y:S01]  /*0b00*/  IMAD.MOV.U32 R3, RZ, RZ, 0x43300000 ;  /* 0x43300000ff037424 */ /* 0x000fe200078e00ff */
[----:B0-----:R-:W-:Y:S01]  /*0b10*/  DFMA R12, -R10, R8, 1 ;  /* 0x3ff000000a0c742b */ /* 0x001fe20000000108 */
[----:B------:R-:W-:Y:S02]  /*0b20*/  IMAD.MOV.U32 R10, RZ, RZ, -0x6323a277 ;  /* 0x9cdc5d89ff0a7424 */ /* 0x000fe400078e00ff */
        /* <DEDUP_REMOVED lines=40> */
[----:B------:R-:W-:-:S07]  /*0db0*/  IMAD.MOV.U32 R6, RZ, RZ, RZ ;  /* 0x000000ffff067224 */ /* 0x000fce00078e00ff */
[----:B------:R-:W-:-:S08]  /*0dc0*/  DADD R10, R10, R10 ;  /* 0x000000000a0a7229 */ /* 0x000fd0000000000a */
[----:B------:R-:W-:Y:S01]  /*0dd0*/  DFMA R2, R2, UR6, R10 ;  /* 0x0000000602027c2b */ /* 0x000fe2000800000a */
[----:B------:R-:W-:Y:S01]  /*0de0*/  UMOV UR6, 0xf51c2197 ;  /* 0xf51c219700067882 */ /* 0x000fe20000000000 */
[----:B------:R-:W-:-:S06]  /*0df0*/  UMOV UR7, 0x4001e90f ;  /* 0x4001e90f00077882 */ /* 0x000fcc0000000000 */
[----:B------:R-:W-:-:S06]  /*0e00*/  DADD R10, -RZ, -R2 ;  /* 0x00000000ff0a7229 */ /* 0x000fcc0000000902 */
[----:B------:R-:W0:Y:S01]  /*0e10*/  MUFU.RSQ64H R7, R11 ;  /* 0x0000000b00077308 */ /* 0x000e220000001c00 */
[----:B------:R-:W-:Y:S01]  /*0e20*/  IMAD.MOV.U32 R10, RZ, RZ, 0x1 ;  /* 0x00000001ff0a7424 */ /* 0x000fe200078e00ff */
[----:B0-----:R-:W-:-:S08]  /*0e30*/  DMUL R8, R6, R6 ;  /* 0x0000000606087228 */ /* 0x001fd00000000000 */
[----:B------:R-:W-:Y:S01]  /*0e40*/  DFMA R8, R2, R8, 1 ;  /* 0x3ff000000208742b */ /* 0x000fe20000000008 */
[----:B------:R-:W-:Y:S02]  /*0e50*/  IMAD.MOV.U32 R2, RZ, RZ, 0x0 ;  /* 0x00000000ff027424 */ /* 0x000fe400078e00ff */
[----:B------:R-:W-:-:S06]  /*0e60*/  IMAD.MOV.U32 R3, RZ, RZ, 0x3fd80000 ;  /* 0x3fd80000ff037424 */ /* 0x000fcc00078e00ff */
[----:B------:R-:W-:Y:S02]  /*0e70*/  DFMA R2, R8, R2, 0.5 ;  /* 0x3fe000000802742b */ /* 0x000fe40000000002 */
[----:B------:R-:W-:-:S08]  /*0e80*/  DMUL R8, R6, R8 ;  /* 0x0000000806087228 */ /* 0x000fd00000000000 */
[----:B------:R-:W-:Y:S01]  /*0e90*/  DFMA R2, R2, R8, R6 ;  /* 0x000000080202722b */ /* 0x000fe20000000006 */
[----:B------:R-:W-:Y:S01]  /*0ea0*/  IMAD.MOV.U32 R8, RZ, RZ, 0x333839aa ;  /* 0x333839aaff087424 */ /* 0x000fe200078e00ff */
[----:B------:R-:W-:-:S06]  /*0eb0*/  MOV R9, 0x4000a0e7 ;  /* 0x4000a0e700097802 */ /* 0x000fcc0000000f00 */
[----:B------:R-:W-:Y:S01]  /*0ec0*/  DADD R6, R2, UR6 ;  /* 0x0000000602067e29 */ /* 0x000fe20008000000 */
        /* <DEDUP_REMOVED lines=20> */
[C---:B------:R-:W-:Y:S01]  /*1010*/  DFMA R6, R2.reuse, R6, UR6 ;  /* 0x0000000602067e2b */ /* 0x040fe20008000006 */
[----:B------:R-:W-:Y:S01]  /*1020*/  UMOV UR6, 0x2591afab ;  /* 0x2591afab00067882 */ /* 0x000fe20000000000 */
[----:B------:R-:W-:Y:S02]  /*1030*/  UMOV UR7, 0x3febe922 ;  /* 0x3febe92200077882 */ /* 0x000fe40000000000 */
[C---:B------:R-:W-:Y:S01]  /*1040*/  DFMA R8, R2.reuse, UR6, R8 ;  /* 0x0000000602087c2b */ /* 0x040fe20008000008 */
[----:B------:R-:W-:Y:S01]  /*1050*/  UMOV UR6, 0xf7e57d5c ;  /* 0xf7e57d5c00067882 */ /* 0x000fe20000000000 */
[----:B------:R-:W-:Y:S02]  /*1060*/  UMOV UR7, 0x4008768c ;  /* 0x4008768c00077882 */ /* 0x000fe40000000000 */
[----:B------:R-:W-:-:S04]  /*1070*/  DMUL R6, R2, R6 ;  /* 0x0000000602067228 */ /* 0x000fc80000000000 */
[----:B------:R-:W-:Y:S01]  /*1080*/  DFMA R8, R2, R8, UR6 ;  /* 0x0000000602087e2b */ /* 0x000fe20008000008 */
[----:B------:R-:W-:Y:S01]  /*1090*/  UMOV UR6, 0xe28da583 ;  /* 0xe28da58300067882 */ /* 0x000fe20000000000 */
[----:B------:R-:W0:Y:S01]  /*10a0*/  MUFU.RCP64H R11, R7 ;  /* 0x00000007000b7308 */ /* 0x000e220000001800 */
[----:B------:R-:W-:-:S05]  /*10b0*/  UMOV UR7, 0x400b77e7 ;  /* 0x400b77e700077882 */ /* 0x000fca0000000000 */
[----:B------:R-:W-:Y:S01]  /*10c0*/  DFMA R8, R2, R8, UR6 ;  /* 0x0000000602087e2b */ /* 0x000fe20008000008 */
[----:B------:R-:W-:Y:S01]  /*10d0*/  UMOV UR6, 0xa4f99cf9 ;  /* 0xa4f99cf900067882 */ /* 0x000fe20000000000 */
[----:B------:R-:W-:-:S06]  /*10e0*/  UMOV UR7, 0x3ff34f26 ;  /* 0x3ff34f2600077882 */ /* 0x000fcc0000000000 */
[----:B------:R-:W-:Y:S01]  /*10f0*/  DFMA R8, R2, R8, UR6 ;  /* 0x0000000602087e2b */ /* 0x000fe20008000008 */
[----:B------:R-:W-:Y:S01]  /*1100*/  UMOV UR6, 0xadb019ed ;  /* 0xadb019ed00067882 */ /* 0x000fe20000000000 */
[----:B------:R-:W-:Y:S01]  /*1110*/  UMOV UR7, 0x3fc1f674 ;  /* 0x3fc1f67400077882 */ /* 0x000fe20000000000 */
[----:B0-----:R-:W-:-:S05]  /*1120*/  DFMA R12, -R6, R10, 1 ;  /* 0x3ff00000060c742b */ /* 0x001fca000000010a */
[----:B------:R-:W-:Y:S01]  /*1130*/  DFMA R8, R2, R8, UR6 ;  /* 0x0000000602087e2b */ /* 0x000fe20008000008 */
[----:B------:R-:W-:Y:S01]  /*1140*/  UMOV UR6, 0x9506431d ;  /* 0x9506431d00067882 */ /* 0x000fe20000000000 */
[----:B------:R-:W-:Y:S01]  /*1150*/  UMOV UR7, 0x3f75ddae ;  /* 0x3f75ddae00077882 */ /* 0x000fe20000000000 */
[----:B------:R-:W-:-:S05]  /*1160*/  DFMA R12, R12, R12, R12 ;  /* 0x0000000c0c0c722b */ /* 0x000fca000000000c */
[----:B------:R-:W-:Y:S01]  /*1170*/  DFMA R8, R2, R8, UR6 ;  /* 0x0000000602087e2b */ /* 0x000fe20008000008 */
[----:B------:R-:W-:Y:S01]  /*1180*/  UMOV UR6, 0xaa32489c ;  /* 0xaa32489c00067882 */ /* 0x000fe20000000000 */
[----:B------:R-:W-:Y:S01]  /*1190*/  UMOV UR7, 0x3f0ada49 ;  /* 0x3f0ada4900077882 */ /* 0x000fe20000000000 */
[----:B------:R-:W-:-:S05]  /*11a0*/  DFMA R12, R10, R12, R10 ;  /* 0x0000000c0a0c722b */ /* 0x000fca000000000a */
[----:B------:R-:W-:-:S03]  /*11b0*/  DFMA R14, R2, R8, UR6 ;  /* 0x00000006020e7e2b */ /* 0x000fc60008000008 */
[----:B------:R-:W-:-:S07]  /*11c0*/  DFMA R10, -R6, R12, 1 ;  /* 0x3ff00000060a742b */ /* 0x000fce000000010c */
[----:B------:R-:W-:Y:S01]  /*11d0*/  FSETP.GEU.AND P1, PT, |R15|, 6.5827683646048100446e-37, PT ;  /* 0x036000000f00780b */ /* 0x000fe20003f2e200 */
        /* <DEDUP_REMOVED lines=10> */
[----:B------:R-:W-:Y:S05]  /*1280*/  CALL.REL.NOINC `($__internal_36_$__cuda_sm20_div_rn_f64_full) ;  /* 0x0000000800ac7944 */ /* 0x000fea0003c00000 */
.L_x_594:
[----:B------:R-:W-:Y:S05]  /*1290*/  BSYNC.RECONVERGENT B2 ;  /* 0x0000000000027941 */ /* 0x000fea0003800200 */
.L_x_593:
[----:B------:R-:W-:Y:S05]  /*12a0*/  BRA `(.L_x_595) ;  /* 0x0000000800607947 */ /* 0x000fea0003800000 */
.L_x_592:
[----:B------:R-:W-:Y:S01]  /*12b0*/  ISETP.GT.AND P0, PT, R3, 0xfffff, PT ;  /* 0x000fffff0300780c */ /* 0x000fe20003f04270 */
[----:B------:R-:W-:Y:S01]  /*12c0*/  IMAD.MOV.U32 R8, RZ, RZ, R6 ;  /* 0x000000ffff087224 */ /* 0x000fe200078e0006 */
[----:B------:R-:W-:Y:S11]  /*12d0*/  BSSY.RECONVERGENT B2, `(.L_x_596) ;  /* 0x0000050000027945 */ /* 0x000ff60003800200 */
[----:B------:R-:W-:-:S10]  /*12e0*/  @!P0 DMUL R6, R6, 1.80143985094819840000e+16 ;  /* 0x4350000006068828 */ /* 0x000fd40000000000 */
[----:B------:R-:W-:Y:S01]  /*12f0*/  @!P0 IMAD.MOV.U32 R3, RZ, RZ, R7 ;  /* 0x000000ffff038224 */ /* 0x000fe200078e0007 */
[----:B------:R-:W-:-:S03]  /*1300*/  @!P0 MOV R8, R6 ;  /* 0x0000000600088202 */ /* 0x000fc60000000f00 */
[----:B------:R-:W-:-:S05]  /*1310*/  VIADD R2, R3, 0xffffffff ;  /* 0xffffffff03027836 */ /* 0x000fca0000000000 */
[----:B------:R-:W-:Y:S01]  /*1320*/  ISETP.GT.U32.AND P1, PT, R2, 0x7feffffe, PT ;  /* 0x7feffffe0200780c */ /* 0x000fe20003f24070 */
[----:B------:R-:W-:Y:S02]  /*1330*/  IMAD.MOV.U32 R2, RZ, RZ, -0x3ff ;  /* 0xfffffc01ff027424 */ /* 0x000fe400078e00ff */
[----:B------:R-:W-:-:S10]  /*1340*/  @!P0 IMAD.MOV.U32 R2, RZ, RZ, -0x435 ;  /* 0xfffffbcbff028424 */ /* 0x000fd400078e00ff */
[----:B------:R-:W-:Y:S05]  /*1350*/  @P1 BRA `(.L_x_597) ;  /* 0x0000000400041947 */ /* 0x000fea0003800000 */
[----:B------:R-:W-:Y:S01]  /*1360*/  LOP3.LUT R6, R3, 0xfffff, RZ, 0xc0, !PT ;  /* 0x000fffff03067812 */ /* 0x000fe200078ec0ff */
[----:B------:R-:W-:Y:S01]  /*1370*/  IMAD.MOV.U32 R16, RZ, RZ, -0x748574fc ;  /* 0x8b7a8b04ff107424 */ /* 0x000fe200078e00ff */
[----:B------:R-:W-:Y:S01]  /*1380*/  UMOV UR6, 0x3ae80f1e ;  /* 0x3ae80f1e00067882 */ /* 0x000fe20000000000 */
[----:B------:R-:W-:Y:S01]  /*1390*/  IMAD.MOV.U32 R17, RZ, RZ, 0x3ed0ee25 ;  /* 0x3ed0ee25ff117424 */ /* 0x000fe200078e00ff */
[----:B------:R-:W-:Y:S01]  /*13a0*/  LOP3.LUT R7, R6, 0x3ff00000, RZ, 0xfc, !PT ;  /* 0x3ff0000006077812 */ /* 0x000fe200078efcff */
[----:B------:R-:W-:Y:S01]  /*13b0*/  IMAD.MOV.U32 R6, RZ, RZ, R8 ;  /* 0x000000ffff067224 */ /* 0x000fe200078e0008 */
[----:B------:R-:W-:Y:S01]  /*13c0*/  UMOV UR7, 0x3eb1380b ;  /* 0x3eb1380b00077882 */ /* 0x000fe20000000000 */
[----:B------:R-:W-:Y:S01]  /*13d0*/  IMAD.MOV.U32 R8, RZ, RZ, RZ ;  /* 0x000000ffff087224 */ /* 0x000fe200078e00ff */
        /* <DEDUP_REMOVED lines=57> */
.L_x_597:
[----:B------:R-:W-:Y:S01]  /*1770*/  MOV R2, 0x0 ;  /* 0x0000000000027802 */ /* 0x000fe20000000f00 */
[----:B------:R-:W-:Y:S01]  /*1780*/  IMAD.MOV.U32 R3, RZ, RZ, 0x7ff00000 ;  /* 0x7ff00000ff037424 */ /* 0x000fe200078e00ff */
[----:B------:R-:W-:-:S05]  /*1790*/  LOP3.LUT P0, RZ, R7, 0x7fffffff, RZ, 0xc0, !PT ;  /* 0x7fffffff07ff7812 */ /* 0x000fca000780c0ff */
[----:B------:R-:W-:-:S10]  /*17a0*/  DFMA R2, R6, R2, +INF ;  /* 0x7ff000000602742b */ /* 0x000fd40000000002 */
[----:B------:R-:W-:Y:S02]  /*17b0*/  FSEL R6, R2, RZ, P0 ;  /* 0x000000ff02067208 */ /* 0x000fe40000000000 */
[----:B------:R-:W-:-:S07]  /*17c0*/  FSEL R7, R3, -QNAN , P0 ;  /* 0xfff0000003077808 */ /* 0x000fce0000000000 */
.L_x_598:
[----:B------:R-:W-:Y:S05]  /*17d0*/  BSYNC.RECONVERGENT B2 ;  /* 0x0000000000027941 */ /* 0x000fea0003800200 */
.L_x_596:
[----:B------:R-:W-:Y:S01]  /*17e0*/  DADD R10, -RZ, -R6 ;  /* 0x00000000ff0a7229 */ /* 0x000fe20000000906 */
[----:B------:R-:W-:Y:S01]  /*17f0*/  IMAD.MOV.U32 R2, RZ, RZ, RZ ;  /* 0x000000ffff027224 */ /* 0x000fe200078e00ff */
[----:B------:R-:W-:Y:S04]  /*1800*/  BSSY.RECONVERGENT B2, `(.L_x_599) ;  /* 0x0000010000027945 */ /* 0x000fe80003800200 */
[----:B------:R-:W0:Y:S04]  /*1810*/  MUFU.RSQ64H R3, R11 ;  /* 0x0000000b00037308 */ /* 0x000e280000001c00 */
[----:B------:R-:W-:-:S05]  /*1820*/  VIADD R12, R11, 0xfff00000 ;  /* 0xfff000000b0c7836 */ /* 0x000fca0000000000 */
[----:B------:R-:W-:Y:S01]  /*1830*/  ISETP.GE.U32.AND P0, PT, R12, 0x7fe00000, PT ;  /* 0x7fe000000c00780c */ /* 0x000fe20003f06070 */
[----:B0-----:R-:W-:-:S08]  /*1840*/  DMUL R8, R2, R2 ;  /* 0x0000000202087228 */ /* 0x001fd00000000000 */
[----:B------:R-:W-:Y:S01]  /*1850*/  DFMA R8, -R8, -R6, 1 ;  /* 0x3ff000000808742b */ /* 0x000fe20000000906 */
[----:B------:R-:W-:Y:S02]  /*1860*/  IMAD.MOV.U32 R6, RZ, RZ, 0x0 ;  /* 0x00000000ff067424 */ /* 0x000fe400078e00ff */
[----:B------:R-:W-:-:S06]  /*1870*/  IMAD.MOV.U32 R7, RZ, RZ, 0x3fd80000 ;  /* 0x3fd80000ff077424 */ /* 0x000fcc00078e00ff */
[----:B------:R-:W-:Y:S02]  /*1880*/  DFMA R6, R8, R6, 0.5 ;  /* 0x3fe000000806742b */ /* 0x000fe40000000006 */
[----:B------:R-:W-:-:S08]  /*1890*/  DMUL R8, R2, R8 ;  /* 0x0000000802087228 */ /* 0x000fd00000000000 */
[----:B------:R-:W-:Y:S01]  /*18a0*/  DFMA R2, R6, R8, R2 ;  /* 0x000000080602722b */ /* 0x000fe20000000002 */
[----:B------:R-:W-:Y:S10]  /*18b0*/  @!P0 BRA `(.L_x_600) ;  /* 0x0000000000108947 */ /* 0x000ff40003800000 */
[----:B------:R-:W-:-:S07]  /*18c0*/  MOV R12, 0x18e0 ;  /* 0x000018e0000c7802 */ /* 0x000fce0000000f00 */
[----:B------:R-:W-:Y:S05]  /*18d0*/  CALL.REL.NOINC `($__internal_37_$__cuda_sm20_drsqrt_f64_slowpath_v2) ;  /* 0x0000000800947944 */ /* 0x000fea0003c00000 */
[----:B------:R-:W-:Y:S02]  /*18e0*/  IMAD.MOV.U32 R2, RZ, RZ, R6 ;  /* 0x000000ffff027224 */ /* 0x000fe400078e0006 */
[----:B------:R-:W-:-:S07]  /*18f0*/  IMAD.MOV.U32 R3, RZ, RZ, R7 ;  /* 0x000000ffff037224 */ /* 0x000fce00078e0007 */
.L_x_600:
[----:B------:R-:W-:Y:S05]  /*1900*/  BSYNC.RECONVERGENT B2 ;  /* 0x0000000000027941 */ /* 0x000fea0003800200 */
.L_x_599:
[----:B------:R-:W-:Y:S01]  /*1910*/  UMOV UR6, 0xc30baa54 ;  /* 0xc30baa5400067882 */ /* 0x000fe20000000000 */
[----:B------:R-:W-:Y:S01]  /*1920*/  UMOV UR7, 0x3ff59895 ;  /* 0x3ff5989500077882 */ /* 0x000fe20000000000 */
[----:B------:R-:W-:Y:S01]  /*1930*/  IMAD.MOV.U32 R10, RZ, RZ, 0x1 ;  /* 0x00000001ff0a7424 */ /* 0x000fe200078e00ff */
[----:B------:R-:W-:Y:S01]  /*1940*/  DADD R6, R2, UR6 ;  /* 0x0000000602067e29 */ /* 0x000fe20008000000 */
[----:B------:R-:W-:Y:S01]  /*1950*/  UMOV UR6, 0x956a143f ;  /* 0x956a143f00067882 */ /* 0x000fe20000000000 */
[----:B------:R-:W-:Y:S01]  /*1960*/  UMOV UR7, 0x3ffae8e5 ;  /* 0x3ffae8e500077882 */ /* 0x000fe20000000000 */
[----:B------:R-:W-:Y:S01]  /*1970*/  MOV R8, 0x964e259c ;  /* 0x964e259c00087802 */ /* 0x000fe20000000f00 */
[----:B------:R-:W-:Y:S01]  /*1980*/  IMAD.MOV.U32 R9, RZ, RZ, 0x3ffa2013 ;  /* 0x3ffa2013ff097424 */ /* 0x000fe200078e00ff */
[----:B------:R-:W-:Y:S03]  /*1990*/  BSSY.RECONVERGENT B2, `(.L_x_595) ;  /* 0x0000029000027945 */ /* 0x000fe60003800200 */
        /* <DEDUP_REMOVED lines=9> */
[-C--:B------:R-:W-:Y:S01]  /*1a30*/  DFMA R6, R6, R2.reuse, UR6 ;  /* 0x0000000606067e2b */ /* 0x080fe20008000002 */
[----:B------:R-:W-:Y:S01]  /*1a40*/  UMOV UR6, 0x1c71b0bf ;  /* 0x1c71b0bf00067882 */ /* 0x000fe20000000000 */
[----:B------:R-:W-:Y:S02]  /*1a50*/  UMOV UR7, 0x3fe8e210 ;  /* 0x3fe8e21000077882 */ /* 0x000fe40000000000 */
[----:B------:R-:W-:Y:S01]  /*1a60*/  DFMA R8, R2, UR6, R8 ;  /* 0x0000000602087c2b */ /* 0x000fe20008000008 */
        /* <DEDUP_REMOVED lines=10> */
[----:B------:R-:W-:Y:S02]  /*1b10*/  DFMA R14, R8, R2, UR6 ;  /* 0x00000006080e7e2b */ /* 0x000fe40008000002 */
[----:B0-----:R-:W-:-:S08]  /*1b20*/  DFMA R12, -R6, R10, 1 ;  /* 0x3ff00000060c742b */ /* 0x001fd0000000010a */
[----:B------:R-:W-:Y:S01]  /*1b30*/  FSETP.GEU.AND P1, PT, |R15|, 6.5827683646048100446e-37, PT ;  /* 0x036000000f00780b */ /* 0x000fe20003f2e200 */
        /* <DEDUP_REMOVED lines=14> */
.L_x_601:
[----:B------:R-:W-:Y:S05]  /*1c20*/  BSYNC.RECONVERGENT B2 ;  /* 0x0000000000027941 */ /* 0x000fea0003800200 */
.L_x_595:
[----:B------:R-:W-:Y:S05]  /*1c30*/  BSYNC.RECONVERGENT B0 ;  /* 0x0000000000007941 */ /* 0x000fea0003800200 */
.L_x_591:
[----:B------:R-:W-:Y:S01]  /*1c40*/  DADD R6, -RZ, -R2 ;  /* 0x00000000ff067229 */ /* 0x000fe20000000902 */
[----:B------:R-:W-:-:S09]  /*1c50*/  ISETP.GT.AND P0, PT, R5, 0x3fefffff, PT ;  /* 0x3fefffff0500780c */ /* 0x000fd20003f04270 */
[----:B------:R-:W-:Y:S02]  /*1c60*/  FSEL R4, R6, R2, P0 ;  /* 0x0000000206047208 */ /* 0x000fe40000000000 */
[----:B------:R-:W-:-:S07]  /*1c70*/  FSEL R5, R7, R3, P0 ;  /* 0x0000000307057208 */ /* 0x000fce0000000000 */
.L_x_590:
[----:B------:R-:W-:Y:S05]  /*1c80*/  BSYNC.RECONVERGENT B1 ;  /* 0x0000000000017941 */ /* 0x000fea0003800200 */
.L_x_588:
[----:B------:R-:W0:Y:S01]  /*1c90*/  LDC.64 R6, c[0x0][0x388] ;  /* 0x0000e200ff067b82 */ /* 0x000e220000000a00 */
[----:B------:R-:W-:Y:S01]  /*1ca0*/  UMOV UR6, 0xf626cdd5 ;  /* 0xf626cdd500067882 */ /* 0x000fe20000000000 */
[----:B------:R-:W-:Y:S02]  /*1cb0*/  UMOV UR7, 0x3ca21165 ;  /* 0x3ca2116500077882 */ /* 0x000fe40000000000 */
[----:B------:R-:W-:Y:S01]  /*1cc0*/  DMUL R2, R4, -UR6 ;  /* 0x8000000604027c28 */ /* 0x000fe20008000000 */
[----:B------:R-:W-:Y:S01]  /*1cd0*/  UMOV UR6, 0x667f3bcc ;  /* 0x667f3bcc00067882 */ /* 0x000fe20000000000 */
[----:B------:R-:W-:-:S06]  /*1ce0*/  UMOV UR7, 0x3ff6a09e ;  /* 0x3ff6a09e00077882 */ /* 0x000fcc0000000000 */
[----:B------:R-:W-:-:S08]  /*1cf0*/  DFMA R2, R4, -UR6, R2 ;  /* 0x8000000604027c2b */ /* 0x000fd00008000002 */
[----:B------:R-:W-:Y:S01]  /*1d00*/  DADD R2, RZ, R2 ;  /* 0x00000000ff027229 */ /* 0x000fe20000000002 */
[----:B0-----:R-:W-:-:S06]  /*1d10*/  IMAD.WIDE R4, R0, 0x8, R6 ;  /* 0x0000000800047825 */ /* 0x001fcc00078e0206 */
[----:B------:R-:W-:Y:S01]  /*1d20*/  STG.E.64 desc[UR4][R4.64], R2 ;  /* 0x0000000204007986 */ /* 0x000fe2000c101b04 */
[----:B------:R-:W-:Y:S05]  /*1d30*/  EXIT ;  /* 0x000000000000794d */ /* 0x000fea0003800000 */
        .weak           $__internal_36_$__cuda_sm20_div_rn_f64_full
        .type           $__internal_36_$__cuda_sm20_div_rn_f64_full,@function
        .size           $__internal_36_$__cuda_sm20_div_rn_f64_full,($__internal_37_$__cuda_sm20_drsqrt_f64_slowpath_v2 - $__internal_36_$__cuda_sm20_div_rn_f64_full)
$__internal_36_$__cuda_sm20_div_rn_f64_full:
[C---:B------:R-:W-:Y:S01]  /*1d40*/  FSETP.GEU.AND P0, PT, |R9|.reuse, 1.469367938527859385e-39, PT ;  /* 0x001000000900780b */ /* 0x040fe20003f0e200 */
[----:B------:R-:W-:Y:S01]  /*1d50*/  IMAD.MOV.U32 R11, RZ, RZ, R15 ;  /* 0x000000ffff0b7224 */ /* 0x000fe200078e000f */
[C---:B------:R-:W-:Y:S01]  /*1d60*/  LOP3.LUT R6, R9.reuse, 0x800fffff, RZ, 0xc0, !PT ;  /* 0x800fffff09067812 */ /* 0x040fe200078ec0ff */
[----:B------:R-:W-:Y:S01]  /*1d70*/  IMAD.MOV.U32 R18, RZ, RZ, 0x1 ;  /* 0x00000001ff127424 */ /* 0x000fe200078e00ff */
[----:B------:R-:W-:Y:S01]  /*1d80*/  LOP3.LUT R16, R9, 0x7ff00000, RZ, 0xc0, !PT ;  /* 0x7ff0000009107812 */ /* 0x000fe200078ec0ff */
[----:B------:R-:W-:Y:S01]  /*1d90*/  IMAD.MOV.U32 R10, RZ, RZ, R14 ;  /* 0x000000ffff0a7224 */ /* 0x000fe200078e000e */
[----:B------:R-:W-:Y:S01]  /*1da0*/  LOP3.LUT R7, R6, 0x3ff00000, RZ, 0xfc, !PT ;  /* 0x3ff0000006077812 */ /* 0x000fe200078efcff */
[----:B------:R-:W-:Y:S01]  /*1db0*/  IMAD.MOV.U32 R6, RZ, RZ, R8 ;  /* 0x000000ffff067224 */ /* 0x000fe200078e0008 */
[C---:B------:R-:W-:Y:S01]  /*1dc0*/  FSETP.GEU.AND P2, PT, |R11|.reuse, 1.469367938527859385e-39, PT ;  /* 0x001000000b00780b */ /* 0x040fe20003f4e200 */
[----:B------:R-:W-:Y:S01]  /*1dd0*/  BSSY.RECONVERGENT B3, `(.L_x_602) ;  /* 0x0000051000037945 */ /* 0x000fe20003800200 */
[----:B------:R-:W-:-:S03]  /*1de0*/  LOP3.LUT R13, R11, 0x7ff00000, RZ, 0xc0, !PT ;  /* 0x7ff000000b0d7812 */ /* 0x000fc600078ec0ff */
[----:B------:R-:W-:Y:S01]  /*1df0*/  @!P0 DMUL R6, R8, 8.98846567431157953865e+307 ;  /* 0x7fe0000008068828 */ /* 0x000fe20000000000 */
[----:B------:R-:W-:-:S05]  /*1e00*/  ISETP.GE.U32.AND P1, PT, R13, R16, PT ;  /* 0x000000100d00720c */ /* 0x000fca0003f26070 */
[----:B------:R-:W0:Y:S02]  /*1e10*/  MUFU.RCP64H R19, R7 ;  /* 0x0000000700137308 */ /* 0x000e240000001800 */
[----:B------:R-:W-:Y:S01]  /*1e20*/  @!P2 LOP3.LUT R14, R9, 0x7ff00000, RZ, 0xc0, !PT ;  /* 0x7ff00000090ea812 */ /* 0x000fe200078ec0ff */
[----:B------:R-:W-:-:S03]  /*1e30*/  @!P2 IMAD.MOV.U32 R20, RZ, RZ, RZ ;  /* 0x000000ffff14a224 */ /* 0x000fc600078e00ff */
        /* <DEDUP_REMOVED lines=8> */
[----:B------:R-:W-:Y:S02]  /*1ec0*/  SEL R3, R14, 0x63400000, !P1 ;  /* 0x634000000e037807 */ /* 0x000fe40004800000 */
[----:B------:R-:W-:Y:S02]  /*1ed0*/  MOV R2, R10 ;  /* 0x0000000a00027202 */ /* 0x000fe40000000f00 */
        /* <DEDUP_REMOVED lines=43> */
.L_x_603:
        /* <DEDUP_REMOVED lines=16> */
.L_x_606:
[----:B------:R-:W-:Y:S02]  /*2290*/  LOP3.LUT R15, R9, 0x80000, RZ, 0xfc, !PT ;  /* 0x00080000090f7812 */ /* 0x000fe400078efcff */
[----:B------:R-:W-:Y:S01]  /*22a0*/  MOV R14, R8 ;  /* 0x00000008000e7202 */ /* 0x000fe20000000f00 */
[----:B------:R-:W-:Y:S06]  /*22b0*/  BRA `(.L_x_604) ;  /* 0x0000000000087947 */ /* 0x000fec0003800000 */
.L_x_605:
[----:B------:R-:W-:Y:S01]  /*22c0*/  LOP3.LUT R15, R11, 0x80000, RZ, 0xfc, !PT ;  /* 0x000800000b0f7812 */ /* 0x000fe200078efcff */
[----:B------:R-:W-:-:S07]  /*22d0*/  IMAD.MOV.U32 R14, RZ, RZ, R10 ;  /* 0x000000ffff0e7224 */ /* 0x000fce00078e000a */
.L_x_604:
[----:B------:R-:W-:Y:S05]  /*22e0*/  BSYNC.RECONVERGENT B3 ;  /* 0x0000000000037941 */ /* 0x000fea0003800200 */
.L_x_602:
[----:B------:R-:W-:Y:S02]  /*22f0*/  IMAD.MOV.U32 R13, RZ, RZ, 0x0 ;  /* 0x00000000ff0d7424 */ /* 0x000fe400078e00ff */
[----:B------:R-:W-:Y:S02]  /*2300*/  IMAD.MOV.U32 R2, RZ, RZ, R14 ;  /* 0x000000ffff027224 */ /* 0x000fe400078e000e */
[----:B------:R-:W-:Y:S01]  /*2310*/  IMAD.MOV.U32 R3, RZ, RZ, R15 ;  /* 0x000000ffff037224 */ /* 0x000fe200078e000f */
[----:B------:R-:W-:Y:S06]  /*2320*/  RET.REL.NODEC R12 `(vec_normcdfinv) ;  /* 0xffffffdc0c347950 */ /* 0x000fec0003c3ffff */
        .weak           $__internal_37_$__cuda_sm20_drsqrt_f64_slowpath_v2
        .type           $__internal_37_$__cuda_sm20_drsqrt_f64_slowpath_v2,@function
        .size           $__internal_37_$__cuda_sm20_drsqrt_f64_slowpath_v2,(.L_x_1162 - $__internal_37_$__cuda_sm20_drsqrt_f64_slowpath_v2)
$__internal_37_$__cuda_sm20_drsqrt_f64_slowpath_v2:
[----:B------:R-:W-:Y:S01]  /*2330*/  DSETP.NEU.AND P0, PT, R10, RZ, PT ;  /* 0x000000ff0a00722a */ /* 0x000fe20003f0d000 */
[----:B------:R-:W-:Y:S01]  /*2340*/  BSSY.RECONVERGENT B3, `(.L_x_607) ;  /* 0x000001e000037945 */ /* 0x000fe20003800200 */
[----:B------:R-:W-:-:S12]  /*2350*/  LOP3.LUT R6, R11, 0x80000000, RZ, 0xc0, !PT ;  /* 0x800000000b067812 */ /* 0x000fd800078ec0ff */
[----:B------:R-:W-:Y:S05]  /*2360*/  @!P0 BRA `(.L_x_608) ;  /* 0x0000000000648947 */ /* 0x000fea0003800000 */
[----:B------:R-:W-:Y:S01]  /*2370*/  DSETP.GTU.AND P0, PT, |R10|, +INF , PT ;  /* 0x7ff000000a00742a */ /* 0x000fe20003f0c200 */
[----:B------:R-:W-:Y:S02]  /*2380*/  IMAD.MOV.U32 R2, RZ, RZ, R10 ;  /* 0x000000ffff027224 */ /* 0x000fe400078e000a */
[----:B------:R-:W-:-:S11]  /*2390*/  IMAD.MOV.U32 R3, RZ, RZ, R11 ;  /* 0x000000ffff037224 */ /* 0x000fd600078e000b */
[----:B------:R-:W-:Y:S05]  /*23a0*/  @P0 BRA `(.L_x_609) ;  /* 0x00000000004c0947 */ /* 0x000fea0003800000 */
[----:B------:R-:W-:-:S13]  /*23b0*/  ISETP.NE.AND P0, PT, R6, RZ, PT ;  /* 0x000000ff0600720c */ /* 0x000fda0003f05270 */
[----:B------:R-:W-:Y:S01]  /*23c0*/  @P0 IMAD.MOV.U32 R6, RZ, RZ, 0x0 ;  /* 0x00000000ff060424 */ /* 0x000fe200078e00ff */
[----:B------:R-:W-:Y:S01]  /*23d0*/  @P0 MOV R7, 0xfff80000 ;  /* 0xfff8000000070802 */ /* 0x000fe20000000f00 */
        /* <DEDUP_REMOVED lines=16> */
.L_x_609:
[----:B------:R-:W-:Y:S01]  /*24e0*/  DADD R6, R2, R2 ;  /* 0x0000000002067229 */ /* 0x000fe20000000002 */
[----:B------:R-:W-:Y:S10]  /*24f0*/  BRA `(.L_x_610) ;  /* 0x0000000000087947 */ /* 0x000ff40003800000 */
.L_x_608:
[----:B------:R-:W-:Y:S01]  /*2500*/  LOP3.LUT R7, R6, 0x7ff00000, RZ, 0xfc, !PT ;  /* 0x7ff0000006077812 */ /* 0x000fe200078efcff */
[----:B------:R-:W-:-:S07]  /*2510*/  IMAD.MOV.U32 R6, RZ, RZ, RZ ;  /* 0x000000ffff067224 */ /* 0x000fce00078e00ff */
.L_x_610:
[----:B------:R-:W-:Y:S05]  /*2520*/  BSYNC.RECONVERGENT B3 ;  /* 0x0000000000037941 */ /* 0x000fea0003800200 */
.L_x_607:
[----:B------:R-:W-:Y:S02]  /*2530*/  IMAD.MOV.U32 R2, RZ, RZ, R12 ;  /* 0x000000ffff027224 */ /* 0x000fe400078e000c */
[----:B------:R-:W-:-:S04]  /*2540*/  IMAD.MOV.U32 R3, RZ, RZ, 0x0 ;  /* 0x00000000ff037424 */ /* 0x000fc800078e00ff */
[----:B------:R-:W-:Y:S05]  /*2550*/  RET.REL.NODEC R2 `(vec_normcdfinv) ;  /* 0xffffffd802a87950 */ /* 0x000fea0003c3ffff */
.L_x_611:
        /* <DEDUP_REMOVED lines=10> */
.L_x_1162:


//--------------------- .text.vec_normcdf         --------------------------
	.section	.text.vec_normcdf,"ax",@progbits
	.align	128
        .global         vec_normcdf
        .type           vec_normcdf,@function
        .size           vec_normcdf,(.L_x_1248 - vec_normcdf)
        .other          vec_normcdf,@"STO_CUDA_ENTRY STV_DEFAULT"
vec_normcdf:
.text.vec_normcdf:
        /* <DEDUP_REMOVED lines=19> */
[----:B------:R-:W-:Y:S01]  /*0130*/  UMOV UR6, 0x667f3bcd ;  /* 0x667f3bcd00067882 */ /* 0x000fe20000000000 */
[----:B------:R-:W-:Y:S01]  /*0140*/  UMOV UR7, 0x3fe6a09e ;  /* 0x3fe6a09e00077882 */ /* 0x000fe20000000000 */
[----:B------:R-:W-:Y:S01]  /*0150*/  BSSY.RECONVERGENT B0, `(.L_x_612) ;  /* 0x00000b1000007945 */ /* 0x000fe20003800200 */
[----:B--2---:R-:W-:Y:S01]  /*0160*/  DSETP.GT.AND P0, PT, |R8|, 38.5, PT ;  /* 0x404340000800742a */ /* 0x004fe20003f04200 */
[----:B------:R-:W-:-:S05]  /*0170*/  LOP3.LUT R3, R3, 0x80000000, R9, 0xb8, !PT ;  /* 0x8000000003037812 */ /* 0x000fca00078eb809 */
[----:B------:R-:W-:Y:S02]  /*0180*/  FSEL R3, R3, R9, P0 ;  /* 0x0000000903037208 */ /* 0x000fe40000000000 */
[----:B------:R-:W-:-:S06]  /*0190*/  FSEL R2, R8, RZ, !P0 ;  /* 0x000000ff08027208 */ /* 0x000fcc0004000000 */
[----:B------:R-:W-:-:S08]  /*01a0*/  DMUL R4, R2, -UR6 ;  /* 0x8000000602047c28 */ /* 0x000fd00008000000 */
[----:B------:R-:W-:Y:S01]  /*01b0*/  DFMA R6, R2, -UR6, -R4 ;  /* 0x8000000602067c2b */ /* 0x000fe20008000804 */
[----:B------:R-:W-:Y:S01]  /*01c0*/  UMOV UR6, 0x13b26456 ;  /* 0x13b2645600067882 */ /* 0x000fe20000000000 */
[----:B------:R-:W-:-:S06]  /*01d0*/  UMOV UR7, 0x3c8bdd34 ;  /* 0x3c8bdd3400077882 */ /* 0x000fcc0000000000 */
[----:B------:R-:W-:-:S08]  /*01e0*/  DFMA R6, R2, UR6, R6 ;  /* 0x0000000602067c2b */ /* 0x000fd00008000006 */
[----:B------:R-:W-:-:S10]  /*01f0*/  DADD R8, R4, R6 ;  /* 0x0000000004087229 */ /* 0x000fd40000000006 */
[----:B------:R-:W-:-:S04]  /*0200*/  LOP3.LUT R11, R9, 0x7fffffff, RZ, 0xc0, !PT ;  /* 0x7fffffff090b7812 */ /* 0x000fc800078ec0ff */
[----:B------:R-:W-:-:S13]  /*0210*/  ISETP.GT.U32.AND P0, PT, R11, 0x7fefffff, PT ;  /* 0x7fefffff0b00780c */ /* 0x000fda0003f04070 */
[----:B------:R-:W-:Y:S05]  /*0220*/  @P0 BRA `(.L_x_613) ;  /* 0x0000000800680947 */ /* 0x000fea0003800000 */
[----:B------:R-:W-:Y:S01]  /*0230*/  IMAD.MOV.U32 R10, RZ, RZ, R8 ;  /* 0x000000ffff0a7224 */ /* 0x000fe200078e0008 */
[----:B------:R-:W-:Y:S01]  /*0240*/  UMOV UR6, 0xd4e0bfd7 ;  /* 0xd4e0bfd700067882 */ /* 0x000fe20000000000 */
[----:B------:R-:W-:Y:S01]  /*0250*/  IMAD.MOV.U32 R14, RZ, RZ, RZ ;  /* 0x000000ffff0e7224 */ /* 0x000fe200078e00ff */
[----:B------:R-:W-:Y:S01]  /*0260*/  UMOV UR7, 0x3df8774a ;  /* 0x3df8774a00077882 */ /* 0x000fe20000000000 */
[----:B------:R-:W-:Y:S02]  /*0270*/  ISETP.GT.U32.AND P0, PT, R11, 0x403b4000, PT ;  /* 0x403b40000b00780c */ /* 0x000fe40003f04070 */
[----:B------:R-:W-:-:S06]  /*0280*/  DADD R16, R10, 4 ;  /* 0x401000000a107429 */ /* 0x000fcc0000000000 */
[----:B------:R-:W0:Y:S02]  /*0290*/  MUFU.RCP64H R15, R17 ;  /* 0x00000011000f7308 */ /* 0x000e240000001800 */
[----:B0-----:R-:W-:-:S08]  /*02a0*/  DFMA R12, -R16, R14, 1 ;  /* 0x3ff00000100c742b */ /* 0x001fd0000000010e */
[----:B------:R-:W-:Y:S02]  /*02b0*/  DFMA R18, R12, R12, R12 ;  /* 0x0000000c0c12722b */ /* 0x000fe4000000000c */
[----:B------:R-:W-:-:S06]  /*02c0*/  DADD R12, R10, -4 ;  /* 0xc01000000a0c7429 */ /* 0x000fcc0000000000 */
[----:B------:R-:W-:-:S08]  /*02d0*/  DFMA R14, R14, R18, R14 ;  /* 0x000000120e0e722b */ /* 0x000fd0000000000e */
[----:B------:R-:W-:-:S08]  /*02e0*/  DMUL R12, R12, R14 ;  /* 0x0000000e0c0c7228 */ /* 0x000fd00000000000 */
[----:B------:R-:W-:-:S08]  /*02f0*/  DADD R18, R12, 1 ;  /* 0x3ff000000c127429 */ /* 0x000fd00000000000 */
[----:B------:R-:W-:-:S08]  /*0300*/  DFMA R18, R18, -4, R10 ;  /* 0xc01000001212782b */ /* 0x000fd0000000000a */
[----:B------:R-:W-:-:S08]  /*0310*/  DFMA R18, R10, -R12, R18 ;  /* 0x8000000c0a12722b */ /* 0x000fd00000000012 */
[----:B------:R-:W-:Y:S01]  /*0320*/  DFMA R14, R14, R18, R12 ;  /* 0x000000120e0e722b */ /* 0x000fe2000000000c */
[----:B------:R-:W-:Y:S02]  /*0330*/  IMAD.MOV.U32 R12, RZ, RZ, -0x2fc2cd8 ;  /* 0xfd03d328ff0c7424 */ /* 0x000fe400078e00ff */
[----:B------:R-:W-:Y:S02]  /*0340*/  IMAD.MOV.U32 R13, RZ, RZ, 0x3e44e1c6 ;  /* 0x3e44e1c6ff0d7424 */ /* 0x000fe400078e00ff */
[----:B------:R-:W-:Y:S02]  /*0350*/  IMAD.MOV.U32 R18, RZ, RZ, 0x0 ;  /* 0x00000000ff127424 */ /* 0x000fe400078e00ff */
[----:B------:R-:W-:Y:S02]  /*0360*/  IMAD.MOV.U32 R19, RZ, RZ, 0x3ff00000 ;  /* 0x3ff00000ff137424 */ /* 0x000fe400078e00ff */
[----:B------:R-:W-:Y:S01]  /*0370*/  DFMA R12, R14, -UR6, -R12 ;  /* 0x800000060e0c7c2b */ /* 0x000fe2000800080c */
[----:B------:R-:W-:Y:S01]  /*0380*/  UMOV UR6, 0x9f7a56b6 ;  /* 0x9f7a56b600067882 */ /* 0x000fe20000000000 */
[----:B------:R-:W-:-:S02]  /*0390*/  UMOV UR7, 0x3e433014 ;  /* 0x3e43301400077882 */ /* 0x000fc40000000000 */
[----:B------:R-:W-:-:S04]  /*03a0*/  DFMA R18, R10, 2, R18 ;  /* 0x400000000a12782b */ /* 0x000fc80000000012 */
        /* <DEDUP_REMOVED lines=47> */
[----:B------:R-:W-:Y:S01]  /*06a0*/  UMOV UR7, 0x3fb9ddb2 ;  /* 0x3fb9ddb200077882 */ /* 0x000fe20000000000 */
[----:B------:R-:W0:Y:S01]  /*06b0*/  MUFU.RCP64H R13, R19 ;  /* 0x00000013000d7308 */ /* 0x000e220000001800 */
[----:B------:R-:W-:-:S04]  /*06c0*/  IMAD.MOV.U32 R12, RZ, RZ, RZ ;  /* 0x000000ffff0c7224 */ /* 0x000fc800078e00ff */
[----:B------:R-:W-:Y:S01]  /*06d0*/  DFMA R16, R14, R16, -UR6 ;  /* 0x800000060e107e2b */ /* 0x000fe20008000010 */
[----:B------:R-:W-:Y:S01]  /*06e0*/  UMOV UR6, 0xfcfa5fda ;  /* 0xfcfa5fda00067882 */ /* 0x000fe20000000000 */
[----:B------:R-:W-:-:S06]  /*06f0*/  UMOV UR7, 0x3fb16ece ;  /* 0x3fb16ece00077882 */ /* 0x000fcc0000000000 */
[----:B------:R-:W-:Y:S01]  /*0700*/  DFMA R16, R14, R16, UR6 ;  /* 0x000000060e107e2b */ /* 0x000fe20008000010 */
[----:B------:R-:W-:Y:S01]  /*0710*/  UMOV UR6, 0xf66fb6d6 ;  /* 0xf66fb6d600067882 */ /* 0x000fe20000000000 */
[----:B------:R-:W-:Y:S01]  /*0720*/  UMOV UR7, 0x3f8f7f5d ;  /* 0x3f8f7f5d00077882 */ /* 0x000fe20000000000 */
[----:B0-----:R-:W-:Y:S02]  /*0730*/  DFMA R20, -R18, R12, 1 ;  /* 0x3ff000001214742b */ /* 0x001fe4000000010c */
[----:B------:R-:W-:-:S03]  /*0740*/  DMUL R18, R10, -R10 ;  /* 0x8000000a0a127228 */ /* 0x000fc60000000000 */
[----:B------:R-:W-:Y:S01]  /*0750*/  DFMA R16, R14, R16, UR6 ;  /* 0x000000060e107e2b */ /* 0x000fe20008000010 */
[----:B------:R-:W-:Y:S01]  /*0760*/  UMOV UR6, 0xd154a29d ;  /* 0xd154a29d00067882 */ /* 0x000fe20000000000 */
[----:B------:R-:W-:Y:S01]  /*0770*/  UMOV UR7, 0x3fc1df1a ;  /* 0x3fc1df1a00077882 */ /* 0x000fe20000000000 */
[----:B------:R-:W-:-:S05]  /*0780*/  DFMA R20, R20, R20, R20 ;  /* 0x000000141414722b */ /* 0x000fca0000000014 */
[----:B------:R-:W-:Y:S01]  /*0790*/  DFMA R16, R14, R16, -UR6 ;  /* 0x800000060e107e2b */ /* 0x000fe20008000010 */
[----:B------:R-:W-:Y:S01]  /*07a0*/  UMOV UR6, 0x16e9fd7f ;  /* 0x16e9fd7f00067882 */ /* 0x000fe20000000000 */
[----:B------:R-:W-:Y:S01]  /*07b0*/  UMOV UR7, 0x3ff3ba59 ;  /* 0x3ff3ba5900077882 */ /* 0x000fe20000000000 */
[----:B------:R-:W-:Y:S01]  /*07c0*/  DFMA R12, R12, R20, R12 ;  /* 0x000000140c0c722b */ /* 0x000fe2000000000c */
[----:B------:R-:W-:-:S04]  /*07d0*/  IMAD.MOV.U32 R20, RZ, RZ, 0x652b82fe ;  /* 0x652b82feff147424 */ /* 0x000fc800078e00ff */
[----:B------:R-:W-:Y:S01]  /*07e0*/  DFMA R16, R14, R16, UR6 ;  /* 0x000000060e107e2b */ /* 0x000fe20008000010 */
[----:B------:R-:W-:Y:S01]  /*07f0*/  IMAD.MOV.U32 R21, RZ, RZ, 0x3ff71547 ;  /* 0x3ff71547ff157424 */ /* 0x000fe200078e00ff */
[----:B------:R-:W-:Y:S01]  /*0800*/  UMOV UR6, 0xfefa39ef ;  /* 0xfefa39ef00067882 */ /* 0x000fe20000000000 */
[----:B------:R-:W-:-:S04]  /*0810*/  UMOV UR7, 0x3fe62e42 ;  /* 0x3fe62e4200077882 */ /* 0x000fc80000000000 */
[----:B------:R-:W-:Y:S02]  /*0820*/  DFMA R20, R18, R20, 6.75539944105574400000e+15 ;  /* 0x433800001214742b */ /* 0x000fe40000000014 */
[----:B------:R-:W-:-:S06]  /*0830*/  DMUL R14, R16, R12 ;  /* 0x0000000c100e7228 */ /* 0x000fcc0000000000 */
[----:B------:R-:W-:Y:S02]  /*0840*/  DADD R22, R20, -6.75539944105574400000e+15 ;  /* 0xc338000014167429 */ /* 0x000fe40000000000 */
[----:B------:R-:W-:Y:S01]  /*0850*/  DMUL R24, R14, -2 ;  /* 0xc00000000e187828 */ /* 0x000fe20000000000 */
[----:B------:R-:W-:-:S04]  /*0860*/  LEA.HI R21, R20, R20, RZ, 0x1 ;  /* 0x0000001414157211 */ /* 0x000fc800078f08ff */
[----:B------:R-:W-:-:S03]  /*0870*/  SHF.R.S32.HI R21, RZ, 0x1, R21 ;  /* 0x00000001ff157819 */ /* 0x000fc60000011415 */
[----:B------:R-:W-:Y:S02]  /*0880*/  DFMA R16, R10, R24, R16 ;  /* 0x000000180a10722b */ /* 0x000fe40000000010 */
[--C-:B------:R-:W-:Y:S01]  /*0890*/  DFMA R24, R22, -UR6, R18.reuse ;  /* 0x8000000616187c2b */ /* 0x100fe20008000012 */
[----:B------:R-:W-:Y:S01]  /*08a0*/  UMOV UR6, 0x3b39803f ;  /* 0x3b39803f00067882 */ /* 0x000fe20000000000 */
[----:B------:R-:W-:Y:S01]  /*08b0*/  UMOV UR7, 0x3c7abc9e ;  /* 0x3c7abc9e00077882 */ /* 0x000fe20000000000 */
[----:B------:R-:W-:Y:S01]  /*08c0*/  IMAD.IADD R20, R20, 0x1, -R21 ;  /* 0x0000000114147824 */ /* 0x000fe200078e0a15 */
[----:B------:R-:W-:Y:S02]  /*08d0*/  DFMA R18, -R10, R10, -R18 ;  /* 0x0000000a0a12722b */ /* 0x000fe40000000912 */
[----:B------:R-:W-:Y:S02]  /*08e0*/  DADD R16, -R14, R16 ;  /* 0x000000000e107229 */ /* 0x000fe40000000110 */
[----:B------:R-:W-:Y:S01]  /*08f0*/  DFMA R22, R22, -UR6, R24 ;  /* 0x8000000616167c2b */ /* 0x000fe20008000018 */
[----:B------:R-:W-:Y:S01]  /*0900*/  UMOV UR6, 0x69ce2bdf ;  /* 0x69ce2bdf00067882 */ /* 0x000fe20000000000 */
[----:B------:R-:W-:Y:S01]  /*0910*/  IMAD.MOV.U32 R24, RZ, RZ, -0x35dec16 ;  /* 0xfca213eaff187424 */ /* 0x000fe200078e00ff */
[----:B------:R-:W-:Y:S01]  /*0920*/  UMOV UR7, 0x3e5ade15 ;  /* 0x3e5ade1500077882 */ /* 0x000fe20000000000 */
[----:B------:R-:W-:-:S02]  /*0930*/  IMAD.MOV.U32 R25, RZ, RZ, 0x3e928af3 ;  /* 0x3e928af3ff197424 */ /* 0x000fc400078e00ff */
[----:B------:R-:W-:-:S04]  /*0940*/  DFMA R16, R12, R16, R14 ;  /* 0x000000100c10722b */ /* 0x000fc8000000000e */
        /* <DEDUP_REMOVED lines=28> */
[----:B------:R-:W-:Y:S01]  /*0b10*/  LEA R21, R20, 0x3ff00000, 0x14 ;  /* 0x3ff0000014157811 */ /* 0x000fe200078ea0ff */
[----:B------:R-:W-:-:S06]  /*0b20*/  IMAD.MOV.U32 R20, RZ, RZ, RZ ;  /* 0x000000ffff147224 */ /* 0x000fcc00078e00ff */
[----:B------:R-:W-:-:S08]  /*0b30*/  DMUL R20, R22, R20 ;  /* 0x0000001416147228 */ /* 0x000fd00000000000 */
[----:B------:R-:W-:-:S08]  /*0b40*/  DFMA R18, R20, R18, R20 ;  /* 0x000000121412722b */ /* 0x000fd00000000014 */
[----:B------:R-:W-:-:S10]  /*0b50*/  DMUL R16, R16, R18 ;  /* 0x0000001210107228 */ /* 0x000fd40000000000 */
[----:B------:R-:W-:Y:S02]  /*0b60*/  FSEL R12, R16, RZ, !P0 ;  /* 0x000000ff100c7208 */ /* 0x000fe40004000000 */
[----:B------:R-:W-:Y:S02]  /*0b70*/  FSEL R13, R17, RZ, !P0 ;  /* 0x000000ff110d7208 */ /* 0x000fe40004000000 */
[----:B------:R-:W-:-:S04]  /*0b80*/  ISETP.GE.AND P0, PT, R9, RZ, PT ;  /* 0x000000ff0900720c */ /* 0x000fc80003f06270 */
[----:B------:R-:W-:-:S10]  /*0b90*/  DADD R10, -R12, 2 ;  /* 0x400000000c0a7429 */ /* 0x000fd40000000100 */
[----:B------:R-:W-:Y:S02]  /*0ba0*/  FSEL R10, R10, R12, !P0 ;  /* 0x0000000c0a0a7208 */ /* 0x000fe40004000000 */
[----:B------:R-:W-:Y:S01]  /*0bb0*/  FSEL R11, R11, R13, !P0 ;  /* 0x0000000d0b0b7208 */ /* 0x000fe20004000000 */
[----:B------:R-:W-:Y:S06]  /*0bc0*/  BRA `(.L_x_614) ;  /* 0x0000000000247947 */ /* 0x000fec0003800000 */
.L_x_613:
[----:B------:R-:W-:Y:S01]  /*0bd0*/  DADD R12, R8, R8 ;  /* 0x00000000080c7229 */ /* 0x000fe20000000008 */
[----:B------:R-:W-:Y:S02]  /*0be0*/  ISETP.GE.AND P1, PT, R9, RZ, PT ;  /* 0x000000ff0900720c */ /* 0x000fe40003f26270 */
[----:B------:R-:W-:Y:S02]  /*0bf0*/  ISETP.NE.AND P0, PT, R8, RZ, PT ;  /* 0x000000ff0800720c */ /* 0x000fe40003f05270 */
[----:B------:R-:W-:Y:S02]  /*0c00*/  FSEL R15, RZ, 2, P1 ;  /* 0x40000000ff0f7808 */ /* 0x000fe40000800000 */
[----:B------:R-:W-:-:S03]  /*0c10*/  ISETP.NE.AND P1, PT, R11, 0x7ff00000, PT ;  /* 0x7ff000000b00780c */ /* 0x000fc60003f25270 */
[----:B------:R-:W-:Y:S02]  /*0c20*/  FSEL R11, R12, RZ, P0 ;  /* 0x000000ff0c0b7208 */ /* 0x000fe40000000000 */
[-C--:B------:R-:W-:Y:S02]  /*0c30*/  FSEL R15, R15, R13.reuse, !P0 ;  /* 0x0000000d0f0f7208 */ /* 0x080fe40004000000 */
[----:B------:R-:W-:Y:S02]  /*0c40*/  FSEL R10, R11, R12, !P1 ;  /* 0x0000000c0b0a7208 */ /* 0x000fe40004800000 */
[----:B------:R-:W-:-:S07]  /*0c50*/  FSEL R11, R15, R13, !P1 ;  /* 0x0000000d0f0b7208 */ /* 0x000fce0004800000 */
.L_x_614:
[----:B------:R-:W-:Y:S05]  /*0c60*/  BSYNC.RECONVERGENT B0 ;  /* 0x0000000000007941 */ /* 0x000fea0003800200 */
.L_x_612:
[----:B------:R-:W-:Y:S02]  /*0c70*/  ISETP.GE.U32.AND P0, PT, R3, -0x400fffff, PT ;  /* 0xbff000010300780c */ /* 0x000fe40003f06070 */
[----:B------:R-:W0:Y:S11]  /*0c80*/  LDC.64 R2, c[0x0][0x388] ;  /* 0x0000e200ff027b82 */ /* 0x000e360000000a00 */
[----:B------:R-:W-:-:S02]  /*0c90*/  @P0 DADD R4, R4, -R8 ;  /* 0x0000000004040229 */ /* 0x000fc40000000808 */
[----:B------:R-:W-:-:S06]  /*0ca0*/  @P0 DMUL R8, R8, -2 ;  /* 0xc000000008080828 */ /* 0x000fcc0000000000 */
[----:B------:R-:W-:Y:S02]  /*0cb0*/  @P0 DADD R4, R6, R4 ;  /* 0x0000000006040229 */ /* 0x000fe40000000004 */
[----:B------:R-:W-:Y:S01]  /*0cc0*/  @P0 DMUL R8, R10, R8 ;  /* 0x000000080a080228 */ /* 0x000fe20000000000 */
[----:B0-----:R-:W-:-:S07]  /*0cd0*/  IMAD.WIDE R2, R0, 0x8, R2 ;  /* 0x0000000800027825 */ /* 0x001fce00078e0202 */
[----:B------:R-:W-:-:S08]  /*0ce0*/  @P0 DFMA R10, R4, R8, R10 ;  /* 0x00000008040a022b */ /* 0x000fd0000000000a */
[----:B------:R-:W-:-:S07]  /*0cf0*/  DMUL R10, R10, 0.5 ;  /* 0x3fe000000a0a7828 */ /* 0x000fce0000000000 */
[----:B------:R-:W-:Y:S01]  /*0d00*/  STG.E.64 desc[UR4][R2.64], R10 ;  /* 0x0000000a02007986 */ /* 0x000fe2000c101b04 */
[----:B------:R-:W-:Y:S05]  /*0d10*/  EXIT ;  /* 0x000000000000794d */ /* 0x000fea0003800000 */
.L_x_615:
        /* <DEDUP_REMOVED lines=14> */
.L_x_1248:


//--------------------- .text.vec_log             --------------------------
	.section	.text.vec_log,"ax",@progbits
	.align	128
        .global         vec_log
        .type           vec_log,@function
        .size           vec_log,(.L_x_1249 - vec_log)
        .other          vec_log,@"STO_CUDA_ENTRY STV_DEFAULT"
vec_log:
.text.vec_log:
        /* <DEDUP_REMOVED lines=19> */
[----:B--2---:R-:W-:Y:S01]  /*0130*/  ISETP.GT.AND P0, PT, R5, 0xfffff, PT ;  /* 0x000fffff0500780c */ /* 0x004fe20003f04270 */
[----:B------:R-:W-:Y:S01]  /*0140*/  IMAD.MOV.U32 R6, RZ, RZ, R4 ;  /* 0x000000ffff067224 */ /* 0x000fe200078e0004 */
[----:B------:R-:W-:Y:S01]  /*0150*/  MOV R3, R5 ;  /* 0x0000000500037202 */ /* 0x000fe20000000f00 */
[----:B------:R-:W-:-:S10]  /*0160*/  IMAD.MOV.U32 R7, RZ, RZ, R5 ;  /* 0x000000ffff077224 */ /* 0x000fd400078e0005 */
[----:B------:R-:W-:-:S10]  /*0170*/  @!P0 DMUL R6, R6, 1.80143985094819840000e+16 ;  /* 0x4350000006068828 */ /* 0x000fd40000000000 */
[----:B------:R-:W-:Y:S02]  /*0180*/  @!P0 IMAD.MOV.U32 R3, RZ, RZ, R7 ;  /* 0x000000ffff038224 */ /* 0x000fe400078e0007 */
[----:B------:R-:W-:Y:S02]  /*0190*/  @!P0 IMAD.MOV.U32 R4, RZ, RZ, R6 ;  /* 0x000000ffff048224 */ /* 0x000fe400078e0006 */
[----:B------:R-:W-:-:S05]  /*01a0*/  VIADD R2, R3, 0xffffffff ;  /* 0xffffffff03027836 */ /* 0x000fca0000000000 */
[----:B------:R-:W-:Y:S02]  /*01b0*/  ISETP.GT.U32.AND P1, PT, R2, 0x7feffffe, PT ;  /* 0x7feffffe0200780c */ /* 0x000fe40003f24070 */
[----:B------:R-:W-:Y:S01]  /*01c0*/  MOV R2, 0xfffffc01 ;  /* 0xfffffc0100027802 */ /* 0x000fe20000000f00 */
[----:B------:R-:W-:-:S10]  /*01d0*/  @!P0 IMAD.MOV.U32 R2, RZ, RZ, -0x435 ;  /* 0xfffffbcbff028424 */ /* 0x000fd400078e00ff */
[----:B------:R-:W-:Y:S05]  /*01e0*/  @P1 BRA `(.L_x_617) ;  /* 0x0000000400001947 */ /* 0x000fea0003800000 */
[----:B------:R-:W-:Y:S01]  /*01f0*/  LOP3.LUT R5, R3, 0xfffff, RZ, 0xc0, !PT ;  /* 0x000fffff03057812 */ /* 0x000fe200078ec0ff */
[----:B------:R-:W-:Y:S01]  /*0200*/  IMAD.MOV.U32 R14, RZ, RZ, -0x748574fc ;  /* 0x8b7a8b04ff0e7424 */ /* 0x000fe200078e00ff */
[----:B------:R-:W-:Y:S01]  /*0210*/  MOV R6, RZ ;  /* 0x000000ff00067202 */ /* 0x000fe20000000f00 */
[----:B------:R-:W-:Y:S01]  /*0220*/  UMOV UR6, 0x3ae80f1e ;  /* 0x3ae80f1e00067882 */ /* 0x000fe20000000000 */
[----:B------:R-:W-:Y:S01]  /*0230*/  LOP3.LUT R5, R5, 0x3ff00000, RZ, 0xfc, !PT ;  /* 0x3ff0000005057812 */ /* 0x000fe200078efcff */
[----:B------:R-:W-:Y:S01]  /*0240*/  UMOV UR7, 0x3eb1380b ;  /* 0x3eb1380b00077882 */ /* 0x000fe20000000000 */
[----:B------:R-:W-:Y:S01]  /*0250*/  MOV R15, 0x3ed0ee25 ;  /* 0x3ed0ee25000f7802 */ /* 0x000fe20000000f00 */
[----:B------:R-:W-:Y:S01]  /*0260*/  UMOV UR8, 0x80000000 ;  /* 0x8000000000087882 */ /* 0x000fe20000000000 */
[----:B------:R-:W-:Y:S01]  /*0270*/  ISETP.GE.U32.AND P0, PT, R5, 0x3ff6a09f, PT ;  /* 0x3ff6a09f0500780c */ /* 0x000fe20003f06070 */
[----:B------:R-:W-:Y:S01]  /*0280*/  UMOV UR9, 0x43300000 ;  /* 0x4330000000097882 */ /* 0x000fe20000000000 */
[----:B------:R-:W-:-:S02]  /*0290*/  LEA.HI R16, R3, R2, RZ, 0xc ;  /* 0x0000000203107211 */ /* 0x000fc400078f60ff */
        /* <DEDUP_REMOVED lines=53> */
.L_x_617:
[----:B------:R-:W-:Y:S01]  /*05f0*/  IMAD.MOV.U32 R2, RZ, RZ, 0x0 ;  /* 0x00000000ff027424 */ /* 0x000fe200078e00ff */
[----:B------:R-:W-:Y:S02]  /*0600*/  MOV R3, 0x7ff00000 ;  /* 0x7ff0000000037802 */ /* 0x000fe40000000f00 */
[----:B------:R-:W-:-:S04]  /*0610*/  LOP3.LUT P0, RZ, R7, 0x7fffffff, RZ, 0xc0, !PT ;  /* 0x7fffffff07ff7812 */ /* 0x000fc8000780c0ff */
[----:B------:R-:W-:-:S10]  /*0620*/  DFMA R2, R6, R2, +INF ;  /* 0x7ff000000602742b */ /* 0x000fd40000000002 */
[----:B------:R-:W-:Y:S02]  /*0630*/  FSEL R4, R2, RZ, P0 ;  /* 0x000000ff02047208 */ /* 0x000fe40000000000 */
[----:B------:R-:W-:-:S07]  /*0640*/  FSEL R5, R3, -QNAN , P0 ;  /* 0xfff0000003057808 */ /* 0x000fce0000000000 */
.L_x_618:
[----:B------:R-:W-:Y:S05]  /*0650*/  BSYNC.RECONVERGENT B0 ;  /* 0x0000000000007941 */ /* 0x000fea0003800200 */
.L_x_616:
[----:B------:R-:W0:Y:S02]  /*0660*/  LDC.64 R2, c[0x0][0x388] ;  /* 0x0000e200ff027b82 */ /* 0x000e240000000a00 */
[----:B0-----:R-:W-:-:S05]  /*0670*/  IMAD.WIDE R2, R0, 0x8, R2 ;  /* 0x0000000800027825 */ /* 0x001fca00078e0202 */
[----:B------:R-:W-:Y:S01]  /*0680*/  STG.E.64 desc[UR4][R2.64], R4 ;  /* 0x0000000402007986 */ /* 0x000fe2000c101b04 */
[----:B------:R-:W-:Y:S05]  /*0690*/  EXIT ;  /* 0x000000000000794d */ /* 0x000fea0003800000 */
.L_x_619:
        /* <DEDUP_REMOVED lines=14> */
.L_x_1249:


//--------------------- .text.vec_logb            --------------------------
	.section	.text.vec_logb,"ax",@progbits
	.align	128
        .global         vec_logb
        .type           vec_logb,@function
        .size           vec_logb,(.L_x_1250 - vec_logb)
        .other          vec_logb,@"STO_CUDA_ENTRY STV_DEFAULT"
vec_logb:
.text.vec_logb:
        /* <DEDUP_REMOVED lines=19> */
[----:B--2---:R-:W-:-:S14]  /*0130*/  DSETP.NAN.AND P0, PT, R2, R2, PT ;  /* 0x000000020200722a */ /* 0x004fdc0003f08000 */
[----:B------:R-:W-:Y:S01]  /*0140*/  @P0 DADD R4, R2, R2 ;  /* 0x0000000002040229 */ /* 0x000fe20000000002 */
[----:B------:R-:W-:Y:S10]  /*0150*/  @P0 BRA `(.L_x_621) ;  /* 0x0000000000540947 */ /* 0x000ff40003800000 */
[----:B------:R-:W-:Y:S01]  /*0160*/  DSETP.NEU.AND P0, PT, |R2|, +INF , PT ;  /* 0x7ff000000200742a */ /* 0x000fe20003f0d200 */
[----:B------:R-:W-:Y:S02]  /*0170*/  IMAD.MOV.U32 R4, RZ, RZ, 0x0 ;  /* 0x00000000ff047424 */ /* 0x000fe400078e00ff */
[----:B------:R-:W-:-:S11]  /*0180*/  IMAD.MOV.U32 R5, RZ, RZ, 0x7ff00000 ;  /* 0x7ff00000ff057424 */ /* 0x000fd600078e00ff */
[----:B------:R-:W-:Y:S05]  /*0190*/  @!P0 BRA `(.L_x_621) ;  /* 0x0000000000448947 */ /* 0x000fea0003800000 */
[----:B------:R-:W-:Y:S01]  /*01a0*/  DSETP.NEU.AND P0, PT, R2, RZ, PT ;  /* 0x000000ff0200722a */ /* 0x000fe20003f0d000 */
[----:B------:R-:W-:Y:S01]  /*01b0*/  MOV R4, 0x0 ;  /* 0x0000000000047802 */ /* 0x000fe20000000f00 */
[----:B------:R-:W-:-:S12]  /*01c0*/  IMAD.MOV.U32 R5, RZ, RZ, -0x100000 ;  /* 0xfff00000ff057424 */ /* 0x000fd800078e00ff */
[----:B------:R-:W-:Y:S05]  /*01d0*/  @!P0 BRA `(.L_x_621) ;  /* 0x0000000000348947 */ /* 0x000fea0003800000 */
[----:B------:R-:W-:-:S10]  /*01e0*/  DADD R2, -RZ, |R2| ;  /* 0x00000000ff027229 */ /* 0x000fd40000000502 */
[----:B------:R-:W-:-:S13]  /*01f0*/  ISETP.GE.U32.AND P0, PT, R3, 0x100000, PT ;  /* 0x001000000300780c */ /* 0x000fda0003f06070 */
[----:B------:R-:W-:-:S06]  /*0200*/  @P0 LEA.HI R4, R3, 0xfffffc01, RZ, 0xc ;  /* 0xfffffc0103040811 */ /* 0x000fcc00078f60ff */
[----:B------:R-:W0:Y:S01]  /*0210*/  @P0 I2F.F64 R4, R4 ;  /* 0x0000000400040312 */ /* 0x000e220000201c00 */
[----:B------:R-:W-:Y:S05]  /*0220*/  @P0 BRA `(.L_x_621) ;  /* 0x0000000000200947 */ /* 0x000fea0003800000 */
[----:B------:R-:W-:-:S04]  /*0230*/  ISETP.NE.U32.AND P0, PT, R3, RZ, PT ;  /* 0x000000ff0300720c */ /* 0x000fc80003f05070 */
[----:B------:R-:W-:-:S06]  /*0240*/  SEL R2, R2, R3, !P0 ;  /* 0x0000000302027207 */ /* 0x000fcc0004000000 */
[----:B------:R-:W1:Y:S02]  /*0250*/  FLO.U32 R2, R2 ;  /* 0x0000000200027300 */ /* 0x000e6400000e0000 */
[C---:B-1----:R-:W-:Y:S02]  /*0260*/  IADD3 R0, PT, PT, -R2.reuse, 0x1f, RZ ;  /* 0x0000001f02007810 */ /* 0x042fe40007ffe1ff */
[----:B------:R-:W-:Y:S02]  /*0270*/  IADD3 R3, PT, PT, -R2, 0x3f, RZ ;  /* 0x0000003f02037810 */ /* 0x000fe40007ffe1ff */
[----:B------:R-:W-:-:S04]  /*0280*/  @P0 IADD3 R3, PT, PT, R0, RZ, RZ ;  /* 0x000000ff00030210 */ /* 0x000fc80007ffe0ff */
[----:B------:R-:W-:-:S04]  /*0290*/  IADD3 R3, PT, PT, -R3, -0x3f3, RZ ;  /* 0xfffffc0d03037810 */ /* 0x000fc80007ffe1ff */
[----:B0-----:R1:W2:Y:S03]  /*02a0*/  I2F.F64 R4, R3 ;  /* 0x0000000300047312 */ /* 0x0012a60000201c00 */
.L_x_621:
[----:B------:R-:W-:Y:S05]  /*02b0*/  BSYNC.RECONVERGENT B0 ;  /* 0x0000000000007941 */ /* 0x000fea0003800200 */
.L_x_620:
[----:B-1----:R-:W1:Y:S02]  /*02c0*/  LDC.64 R2, c[0x0][0x388] ;  /* 0x0000e200ff027b82 */ /* 0x002e640000000a00 */
[----:B-1----:R-:W-:-:S05]  /*02d0*/  IMAD.WIDE R2, R7, 0x8, R2 ;  /* 0x0000000807027825 */ /* 0x002fca00078e0202 */
[----:B0-2---:R-:W-:Y:S01]  /*02e0*/  STG.E.64 desc[UR4][R2.64], R4 ;  /* 0x0000000402007986 */ /* 0x005fe2000c101b04 */
[----:B------:R-:W-:Y:S05]  /*02f0*/  EXIT ;  /* 0x000000000000794d */ /* 0x000fea0003800000 */
.L_x_622:
        /* <DEDUP_REMOVED lines=16> */
.L_x_1250:


//--------------------- .text.vec_log2            --------------------------
	.section	.text.vec_log2,"ax",@progbits
	.align	128
        .global         vec_log2
        .type           vec_log2,@function
        .size           vec_log2,(.L_x_1251 - vec_log2)
        .other          vec_log2,@"STO_CUDA_ENTRY STV_DEFAULT"
vec_log2:
.text.vec_log2:
        /* <DEDUP_REMOVED lines=95> */
.L_x_624:
[----:B------:R-:W-:Y:S01]  /*05f0*/  IMAD.MOV.U32 R2, RZ, RZ, 0x0 ;  /* 0x00000000ff027424 */ /* 0x000fe200078e00ff */
[----:B------:R-:W-:Y:S02]  /*0600*/  MOV R3, 0x7ff00000 ;  /* 0x7ff0000000037802 */ /* 0x000fe40000000f00 */
[----:B------:R-:W-:-:S04]  /*0610*/  LOP3.LUT P0, RZ, R7, 0x7fffffff, RZ, 0xc0, !PT ;  /* 0x7fffffff07ff7812 */ /* 0x000fc8000780c0ff */
[----:B------:R-:W-:-:S10]  /*0620*/  DFMA R2, R6, R2, +INF ;  /* 0x7ff000000602742b */ /* 0x000fd40000000002 */
[----:B------:R-:W-:Y:S02]  /*0630*/  FSEL R4, R2, RZ, P0 ;  /* 0x000000ff02047208 */ /* 0x000fe40000000000 */
[----:B------:R-:W-:-:S07]  /*0640*/  FSEL R5, R3, -QNAN , P0 ;  /* 0xfff0000003057808 */ /* 0x000fce0000000000 */
.L_x_625:
[----:B------:R-:W-:Y:S05]  /*0650*/  BSYNC.RECONVERGENT B0 ;  /* 0x0000000000007941 */ /* 0x000fea0003800200 */
.L_x_623:
[----:B------:R-:W0:Y:S01]  /*0660*/  LDC.64 R6, c[0x0][0x388] ;  /* 0x0000e200ff067b82 */ /* 0x000e220000000a00 */
[----:B------:R-:W-:Y:S01]  /*0670*/  UMOV UR6, 0xffda0d24 ;  /* 0xffda0d2400067882 */ /* 0x000fe20000000000 */
[----:B------:R-:W-:Y:S02]  /*0680*/  UMOV UR7, 0x3c7777d0 ;  /* 0x3c7777d000077882 */ /* 0x000fe40000000000 */
[----:B------:R-:W-:Y:S01]  /*0690*/  DMUL R2, R4, UR6 ;  /* 0x0000000604027c28 */ /* 0x000fe20008000000 */
[----:B------:R-:W-:Y:S01]  /*06a0*/  UMOV UR6, 0x652b82fe ;  /* 0x652b82fe00067882 */ /* 0x000fe20000000000 */
[----:B------:R-:W-:-:S06]  /*06b0*/  UMOV UR7, 0x3ff71547 ;  /* 0x3ff7154700077882 */ /* 0x000fcc0000000000 */
[----:B------:R-:W-:Y:S01]  /*06c0*/  DFMA R2, R4, UR6, R2 ;  /* 0x0000000604027c2b */ /* 0x000fe20008000002 */
[----:B0-----:R-:W-:-:S06]  /*06d0*/  IMAD.WIDE R4, R0, 0x8, R6 ;  /* 0x0000000800047825 */ /* 0x001fcc00078e0206 */
[----:B------:R-:W-:Y:S01]  /*06e0*/  STG.E.64 desc[UR4][R4.64], R2 ;  /* 0x0000000204007986 */ /* 0x000fe2000c101b04 */
[----:B------:R-:W-:Y:S05]  /*06f0*/  EXIT ;  /* 0x000000000000794d */ /* 0x000fea0003800000 */
.L_x_626:
        /* <DEDUP_REMOVED lines=16> */
.L_x_1251:


//--------------------- .text.vec_log1p           --------------------------
	.section	.text.vec_log1p,"ax",@progbits
	.align	128
        .global         vec_log1p
        .type           vec_log1p,@function
        .size           vec_log1p,(.L_x_1163 - vec_log1p)
        .other          vec_log1p,@"STO_CUDA_ENTRY STV_DEFAULT"
vec_log1p:
.text.vec_log1p:
        /* <DEDUP_REMOVED lines=19> */
[----:B--2---:R-:W-:-:S04]  /*0130*/  FSETP.GT.AND P0, PT, R5, -1.6999999284744262695, PT ;  /* 0xbfd999990500780b */ /* 0x004fc80003f04000 */
[----:B------:R-:W-:-:S13]  /*0140*/  FSETP.GEU.OR P0, PT, R5, 1.7916666269302368164, !P0 ;  /* 0x3fe555550500780b */ /* 0x000fda000470e400 */
[----:B------:R-:W-:Y:S05]  /*0150*/  @P0 BRA `(.L_x_628) ;  /* 0x0000000000c40947 */ /* 0x000fea0003800000 */
[----:B------:R-:W-:Y:S01]  /*0160*/  DADD R6, R4, 2 ;  /* 0x4000000004067429 */ /* 0x000fe20000000000 */
[----:B------:R-:W-:Y:S01]  /*0170*/  IMAD.MOV.U32 R2, RZ, RZ, 0x1 ;  /* 0x00000001ff027424 */ /* 0x000fe200078e00ff */
[----:B------:R-:W-:Y:S01]  /*0180*/  FSETP.GEU.AND P1, PT, |R5|, 6.5827683646048100446e-37, PT ;  /* 0x036000000500780b */ /* 0x000fe20003f2e200 */
[----:B------:R-:W-:Y:S03]  /*0190*/  BSSY.RECONVERGENT B1, `(.L_x_629) ;  /* 0x000000f000017945 */ /* 0x000fe60003800200 */
        /* <DEDUP_REMOVED lines=13> */
[----:B------:R-:W-:Y:S05]  /*0270*/  CALL.REL.NOINC `($__internal_38_$__cuda_sm20_div_rn_f64_full) ;  /* 0x0000000400dc7944 */ /* 0x000fea0003c00000 */
.L_x_630:
[----:B------:R-:W-:Y:S05]  /*0280*/  BSYNC.RECONVERGENT B1 ;  /* 0x0000000000017941 */ /* 0x000fea0003800200 */
.L_x_629:
[----:B------:R-:W-:Y:S01]  /*0290*/  DMUL R2, R4, -R2 ;  /* 0x8000000204027228 */ /* 0x000fe20000000000 */
[----:B------:R-:W-:Y:S01]  /*02a0*/  IMAD.MOV.U32 R10, RZ, RZ, -0x314d23bc ;  /* 0xceb2dc44ff0a7424 */ /* 0x000fe200078e00ff */
[----:B------:R-:W-:Y:S01]  /*02b0*/  UMOV UR6, 0x2fbe14b5 ;  /* 0x2fbe14b500067882 */ /* 0x000fe20000000000 */
[----:B------:R-:W-:Y:S01]  /*02c0*/  IMAD.MOV.U32 R11, RZ, RZ, 0x3ed087ff ;  /* 0x3ed087ffff0b7424 */ /* 0x000fe200078e00ff */
[----:B------:R-:W-:-:S04]  /*02d0*/  UMOV UR7, 0x3eb372fb ;  /* 0x3eb372fb00077882 */ /* 0x000fc80000000000 */
[----:B------:R-:W-:-:S08]  /*02e0*/  DADD R6, R4, R2 ;  /* 0x0000000004067229 */ /* 0x000fd00000000002 */
        /* <DEDUP_REMOVED lines=21> */
[----:B------:R-:W-:-:S08]  /*0440*/  DFMA R10, R6, R10, R2 ;  /* 0x0000000a060a722b */ /* 0x000fd00000000002 */
[----:B------:R-:W-:Y:S01]  /*0450*/  DADD R4, R4, R10 ;  /* 0x0000000004047229 */ /* 0x000fe2000000000a */
[----:B------:R-:W-:Y:S10]  /*0460*/  BRA `(.L_x_631) ;  /* 0x00000004004c7947 */ /* 0x000ff40003800000 */
.L_x_628:
[----:B------:R-:W-:-:S10]  /*0470*/  DADD R4, R4, 1 ;  /* 0x3ff0000004047429 */ /* 0x000fd40000000000 */
[----:B------:R-:W-:Y:S01]  /*0480*/  ISETP.GT.AND P0, PT, R5, 0xfffff, PT ;  /* 0x000fffff0500780c */ /* 0x000fe20003f04270 */
[----:B------:R-:W-:Y:S02]  /*0490*/  IMAD.MOV.U32 R6, RZ, RZ, R4 ;  /* 0x000000ffff067224 */ /* 0x000fe400078e0004 */
[--C-:B------:R-:W-:Y:S02]  /*04a0*/  IMAD.MOV.U32 R7, RZ, RZ, R5.reuse ;  /* 0x000000ffff077224 */ /* 0x100fe400078e0005 */
[----:B------:R-:W-:-:S08]  /*04b0*/  IMAD.MOV.U32 R3, RZ, RZ, R5 ;  /* 0x000000ffff037224 */ /* 0x000fd000078e0005 */
[----:B------:R-:W-:-:S10]  /*04c0*/  @!P0 DMUL R6, R6, 1.80143985094819840000e+16 ;  /* 0x4350000006068828 */ /* 0x000fd40000000000 */
        /* <DEDUP_REMOVED lines=12> */
[----:B------:R-:W-:Y:S01]  /*0590*/  IMAD.MOV.U32 R15, RZ, RZ, 0x3ed0ee25 ;  /* 0x3ed0ee25ff0f7424 */ /* 0x000fe200078e00ff */
[----:B------:R-:W-:Y:S01]  /*05a0*/  UMOV UR7, 0x3eb1380b ;  /* 0x3eb1380b00077882 */ /* 0x000fe20000000000 */
[----:B------:R-:W-:Y:S01]  /*05b0*/  LEA.HI R16, R3, R2, RZ, 0xc ;  /* 0x0000000203107211 */ /* 0x000fe200078f60ff */
[----:B------:R-:W-:Y:S01]  /*05c0*/  IMAD.MOV.U32 R17, RZ, RZ, 0x43300000 ;  /* 0x43300000ff117424 */ /* 0x000fe200078e00ff */
[----:B------:R-:W-:Y:S01]  /*05d0*/  ISETP.GE.U32.AND P0, PT, R5, 0x3ff6a09f, PT ;  /* 0x3ff6a09f0500780c */ /* 0x000fe20003f06070 */
[----:B------:R-:W-:Y:S01]  /*05e0*/  UMOV UR8, 0x80000000 ;  /* 0x8000000000087882 */ /* 0x000fe20000000000 */
[----:B------:R-:W-:-:S11]  /*05f0*/  UMOV UR9, 0x43300000 ;  /* 0x4330000000097882 */ /* 0x000fd60000000000 */
        /* <DEDUP_REMOVED lines=52> */
.L_x_632:
[----:B------:R-:W-:Y:S01]  /*0940*/  IMAD.MOV.U32 R2, RZ, RZ, 0x0 ;  /* 0x00000000ff027424 */ /* 0x000fe200078e00ff */
[----:B------:R-:W-:Y:S01]  /*0950*/  LOP3.LUT P0, RZ, R7, 0x7fffffff, RZ, 0xc0, !PT ;  /* 0x7fffffff07ff7812 */ /* 0x000fe2000780c0ff */
[----:B------:R-:W-:-:S06]  /*0960*/  IMAD.MOV.U32 R3, RZ, RZ, 0x7ff00000 ;  /* 0x7ff00000ff037424 */ /* 0x000fcc00078e00ff */
[----:B------:R-:W-:-:S10]  /*0970*/  DFMA R2, R6, R2, +INF ;  /* 0x7ff000000602742b */ /* 0x000fd40000000002 */
[----:B------:R-:W-:Y:S02]  /*0980*/  FSEL R4, R2, RZ, P0 ;  /* 0x000000ff02047208 */ /* 0x000fe40000000000 */
[----:B------:R-:W-:-:S07]  /*0990*/  FSEL R5, R3, -QNAN , P0 ;  /* 0xfff0000003057808 */ /* 0x000fce0000000000 */
.L_x_631:
[----:B------:R-:W-:Y:S05]  /*09a0*/  BSYNC.RECONVERGENT B0 ;  /* 0x0000000000007941 */ /* 0x000fea0003800200 */
.L_x_627:
[----:B------:R-:W0:Y:S02]  /*09b0*/  LDC.64 R2, c[0x0][0x388] ;  /* 0x0000e200ff027b82 */ /* 0x000e240000000a00 */
[----:B0-----:R-:W-:-:S05]  /*09c0*/  IMAD.WIDE R2, R0, 0x8, R2 ;  /* 0x0000000800027825 */ /* 0x001fca00078e0202 */
[----:B------:R-:W-:Y:S01]  /*09d0*/  STG.E.64 desc[UR4][R2.64], R4 ;  /* 0x0000000402007986 */ /* 0x000fe2000c101b04 */
[----:B------:R-:W-:Y:S05]  /*09e0*/  EXIT ;  /* 0x000000000000794d */ /* 0x000fea0003800000 */
        .weak           $__internal_38_$__cuda_sm20_div_rn_f64_full
        .type           $__internal_38_$__cuda_sm20_div_rn_f64_full,@function
        .size           $__internal_38_$__cuda_sm20_div_rn_f64_full,(.L_x_1163 - $__internal_38_$__cuda_sm20_div_rn_f64_full)
$__internal_38_$__cuda_sm20_div_rn_f64_full:
[C---:B------:R-:W-:Y:S01]  /*09f0*/  FSETP.GEU.AND P0, PT, |R7|.reuse, 1.469367938527859385e-39, PT ;  /* 0x001000000700780b */ /* 0x040fe20003f0e200 */
[--C-:B------:R-:W-:Y:S01]  /*0a00*/  IMAD.MOV.U32 R8, RZ, RZ, R6.reuse ;  /* 0x000000ffff087224 */ /* 0x100fe200078e0006 */
[----:B------:R-:W-:Y:S01]  /*0a10*/  LOP3.LUT R2, R7, 0x800fffff, RZ, 0xc0, !PT ;  /* 0x800fffff07027812 */ /* 0x000fe200078ec0ff */
[----:B------:R-:W-:Y:S01]  /*0a20*/  IMAD.MOV.U32 R9, RZ, RZ, R7 ;  /* 0x000000ffff097224 */ /* 0x000fe200078e0007 */
[C---:B------:R-:W-:Y:S01]  /*0a30*/  FSETP.GEU.AND P2, PT, |R5|.reuse, 1.469367938527859385e-39, PT ;  /* 0x001000000500780b */ /* 0x040fe20003f4e200 */
[----:B------:R-:W-:Y:S01]  /*0a40*/  IMAD.MOV.U32 R16, RZ, RZ, 0x1 ;  /* 0x00000001ff107424 */ /* 0x000fe200078e00ff */
[----:B------:R-:W-:Y:S01]  /*0a50*/  LOP3.LUT R3, R2, 0x3ff00000, RZ, 0xfc, !PT ;  /* 0x3ff0000002037812 */ /* 0x000fe200078efcff */
[----:B------:R-:W-:Y:S01]  /*0a60*/  IMAD.MOV.U32 R2, RZ, RZ, R6 ;  /* 0x000000ffff027224 */ /* 0x000fe200078e0006 */
[----:B------:R-:W-:Y:S01]  /*0a70*/  LOP3.LUT R11, R5, 0x7ff00000, RZ, 0xc0, !PT ;  /* 0x7ff00000050b7812 */ /* 0x000fe200078ec0ff */
[----:B------:R-:W-:Y:S01]  /*0a80*/  BSSY.RECONVERGENT B2, `(.L_x_633) ;  /* 0x0000051000027945 */ /* 0x000fe20003800200 */
[----:B------:R-:W-:-:S03]  /*0a90*/  LOP3.LUT R14, R7, 0x7ff00000, RZ, 0xc0, !PT ;  /* 0x7ff00000070e7812 */ /* 0x000fc600078ec0ff */
[----:B------:R-:W-:Y:S01]  /*0aa0*/  @!P0 DMUL R2, R8, 8.98846567431157953865e+307 ;  /* 0x7fe0000008028828 */ /* 0x000fe20000000000 */
[----:B------:R-:W-:-:S03]  /*0ab0*/  ISETP.GE.U32.AND P1, PT, R11, R14, PT ;  /* 0x0000000e0b00720c */ /* 0x000fc60003f26070 */
[----:B------:R-:W-:Y:S02]  /*0ac0*/  @!P2 LOP3.LUT R6, R9, 0x7ff00000, RZ, 0xc0, !PT ;  /* 0x7ff000000906a812 */ /* 0x000fe400078ec0ff */
[----:B------:R-:W0:Y:S02]  /*0ad0*/  MUFU.RCP64H R17, R3 ;  /* 0x0000000300117308 */ /* 0x000e240000001800 */
[----:B------:R-:W-:Y:S01]  /*0ae0*/  @!P2 ISETP.GE.U32.AND P3, PT, R11, R6, PT ;  /* 0x000000060b00a20c */ /* 0x000fe20003f66070 */
[----:B------:R-:W-:Y:S01]  /*0af0*/  IMAD.MOV.U32 R6, RZ, RZ, R4 ;  /* 0x000000ffff067224 */ /* 0x000fe200078e0004 */
[----:B0-----:R-:W-:-:S08]  /*0b00*/  DFMA R12, R16, -R2, 1 ;  /* 0x3ff00000100c742b */ /* 0x001fd00000000802 */
[----:B------:R-:W-:Y:S01]  /*0b10*/  DFMA R18, R12, R12, R12 ;  /* 0x0000000c0c12722b */ /* 0x000fe2000000000c */
[----:B------:R-:W-:-:S05]  /*0b20*/  IMAD.MOV.U32 R12, RZ, RZ, 0x1ca00000 ;  /* 0x1ca00000ff0c7424 */ /* 0x000fca00078e00ff */
[C---:B------:R-:W-:Y:S02]  /*0b30*/  @!P2 SEL R13, R12.reuse, 0x63400000, !P3 ;  /* 0x634000000c0da807 */ /* 0x040fe40005800000 */
[----:B------:R-:W-:Y:S01]  /*0b40*/  DFMA R16, R16, R18, R16 ;  /* 0x000000121010722b */ /* 0x000fe20000000010 */
[----:B------:R-:W-:Y:S01]  /*0b50*/  SEL R7, R12, 0x63400000, !P1 ;  /* 0x634000000c077807 */ /* 0x000fe20004800000 */
[----:B------:R-:W-:Y:S01]  /*0b60*/  @!P2 IMAD.MOV.U32 R18, RZ, RZ, RZ ;  /* 0x000000ffff12a224 */ /* 0x000fe200078e00ff */
[--C-:B------:R-:W-:Y:S02]  /*0b70*/  @!P2 LOP3.LUT R13, R13, 0x80000000, R5.reuse, 0xf8, !PT ;  /* 0x800000000d0da812 */ /* 0x100fe400078ef805 */
[----:B------:R-:W-:Y:S02]  /*0b80*/  LOP3.LUT R7, R7, 0x800fffff, R5, 0xf8, !PT ;  /* 0x800fffff07077812 */ /* 0x000fe400078ef805 */
[----:B------:R-:W-:Y:S01]  /*0b90*/  @!P2 LOP3.LUT R19, R13, 0x100000, RZ, 0xfc, !PT ;  /* 0x001000000d13a812 */ /* 0x000fe200078efcff */
[----:B------:R-:W-:-:S05]  /*0ba0*/  DFMA R20, R16, -R2, 1 ;  /* 0x3ff000001014742b */ /* 0x000fca0000000802 */
[----:B------:R-:W-:-:S03]  /*0bb0*/  @!P2 DFMA R6, R6, 2, -R18 ;  /* 0x400000000606a82b */ /* 0x000fc60000000812 */
[----:B------:R-:W-:Y:S01]  /*0bc0*/  DFMA R16, R16, R20, R16 ;  /* 0x000000141010722b */ /* 0x000fe20000000010 */
[----:B------:R-:W-:Y:S02]  /*0bd0*/  IMAD.MOV.U32 R21, RZ, RZ, R11 ;  /* 0x000000ffff157224 */ /* 0x000fe400078e000b */
[----:B------:R-:W-:Y:S01]  /*0be0*/  IMAD.MOV.U32 R20, RZ, RZ, R14 ;  /* 0x000000ffff147224 */ /* 0x000fe200078e000e */
[----:B------:R-:W-:-:S03]  /*0bf0*/  @!P0 LOP3.LUT R20, R3, 0x7ff00000, RZ, 0xc0, !PT ;  /* 0x7ff0000003148812 */ /* 0x000fc600078ec0ff */
[----:B------:R-:W-:Y:S01]  /*0c00*/  @!P2 LOP3.LUT R21, R7, 0x7ff00000, RZ, 0xc0, !PT ;  /* 0x7ff000000715a812 */ /* 0x000fe200078ec0ff */
[----:B------:R-:W-:Y:S01]  /*0c10*/  DMUL R18, R16, R6 ;  /* 0x0000000610127228 */ /* 0x000fe20000000000 */
[----:B------:R-:W-:-:S03]  /*0c20*/  VIADD R22, R20, 0xffffffff ;  /* 0xffffffff14167836 */ /* 0x000fc60000000000 */
[----:B------:R-:W-:-:S04]  /*0c30*/  VIADD R13, R21, 0xffffffff ;  /* 0xffffffff150d7836 */ /* 0x000fc80000000000 */
[----:B------:R-:W-:Y:S01]  /*0c40*/  DFMA R14, R18, -R2, R6 ;  /* 0x80000002120e722b */ /* 0x000fe20000000006 */
[----:B------:R-:W-:-:S04]  /*0c50*/  ISETP.GT.U32.AND P0, PT, R13, 0x7feffffe, PT ;  /* 0x7feffffe0d00780c */ /* 0x000fc80003f04070 */
[----:B------:R-:W-:-:S03]  /*0c60*/  ISETP.GT.U32.OR P0, PT, R22, 0x7feffffe, P0 ;  /* 0x7feffffe1600780c */ /* 0x000fc60000704470 */
[----:B------:R-:W-:-:S10]  /*0c70*/  DFMA R14, R16, R14, R18 ;  /* 0x0000000e100e722b */ /* 0x000fd40000000012 */
[----:B------:R-:W-:Y:S05]  /*0c80*/  @P0 BRA `(.L_x_634) ;  /* 0x00000000006c0947 */ /* 0x000fea0003800000 */
[----:B------:R-:W-:-:S04]  /*0c90*/  LOP3.LUT R16, R9, 0x7ff00000, RZ, 0xc0, !PT ;  /* 0x7ff0000009107812 */ /* 0x000fc800078ec0ff */
[CC--:B------:R-:W-:Y:S02]  /*0ca0*/  VIADDMNMX R13, R11.reuse, -R16.reuse, 0xb9600000, !PT ;  /* 0xb96000000b0d7446 */ /* 0x0c0fe40007800910 */
[----:B------:R-:W-:Y:S01]  /*0cb0*/  ISETP.GE.U32.AND P0, PT, R11, R16, PT ;  /* 0x000000100b00720c */ /* 0x000fe20003f06070 */
[----:B------:R-:W-:Y:S01]  /*0cc0*/  IMAD.MOV.U32 R16, RZ, RZ, RZ ;  /* 0x000000ffff107224 */ /* 0x000fe200078e00ff */
        /* <DEDUP_REMOVED lines=23> */
.L_x_634:
        /* <DEDUP_REMOVED lines=16> */
.L_x_637:
[----:B------:R-:W-:Y:S01]  /*0f40*/  LOP3.LUT R13, R9, 0x80000, RZ, 0xfc, !PT ;  /* 0x00080000090d7812 */ /* 0x000fe200078efcff */
[----:B------:R-:W-:Y:S01]  /*0f50*/  IMAD.MOV.U32 R12, RZ, RZ, R8 ;  /* 0x000000ffff0c7224 */ /* 0x000fe200078e0008 */
[----:B------:R-:W-:Y:S06]  /*0f60*/  BRA `(.L_x_635) ;  /* 0x0000000000087947 */ /* 0x000fec0003800000 */
.L_x_636:
[----:B------:R-:W-:Y:S01]  /*0f70*/  LOP3.LUT R13, R5, 0x80000, RZ, 0xfc, !PT ;  /* 0x00080000050d7812 */ /* 0x000fe200078efcff */
[----:B------:R-:W-:-:S07]  /*0f80*/  IMAD.MOV.U32 R12, RZ, RZ, R4 ;  /* 0x000000ffff0c7224 */ /* 0x000fce00078e0004 */
.L_x_635:
[----:B------:R-:W-:Y:S05]  /*0f90*/  BSYNC.RECONVERGENT B2 ;  /* 0x0000000000027941 */ /* 0x000fea0003800200 */
.L_x_633:
[----:B------:R-:W-:Y:S02]  /*0fa0*/  IMAD.MOV.U32 R11, RZ, RZ, 0x0 ;  /* 0x00000000ff0b7424 */ /* 0x000fe400078e00ff */
[----:B------:R-:W-:Y:S02]  /*0fb0*/  IMAD.MOV.U32 R2, RZ, RZ, R12 ;  /* 0x000000ffff027224 */ /* 0x000fe400078e000c */
[----:B------:R-:W-:Y:S01]  /*0fc0*/  IMAD.MOV.U32 R3, RZ, RZ, R13 ;  /* 0x000000ffff037224 */ /* 0x000fe200078e000d */
[----:B------:R-:W-:Y:S06]  /*0fd0*/  RET.REL.NODEC R10 `(vec_log1p) ;  /* 0xfffffff00a087950 */ /* 0x000fec0003c3ffff */
.L_x_638:
        /* <DEDUP_REMOVED lines=10> */
.L_x_1163:


//--------------------- .text.vec_log10           --------------------------
	.section	.text.vec_log10,"ax",@progbits
	.align	128
        .global         vec_log10
        .type           vec_log10,@function
        .size           vec_log10,(.L_x_1253 - vec_log10)
        .other          vec_log10,@"STO_CUDA_ENTRY STV_DEFAULT"
vec_log10:
.text.vec_log10:
        /* <DEDUP_REMOVED lines=95> */
.L_x_640:
[----:B------:R-:W-:Y:S01]  /*05f0*/  IMAD.MOV.U32 R2, RZ, RZ, 0x0 ;  /* 0x00000000ff027424 */ /* 0x000fe200078e00ff */
[----:B------:R-:W-:Y:S02]  /*0600*/  MOV R3, 0x7ff00000 ;  /* 0x7ff0000000037802 */ /* 0x000fe40000000f00 */
[----:B------:R-:W-:-:S04]  /*0610*/  LOP3.LUT P0, RZ, R7, 0x7fffffff, RZ, 0xc0, !PT ;  /* 0x7fffffff07ff7812 */ /* 0x000fc8000780c0ff */
[----:B------:R-:W-:-:S10]  /*0620*/  DFMA R2, R6, R2, +INF ;  /* 0x7ff000000602742b */ /* 0x000fd40000000002 */
[----:B------:R-:W-:Y:S02]  /*0630*/  FSEL R4, R2, RZ, P0 ;  /* 0x000000ff02047208 */ /* 0x000fe40000000000 */
[----:B------:R-:W-:-:S07]  /*0640*/  FSEL R5, R3, -QNAN , P0 ;  /* 0xfff0000003057808 */ /* 0x000fce0000000000 */
.L_x_641:
[----:B------:R-:W-:Y:S05]  /*0650*/  BSYNC.RECONVERGENT B0 ;  /* 0x0000000000007941 */ /* 0x000fea0003800200 */
.L_x_639:
        /* <DEDUP_REMOVED lines=10> */
.L_x_642:
        /* <DEDUP_REMOVED lines=16> */
.L_x_1253:


//--------------------- .text.vec_lgamma          --------------------------
	.section	.text.vec_lgamma,"ax",@progbits
	.align	128
        .global         vec_lgamma
        .type           vec_lgamma,@function
        .size           vec_lgamma,(.L_x_1165 - vec_lgamma)
        .other          vec_lgamma,@"STO_CUDA_ENTRY STV_DEFAULT"
vec_lgamma:
.text.vec_lgamma:
        /* <DEDUP_REMOVED lines=20> */
[----:B------:R-:W-:Y:S05]  /*0140*/  @P0 BRA `(.L_x_644) ;  /* 0x0000000800b40947 */ /* 0x000fea0003800000 */
[----:B------:R-:W-:Y:S01]  /*0150*/  DADD R6, -RZ, |R20| ;  /* 0x00000000ff067229 */ /* 0x000fe20000000514 */
[----:B------:R-:W-:Y:S01]  /*0160*/  BSSY.RECONVERGENT B1, `(.L_x_645) ;  /* 0x0000003000017945 */ /* 0x000fe20003800200 */
[----:B------:R-:W-:-:S09]  /*0170*/  MOV R3, 0x190 ;  /* 0x0000019000037802 */ /* 0x000fd20000000f00 */
[----:B------:R-:W-:Y:S05]  /*0180*/  CALL.REL.NOINC `($vec_lgamma$__internal_lgamma_pos) ;  /* 0x0000001000447944 */ /* 0x000fea0003c00000 */
[----:B------:R-:W-:Y:S05]  /*0190*/  BSYNC.RECONVERGENT B1 ;  /* 0x0000000000017941 */ /* 0x000fea0003800200 */
.L_x_645:
[----:B------:R-:W-:Y:S01]  /*01a0*/  ISETP.GT.AND P0, PT, R21, -0x1, PT ;  /* 0xffffffff1500780c */ /* 0x000fe20003f04270 */
[----:B------:R-:W-:Y:S02]  /*01b0*/  IMAD.MOV.U32 R2, RZ, RZ, R4 ;  /* 0x000000ffff027224 */ /* 0x000fe400078e0004 */
[----:B------:R-:W-:-:S10]  /*01c0*/  IMAD.MOV.U32 R3, RZ, RZ, R5 ;  /* 0x000000ffff037224 */ /* 0x000fd400078e0005 */
[----:B------:R-:W-:Y:S05]  /*01d0*/  @P0 BRA `(.L_x_646) ;  /* 0x0000000800940947 */ /* 0x000fea0003800000 */
[----:B------:R-:W0:Y:S02]  /*01e0*/  FRND.F64.TRUNC R2, R6 ;  /* 0x0000000600027313 */ /* 0x000e24000030d800 */
[----:B0-----:R-:W-:Y:S01]  /*01f0*/  DSETP.NEU.AND P0, PT, R6, R2, PT ;  /* 0x000000020600722a */ /* 0x001fe20003f0d000 */
[----:B------:R-:W-:Y:S02]  /*0200*/  IMAD.MOV.U32 R2, RZ, RZ, 0x0 ;  /* 0x00000000ff027424 */ /* 0x000fe400078e00ff */
[----:B------:R-:W-:-:S11]  /*0210*/  IMAD.MOV.U32 R3, RZ, RZ, 0x7ff00000 ;  /* 0x7ff00000ff037424 */ /* 0x000fd600078e00ff */
[----:B------:R-:W-:Y:S05]  /*0220*/  @!P0 BRA `(.L_x_646) ;  /* 0x0000000800808947 */ /* 0x000fea0003800000 */
[----:B------:R-:W-:Y:S01]  /*0230*/  ISETP.GE.AND P0, PT, R7, 0x3c000000, PT ;  /* 0x3c0000000700780c */ /* 0x000fe20003f06270 */
[----:B------:R-:W-:Y:S01]  /*0240*/  BSSY.RECONVERGENT B1, `(.L_x_647) ;  /* 0x0000043000017945 */ /* 0x000fe20003800200 */
[----:B------:R-:W-:-:S11]  /*0250*/  IMAD.MOV.U32 R3, RZ, RZ, R7 ;  /* 0x000000ffff037224 */ /* 0x000fd600078e0007 */
        /* <DEDUP_REMOVED lines=15> */
[----:B------:R-:W-:Y:S01]  /*0350*/  LOP3.LUT R2, R24, 0x1, RZ, 0xc0, !PT ;  /* 0x0000000118027812 */ /* 0x000fe200078ec0ff */
[----:B------:R-:W-:Y:S03]  /*0360*/  BSSY.RECONVERGENT B2, `(.L_x_648) ;  /* 0x0000030000027945 */ /* 0x000fe60003800200 */
        /* <DEDUP_REMOVED lines=8> */
[----:B------:R-:W-:Y:S02]  /*03f0*/  MOV R26, 0x20fd8164 ;  /* 0x20fd8164001a7802 */ /* 0x000fe40000000f00 */
[----:B------:R-:W-:Y:S02]  /*0400*/  FSEL R27, -R2, 0.11223486810922622681, !P0 ;  /* 0x3de5db65021b7808 */ /* 0x000fe40004000100 */
[----:B------:R-:W-:-:S03]  /*0410*/  FSEL R26, R26, -8.06006814911005101289e+34, !P0 ;  /* 0xf9785eba1a1a7808 */ /* 0x000fc60004000000 */
[----:B------:R-:W-:-:S08]  /*0420*/  DMUL R22, R6, R6 ;  /* 0x0000000606167228 */ /* 0x000fd00000000000 */
[----:B--2---:R-:W-:-:S08]  /*0430*/  DFMA R8, R22, R26, R8 ;  /* 0x0000001a1608722b */ /* 0x004fd00000000008 */
[----:B------:R-:W-:-:S08]  /*0440*/  DFMA R8, R22, R8, R10 ;  /* 0x000000081608722b */ /* 0x000fd0000000000a */
[----:B---3--:R-:W-:-:S08]  /*0450*/  DFMA R8, R22, R8, R12 ;  /* 0x000000081608722b */ /* 0x008fd0000000000c */
[----:B------:R-:W-:-:S08]  /*0460*/  DFMA R8, R22, R8, R14 ;  /* 0x000000081608722b */ /* 0x000fd0000000000e */
[----:B----4-:R-:W-:-:S08]  /*0470*/  DFMA R8, R22, R8, R16 ;  /* 0x000000081608722b */ /* 0x010fd00000000010 */
[----:B------:R-:W-:-:S08]  /*0480*/  DFMA R8, R22, R8, R18 ;  /* 0x000000081608722b */ /* 0x000fd00000000012 */
[-C--:B------:R-:W-:Y:S02]  /*0490*/  DFMA R6, R6, R8.reuse, R6 ;  /* 0x000000080606722b */ /* 0x080fe40000000006 */
[----:B------:R-:W-:-:S10]  /*04a0*/  DFMA R8, R22, R8, 1 ;  /* 0x3ff000001608742b */ /* 0x000fd40000000008 */
[----:B------:R-:W-:Y:S02]  /*04b0*/  FSEL R8, R8, R6, !P0 ;  /* 0x0000000608087208 */ /* 0x000fe40004000000 */
[----:B------:R-:W-:Y:S02]  /*04c0*/  FSEL R9, R9, R7, !P0 ;  /* 0x0000000709097208 */ /* 0x000fe40004000000 */
[----:B------:R-:W-:-:S04]  /*04d0*/  LOP3.LUT P0, RZ, R24, 0x2, RZ, 0xc0, !PT ;  /* 0x0000000218ff7812 */ /* 0x000fc8000780c0ff */
[----:B------:R-:W-:-:S10]  /*04e0*/  DADD R6, RZ, -R8 ;  /* 0x00000000ff067229 */ /* 0x000fd40000000808 */
[----:B------:R-:W-:Y:S02]  /*04f0*/  FSEL R6, R8, R6, !P0 ;  /* 0x0000000608067208 */ /* 0x000fe40004000000 */
[----:B------:R-:W-:-:S06]  /*0500*/  FSEL R7, R9, R7, !P0 ;  /* 0x0000000709077208 */ /* 0x000fcc0004000000 */
[----:B------:R-:W-:Y:S01]  /*0510*/  DMUL R12, R20, R6 ;  /* 0x00000006140c7228 */ /* 0x000fe20000000000 */
[----:B------:R-:W-:-:S07]  /*0520*/  IMAD.MOV.U32 R6, RZ, RZ, 0x1 ;  /* 0x00000001ff067424 */ /* 0x000fce00078e00ff */
[----:B------:R-:W-:-:S06]  /*0530*/  DADD R8, -RZ, |R12| ;  /* 0x00000000ff087229 */ /* 0x000fcc000000050c */
[----:B------:R-:W0:Y:S02]  /*0540*/  MUFU.RCP64H R7, R9 ;  /* 0x0000000900077308 */ /* 0x000e240000001800 */
[----:B0-----:R-:W-:-:S08]  /*0550*/  DFMA R10, -|R12|, R6, 1 ;  /* 0x3ff000000c0a742b */ /* 0x001fd00000000306 */
[----:B------:R-:W-:-:S08]  /*0560*/  DFMA R10, R10, R10, R10 ;  /* 0x0000000a0a0a722b */ /* 0x000fd0000000000a */
[----:B------:R-:W-:-:S08]  /*0570*/  DFMA R10, R6, R10, R6 ;  /* 0x0000000a060a722b */ /* 0x000fd00000000006 */
[----:B------:R-:W-:-:S08]  /*0580*/  DFMA R6, -|R12|, R10, 1 ;  /* 0x3ff000000c06742b */ /* 0x000fd0000000030a */
[----:B------:R-:W-:-:S08]  /*0590*/  DFMA R6, R10, R6, R10 ;  /* 0x000000060a06722b */ /* 0x000fd0000000000a */
[----:B------:R-:W-:-:S08]  /*05a0*/  DMUL R10, R6, UR6 ;  /* 0x00000006060a7c28 */ /* 0x000fd00008000000 */
[----:B------:R-:W-:-:S08]  /*05b0*/  DFMA R12, -|R12|, R10, UR6 ;  /* 0x000000060c0c7e2b */ /* 0x000fd0000800030a */
[----:B------:R-:W-:-:S10]  /*05c0*/  DFMA R6, R6, R12, R10 ;  /* 0x0000000c0606722b */ /* 0x000fd4000000000a */
[----:B------:R-:W-:-:S05]  /*05d0*/  FFMA R2, RZ, R9, R7 ;  /* 0x00000009ff027223 */ /* 0x000fca0000000007 */
[----:B------:R-:W-:-:S13]  /*05e0*/  FSETP.GT.AND P0, PT, |R2|, 1.469367938527859385e-39, PT ;  /* 0x001000000200780b */ /* 0x000fda0003f04200 */
[----:B------:R-:W-:Y:S05]  /*05f0*/  @P0 BRA `(.L_x_649) ;  /* 0x0000000000180947 */ /* 0x000fea0003800000 */
[----:B------:R-:W-:Y:S01]  /*0600*/  IMAD.MOV.U32 R2, RZ, RZ, 0x54442d18 ;  /* 0x54442d18ff027424 */ /* 0x000fe200078e00ff */
[----:B------:R-:W-:Y:S01]  /*0610*/  MOV R28, 0x640 ;  /* 0x00000640001c7802 */ /* 0x000fe20000000f00 */
[----:B------:R-:W-:-:S07]  /*0620*/  IMAD.MOV.U32 R19, RZ, RZ, 0x400921fb ;  /* 0x400921fbff137424 */ /* 0x000fce00078e00ff */
[----:B------:R-:W-:Y:S05]  /*0630*/  CALL.REL.NOINC `($__internal_39_$__cuda_sm20_div_rn_f64_full) ;  /* 0x0000000400907944 */ /* 0x000fea0003c00000 */
[----:B------:R-:W-:Y:S02]  /*0640*/  IMAD.MOV.U32 R6, RZ, RZ, R2 ;  /* 0x000000ffff067224 */ /* 0x000fe400078e0002 */
[----:B------:R-:W-:-:S07]  /*0650*/  IMAD.MOV.U32 R7, RZ, RZ, R11 ;  /* 0x000000ffff077224 */ /* 0x000fce00078e000b */
.L_x_649:
[----:B------:R-:W-:Y:S05]  /*0660*/  BSYNC.RECONVERGENT B2 ;  /* 0x0000000000027941 */ /* 0x000fea0003800200 */
.L_x_648:
[----:B------:R-:W-:Y:S05]  /*0670*/  BSYNC.RECONVERGENT B1 ;  /* 0x0000000000017941 */ /* 0x000fea0003800200 */
.L_x_647:
[----:B------:R-:W-:Y:S01]  /*0680*/  ISETP.GT.AND P0, PT, R7, 0xfffff, PT ;  /* 0x000fffff0700780c */ /* 0x000fe20003f04270 */
[----:B------:R-:W-:Y:S01]  /*0690*/  IMAD.MOV.U32 R9, RZ, RZ, R7 ;  /* 0x000000ffff097224 */ /* 0x000fe200078e0007 */
[----:B------:R-:W-:Y:S01]  /*06a0*/  BSSY.RECONVERGENT B1, `(.L_x_650) ;  /* 0x0000051000017945 */ /* 0x000fe20003800200 */
[----:B------:R-:W-:-:S10]  /*06b0*/  IMAD.MOV.U32 R8, RZ, RZ, R6 ;  /* 0x000000ffff087224 */ /* 0x000fd400078e0006 */
[----:B------:R-:W-:-:S10]  /*06c0*/  @!P0 DMUL R6, R6, 1.80143985094819840000e+16 ;  /* 0x4350000006068828 */ /* 0x000fd40000000000 */
[----:B------:R-:W-:Y:S02]  /*06d0*/  @!P0 IMAD.MOV.U32 R9, RZ, RZ, R7 ;  /* 0x000000ffff098224 */ /* 0x000fe400078e0007 */
[----:B------:R-:W-:-:S03]  /*06e0*/  @!P0 IMAD.MOV.U32 R8, RZ, RZ, R6 ;  /* 0x000000ffff088224 */ /* 0x000fc600078e0006 */
[----:B------:R-:W-:-:S04]  /*06f0*/  IADD3 R2, PT, PT, R9, -0x1, RZ ;  /* 0xffffffff09027810 */ /* 0x000fc80007ffe0ff */
[----:B------:R-:W-:Y:S01]  /*0700*/  ISETP.GT.U32.AND P1, PT, R2, 0x7feffffe, PT ;  /* 0x7feffffe0200780c */ /* 0x000fe20003f24070 */
[----:B------:R-:W-:Y:S02]  /*0710*/  IMAD.MOV.U32 R2, RZ, RZ, -0x3ff ;  /* 0xfffffc01ff027424 */ /* 0x000fe400078e00ff */
[----:B------:R-:W-:-:S10]  /*0720*/  @!P0 IMAD.MOV.U32 R2, RZ, RZ, -0x435 ;  /* 0xfffffbcbff028424 */ /* 0x000fd400078e00ff */
[----:B------:R-:W-:Y:S05]  /*0730*/  @P1 BRA `(.L_x_651) ;  /* 0x0000000400041947 */ /* 0x000fea0003800000 */
[----:B------:R-:W-:Y:S01]  /*0740*/  LOP3.LUT R6, R9, 0xfffff, RZ, 0xc0, !PT ;  /* 0x000fffff09067812 */ /* 0x000fe200078ec0ff */
[----:B------:R-:W-:Y:S01]  /*0750*/  IMAD.MOV.U32 R10, RZ, RZ, RZ ;  /* 0x000000ffff0a7224 */ /* 0x000fe200078e00ff */
[----:B------:R-:W-:Y:S01]  /*0760*/  MOV R19, 0x3ed0ee25 ;  /* 0x3ed0ee2500137802 */ /* 0x000fe20000000f00 */
[----:B------:R-:W-:Y:S01]  /*0770*/  IMAD.MOV.U32 R18, RZ, RZ, -0x748574fc ;  /* 0x8b7a8b04ff127424 */ /* 0x000fe200078e00ff */
[----:B------:R-:W-:Y:S01]  /*0780*/  LOP3.LUT R7, R6, 0x3ff00000, RZ, 0xfc, !PT ;  /* 0x3ff0000006077812 */ /* 0x000fe200078efcff */
[----:B------:R-:W-:Y:S01]  /*0790*/  IMAD.MOV.U32 R6, RZ, RZ, R8 ;  /* 0x000000ffff067224 */ /* 0x000fe200078e0008 */
[----:B------:R-:W-:Y:S01]  /*07a0*/  UMOV UR6, 0x3ae80f1e ;  /* 0x3ae80f1e00067882 */ /* 0x000fe20000000000 */
[----:B------:R-:W-:Y:S01]  /*07b0*/  UMOV UR7, 0x3eb1380b ;  /* 0x3eb1380b00077882 */ /* 0x000fe20000000000 */
        /* <DEDUP_REMOVED lines=57> */
.L_x_651:
[----:B------:R-:W-:Y:S01]  /*0b50*/  IMAD.MOV.U32 R8, RZ, RZ, 0x0 ;  /* 0x00000000ff087424 */ /* 0x000fe200078e00ff */
[----:B------:R-:W-:Y:S01]  /*0b60*/  LOP3.LUT P0, RZ, R7, 0x7fffffff, RZ, 0xc0, !PT ;  /* 0x7fffffff07ff7812 */ /* 0x000fe2000780c0ff */
[----:B------:R-:W-:-:S06]  /*0b70*/  IMAD.MOV.U32 R9, RZ, RZ, 0x7ff00000 ;  /* 0x7ff00000ff097424 */ /* 0x000fcc00078e00ff */
[----:B------:R-:W-:-:S10]  /*0b80*/  DFMA R8, R6, R8, +INF ;  /* 0x7ff000000608742b */ /* 0x000fd40000000008 */
[----:B------:R-:W-:Y:S02]  /*0b90*/  FSEL R6, R8, RZ, P0 ;  /* 0x000000ff08067208 */ /* 0x000fe40000000000 */
[----:B------:R-:W-:-:S07]  /*0ba0*/  FSEL R7, R9, -QNAN , P0 ;  /* 0xfff0000009077808 */ /* 0x000fce0000000000 */
.L_x_652:
[----:B------:R-:W-:Y:S05]  /*0bb0*/  BSYNC.RECONVERGENT B1 ;  /* 0x0000000000017941 */ /* 0x000fea0003800200 */
.L_x_650:
[--C-:B------:R-:W-:Y:S01]  /*0bc0*/  DADD R4, -R4, R6.reuse ;  /* 0x0000000004047229 */ /* 0x100fe20000000106 */
[----:B------:R-:W-:Y:S01]  /*0bd0*/  ISETP.GE.AND P0, PT, R3, 0x3c000000, PT ;  /* 0x3c0000000300780c */ /* 0x000fe20003f06270 */
[----:B------:R-:W-:-:S10]  /*0be0*/  DADD R6, -RZ, -R6 ;  /* 0x00000000ff067229 */ /* 0x000fd40000000906 */
[----:B------:R-:W-:Y:S02]  /*0bf0*/  FSEL R2, R6, R4, !P0 ;  /* 0x0000000406027208 */ /* 0x000fe40004000000 */
[----:B------:R-:W-:Y:S01]  /*0c00*/  FSEL R3, R7, R5, !P0 ;  /* 0x0000000507037208 */ /* 0x000fe20004000000 */
[----:B------:R-:W-:Y:S06]  /*0c10*/  BRA `(.L_x_646) ;  /* 0x0000000000047947 */ /* 0x000fec0003800000 */
.L_x_644:
[----:B------:R-:W-:-:S11]  /*0c20*/  DADD R2, R20, R20 ;  /* 0x0000000014027229 */ /* 0x000fd60000000014 */
.L_x_646:
[----:B------:R-:W-:Y:S05]  /*0c30*/  BSYNC.RECONVERGENT B0 ;  /* 0x0000000000007941 */ /* 0x000fea0003800200 */
.L_x_643:
[----:B------:R-:W0:Y:S02]  /*0c40*/  LDC.64 R4, c[0x0][0x388] ;  /* 0x0000e200ff047b82 */ /* 0x000e240000000a00 */
[----:B0-----:R-:W-:-:S05]  /*0c50*/  IMAD.WIDE R4, R0, 0x8, R4 ;  /* 0x0000000800047825 */ /* 0x001fca00078e0204 */
[----:B------:R-:W-:Y:S01]  /*0c60*/  STG.E.64 desc[UR4][R4.64], R2 ;  /* 0x0000000204007986 */ /* 0x000fe2000c101b04 */
[----:B------:R-:W-:Y:S05]  /*0c70*/  EXIT ;  /* 0x000000000000794d */ /* 0x000fea0003800000 */
        .weak           $__internal_39_$__cuda_sm20_div_rn_f64_full
        .type           $__internal_39_$__cuda_sm20_div_rn_f64_full,@function
        .size           $__internal_39_$__cuda_sm20_div_rn_f64_full,($vec_lgamma$__internal_lgamma_pos - $__internal_39_$__cuda_sm20_div_rn_f64_full)
$__internal_39_$__cuda_sm20_div_rn_f64_full:
[C---:B------:R-:W-:Y:S01]  /*0c80*/  FSETP.GEU.AND P0, PT, |R9|.reuse, 1.469367938527859385e-39, PT ;  /* 0x001000000900780b */ /* 0x040fe20003f0e200 */
[--C-:B------:R-:W-:Y:S01]  /*0c90*/  IMAD.MOV.U32 R12, RZ, RZ, R8.reuse ;  /* 0x000000ffff0c7224 */ /* 0x100fe200078e0008 */
[----:B------:R-:W-:Y:S01]  /*0ca0*/  LOP3.LUT R14, R9, 0x800fffff, RZ, 0xc0, !PT ;  /* 0x800fffff090e7812 */ /* 0x000fe200078ec0ff */
[----:B------:R-:W-:Y:S01]  /*0cb0*/  IMAD.MOV.U32 R13, RZ, RZ, R9 ;  /* 0x000000ffff0d7224 */ /* 0x000fe200078e0009 */
[----:B------:R-:W-:Y:S01]  /*0cc0*/  MOV R11, R19 ;  /* 0x00000013000b7202 */ /* 0x000fe20000000f00 */
[----:B------:R-:W-:Y:S01]  /*0cd0*/  IMAD.MOV.U32 R16, RZ, RZ, 0x1 ;  /* 0x00000001ff107424 */ /* 0x000fe200078e00ff */
[----:B------:R-:W-:Y:S01]  /*0ce0*/  LOP3.LUT R15, R14, 0x3ff00000, RZ, 0xfc, !PT ;  /* 0x3ff000000e0f7812 */ /* 0x000fe200078efcff */
[----:B------:R-:W-:Y:S01]  /*0cf0*/  IMAD.MOV.U32 R14, RZ, RZ, R8 ;  /* 0x000000ffff0e7224 */ /* 0x000fe200078e0008 */
[C---:B------:R-:W-:Y:S01]  /*0d00*/  FSETP.GEU.AND P2, PT, |R11|.reuse, 1.469367938527859385e-39, PT ;  /* 0x001000000b00780b */ /* 0x040fe20003f4e200 */
[----:B------:R-:W-:Y:S01]  /*0d10*/  IMAD.MOV.U32 R10, RZ, RZ, R2 ;  /* 0x000000ffff0a7224 */ /* 0x000fe200078e0002 */
[----:B------:R-:W-:Y:S01]  /*0d20*/  LOP3.LUT R26, R11, 0x7ff00000, RZ, 0xc0, !PT ;  /* 0x7ff000000b1a7812 */ /* 0x000fe200078ec0ff */
[----:B------:R-:W-:Y:S01]  /*0d30*/  IMAD.MOV.U32 R8, RZ, RZ, 0x1ca00000 ;  /* 0x1ca00000ff087424 */ /* 0x000fe200078e00ff */
[----:B------:R-:W-:Y:S01]  /*0d40*/  LOP3.LUT R2, R9, 0x7ff00000, RZ, 0xc0, !PT ;  /* 0x7ff0000009027812 */ /* 0x000fe200078ec0ff */
[----:B------:R-:W-:Y:S01]  /*0d50*/  @!P0 DMUL R14, R12, 8.98846567431157953865e+307 ;  /* 0x7fe000000c0e8828 */ /* 0x000fe20000000000 */
[----:B------:R-:W-:Y:S02]  /*0d60*/  BSSY.RECONVERGENT B4, `(.L_x_653) ;  /* 0x000004d000047945 */ /* 0x000fe40003800200 */
[----:B------:R-:W-:-:S03]  /*0d70*/  ISETP.GE.U32.AND P1, PT, R26, R2, PT ;  /* 0x000000021a00720c */ /* 0x000fc60003f26070 */
[----:B------:R-:W0:Y:S02]  /*0d80*/  MUFU.RCP64H R17, R15 ;  /* 0x0000000f00117308 */ /* 0x000e240000001800 */
[----:B------:R-:W-:Y:S01]  /*0d90*/  @!P2 LOP3.LUT R19, R13, 0x7ff00000, RZ, 0xc0, !PT ;  /* 0x7ff000000d13a812 */ /* 0x000fe200078ec0ff */
[----:B------:R-:W-:Y:S01]  /*0da0*/  @!P2 IMAD.MOV.U32 R24, RZ, RZ, RZ ;  /* 0x000000ffff18a224 */ /* 0x000fe200078e00ff */
[----:B------:R-:W-:Y:S02]  /*0db0*/  @!P0 LOP3.LUT R2, R15, 0x7ff00000, RZ, 0xc0, !PT ;  /* 0x7ff000000f028812 */ /* 0x000fe400078ec0ff */
[----:B------:R-:W-:-:S03]  /*0dc0*/  @!P2 ISETP.GE.U32.AND P3, PT, R26, R19, PT ;  /* 0x000000131a00a20c */ /* 0x000fc60003f66070 */
[----:B------:R-:W-:Y:S01]  /*0dd0*/  VIADD R27, R2, 0xffffffff ;  /* 0xffffffff021b7836 */ /* 0x000fe20000000000 */
[----:B------:R-:W-:-:S04]  /*0de0*/  @!P2 SEL R9, R8, 0x63400000, !P3 ;  /* 0x634000000809a807 */ /* 0x000fc80005800000 */
[----:B------:R-:W-:Y:S01]  /*0df0*/  @!P2 LOP3.LUT R9, R9, 0x80000000, R11, 0xf8, !PT ;  /* 0x800000000909a812 */ /* 0x000fe200078ef80b */
[----:B0-----:R-:W-:-:S03]  /*0e00*/  DFMA R22, R16, -R14, 1 ;  /* 0x3ff000001016742b */ /* 0x001fc6000000080e */
[----:B------:R-:W-:Y:S01]  /*0e10*/  @!P2 LOP3.LUT R25, R9, 0x100000, RZ, 0xfc, !PT ;  /* 0x001000000919a812 */ /* 0x000fe200078efcff */
[----:B------:R-:W-:-:S04]  /*0e20*/  IMAD.MOV.U32 R9, RZ, RZ, R26 ;  /* 0x000000ffff097224 */ /* 0x000fc800078e001a */
        /* <DEDUP_REMOVED lines=43> */
.L_x_654:
        /* <DEDUP_REMOVED lines=16> */
.L_x_657:
[----:B------:R-:W-:Y:S01]  /*11e0*/  LOP3.LUT R19, R13, 0x80000, RZ, 0xfc, !PT ;  /* 0x000800000d137812 */ /* 0x000fe200078efcff */
[----:B------:R-:W-:Y:S01]  /*11f0*/  IMAD.MOV.U32 R18, RZ, RZ, R12 ;  /* 0x000000ffff127224 */ /* 0x000fe200078e000c */
[----:B------:R-:W-:Y:S06]  /*1200*/  BRA `(.L_x_655) ;  /* 0x0000000000087947 */ /* 0x000fec0003800000 */
.L_x_656:
[----:B------:R-:W-:Y:S01]  /*1210*/  LOP3.LUT R19, R11, 0x80000, RZ, 0xfc, !PT ;  /* 0x000800000b137812 */ /* 0x000fe200078efcff */
[----:B------:R-:W-:-:S07]  /*1220*/  IMAD.MOV.U32 R18, RZ, RZ, R10 ;  /* 0x000000ffff127224 */ /* 0x000fce00078e000a */
.L_x_655:
[----:B------:R-:W-:Y:S05]  /*1230*/  BSYNC.RECONVERGENT B4 ;  /* 0x0000000000047941 */ /* 0x000fea0003800200 */
.L_x_653:
[----:B------:R-:W-:Y:S02]  /*1240*/  IMAD.MOV.U32 R29, RZ, RZ, 0x0 ;  /* 0x00000000ff1d7424 */ /* 0x000fe400078e00ff */
[--C-:B------:R-:W-:Y:S02]  /*1250*/  IMAD.MOV.U32 R2, RZ, RZ, R18.reuse ;  /* 0x000000ffff027224 */ /* 0x100fe400078e0012 */
[--C-:B------:R-:W-:Y:S02]  /*1260*/  IMAD.MOV.U32 R11, RZ, RZ, R19.reuse ;  /* 0x000000ffff0b7224 */ /* 0x100fe400078e0013 */
[----:B------:R-:W-:Y:S02]  /*1270*/  IMAD.MOV.U32 R8, RZ, RZ, R18 ;  /* 0x000000ffff087224 */ /* 0x000fe400078e0012 */
[----:B------:R-:W-:Y:S01]  /*1280*/  IMAD.MOV.U32 R9, RZ, RZ, R19 ;  /* 0x000000ffff097224 */ /* 0x000fe200078e0013 */
[----:B------:R-:W-:Y:S06]  /*1290*/  RET.REL.NODEC R28 `(vec_lgamma) ;  /* 0xffffffec1c587950 */ /* 0x000fec0003c3ffff */
        .type           $vec_lgamma$__internal_lgamma_pos,@function
        .size           $vec_lgamma$__internal_lgamma_pos,(.L_x_1165 - $vec_lgamma$__internal_lgamma_pos)
$vec_lgamma$__internal_lgamma_pos:
[----:B------:R-:W-:Y:S01]  /*12a0*/  ISETP.GE.AND P0, PT, R7, 0x40080000, PT ;  /* 0x400800000700780c */ /* 0x000fe20003f06270 */
[----:B------:R-:W-:-:S12]  /*12b0*/  BSSY.RECONVERGENT B2, `(.L_x_658) ;  /* 0x00001b8000027945 */ /* 0x000fd80003800200 */
[----:B------:R-:W-:Y:S05]  /*12c0*/  @!P0 BRA `(.L_x_659) ;  /* 0x0000000800c88947 */ /* 0x000fea0003800000 */
[----:B------:R-:W-:-:S13]  /*12d0*/  ISETP.GE.U32.AND P0, PT, R7, 0x40200000, PT ;  /* 0x402000000700780c */ /* 0x000fda0003f06070 */
[----:B------:R-:W-:Y:S05]  /*12e0*/  @!P0 BRA `(.L_x_660) ;  /* 0x0000000400ac8947 */ /* 0x000fea0003800000 */
[----:B------:R-:W-:Y:S01]  /*12f0*/  ISETP.GT.U32.AND P0, PT, R7, 0x7fefffff, PT ;  /* 0x7fefffff0700780c */ /* 0x000fe20003f04070 */
[----:B------:R-:W-:-:S12]  /*1300*/  BSSY.RECONVERGENT B3, `(.L_x_661) ;  /* 0x0000046000037945 */ /* 0x000fd80003800200 */
[----:B------:R-:W-:Y:S05]  /*1310*/  @P0 BRA `(.L_x_662) ;  /* 0x0000000400040947 */ /* 0x000fea0003800000 */
[----:B------:R-:W-:Y:S01]  /*1320*/  LOP3.LUT R2, R7, 0xfffff, RZ, 0xc0, !PT ;  /* 0x000fffff07027812 */ /* 0x000fe200078ec0ff */
        /* <DEDUP_REMOVED lines=8> */
[----:B------:R-:W-:Y:S01]  /*13b0*/  IMAD.MOV.U32 R23, RZ, RZ, 0x43300000 ;  /* 0x43300000ff177424 */ /* 0x000fe200078e00ff */
[----:B------:R-:W-:Y:S01]  /*13c0*/  LEA.HI R22, R7, 0xfffffc01, RZ, 0xc ;  /* 0xfffffc0107167811 */ /* 0x000fe200078f60ff */
[----:B------:R-:W-:Y:S01]  /*13d0*/  UMOV UR8, 0x80000000 ;  /* 0x8000000000087882 */ /* 0x000fe20000000000 */
[----:B------:R-:W-:-:S09]  /*13e0*/  UMOV UR9, 0x43300000 ;  /* 0x4330000000097882 */ /* 0x000fd20000000000 */
[----:B------:R-:W-:Y:S02]  /*13f0*/  @P0 IADD3 R9, PT, PT, R5, -0x100000, RZ ;  /* 0xfff0000005090810 */ /* 0x000fe40007ffe0ff */
[----:B------:R-:W-:-:S03]  /*1400*/  @P0 LEA.HI R22, R7, 0xfffffc02, RZ, 0xc ;  /* 0xfffffc0207160811 */ /* 0x000fc600078f60ff */
        /* <DEDUP_REMOVED lines=28> */
[----:B------:R-:W-:Y:S01]  /*15d0*/  DADD R14, R22, -UR8 ;  /* 0x80000008160e7e29 */ /* 0x000fe20008000000 */
[----:B------:R-:W-:Y:S01]  /*15e0*/  UMOV UR8, 0xfefa39ef ;  /* 0xfefa39ef00087882 */ /* 0x000fe20000000000 */
[----:B------:R-:W-:Y:S01]  /*15f0*/  UMOV UR9, 0x3fe62e42 ;  /* 0x3fe62e4200097882 */ /* 0x000fe20000000000 */
[----:B------:R-:W-:Y:S02]  /*1600*/  DFMA R22, R4, -R10, R18 ;  /* 0x8000000a0416722b */ /* 0x000fe40000000012 */
[----:B------:R-:W-:Y:S01]  /*1610*/  DFMA R16, R12, R16, UR6 ;  /* 0x000000060c107e2b */ /* 0x000fe20008000010 */
[----:B------:R-:W-:Y:S01]  /*1620*/  UMOV UR6, 0x55555554 ;  /* 0x5555555400067882 */ /* 0x000fe20000000000 */
[----:B------:R-:W-:Y:S01]  /*1630*/  UMOV UR7, 0x3fb55555 ;  /* 0x3fb5555500077882 */ /* 0x000fe20000000000 */
[----:B------:R-:W-:-:S03]  /*1640*/  DFMA R4, R14, UR8, R10 ;  /* 0x000000080e047c2b */ /* 0x000fc6000800000a */
[----:B------:R-:W-:Y:S02]  /*1650*/  DMUL R22, R8, R22 ;  /* 0x0000001608167228 */ /* 0x000fe40000000000 */
        /* <DEDUP_REMOVED lines=13> */
.L_x_662:
[----:B------:R-:W-:Y:S02]  /*1730*/  IMAD.MOV.U32 R4, RZ, RZ, 0x0 ;  /* 0x00000000ff047424 */ /* 0x000fe400078e00ff */
[----:B------:R-:W-:-:S06]  /*1740*/  IMAD.MOV.U32 R5, RZ, RZ, 0x7ff00000 ;  /* 0x7ff00000ff057424 */ /* 0x000fcc00078e00ff */
[----:B------:R-:W-:-:S11]  /*1750*/  DFMA R4, R6, R4, +INF ;  /* 0x7ff000000604742b */ /* 0x000fd60000000004 */
.L_x_663:
[----:B------:R-:W-:Y:S05]  /*1760*/  BSYNC.RECONVERGENT B3 ;  /* 0x0000000000037941 */ /* 0x000fea0003800200 */
.L_x_661:
[----:B------:R-:W0:Y:S01]  /*1770*/  MUFU.RCP64H R9, R7 ;  /* 0x0000000700097308 */ /* 0x000e220000001800 */
[----:B------:R-:W-:Y:S01]  /*1780*/  IMAD.MOV.U32 R8, RZ, RZ, RZ ;  /* 0x000000ffff087224 */ /* 0x000fe200078e00ff */
[----:B------:R-:W-:Y:S01]  /*1790*/  MOV R12, 0x92738fbf ;  /* 0x92738fbf000c7802 */ /* 0x000fe20000000f00 */
[----:B------:R-:W-:Y:S01]  /*17a0*/  IMAD.MOV.U32 R13, RZ, RZ, 0x3f4b68b9 ;  /* 0x3f4b68b9ff0d7424 */ /* 0x000fe200078e00ff */
[----:B------:R-:W-:Y:S01]  /*17b0*/  UMOV UR6, 0x34783f9 ;  /* 0x034783f900067882 */ /* 0x000fe20000000000 */
[----:B------:R-:W-:Y:S01]  /*17c0*/  UMOV UR7, 0x3f5ac321 ;  /* 0x3f5ac32100077882 */ /* 0x000fe20000000000 */
[----:B------:R-:W-:Y:S01]  /*17d0*/  VIADD R5, R5, 0xfff00000 ;  /* 0xfff0000005057836 */ /* 0x000fe20000000000 */
[C---:B------:R-:W-:Y:S02]  /*17e0*/  DSETP.NEU.AND P0, PT, R6.reuse, +INF , PT ;  /* 0x7ff000000600742a */ /* 0x040fe40003f0d000 */
[----:B0-----:R-:W-:-:S08]  /*17f0*/  DFMA R10, -R6, R8, 1 ;  /* 0x3ff00000060a742b */ /* 0x001fd00000000108 */
        /* <DEDUP_REMOVED lines=18> */
[----:B------:R-:W-:-:S05]  /*1920*/  DADD R10, R6, -0.5 ;  /* 0xbfe00000060a7429 */ /* 0x000fca0000000000 */
[----:B------:R-:W-:-:S03]  /*1930*/  DFMA R12, R8, R12, UR6 ;  /* 0x00000006080c7e2b */ /* 0x000fc6000800000c */
[----:B------:R-:W-:-:S05]  /*1940*/  DFMA R8, R4, R10, -R6 ;  /* 0x0000000a0408722b */ /* 0x000fca0000000806 */
[----:B------:R-:W-:-:S08]  /*1950*/  DFMA R12, R4, R10, R12 ;  /* 0x0000000a040c722b */ /* 0x000fd0000000000c */
[----:B------:R-:W-:-:S10]  /*1960*/  DADD R8, R12, R8 ;  /* 0x000000000c087229 */ /* 0x000fd40000000008 */
[----:B------:R-:W-:Y:S02]  /*1970*/  FSEL R4, R8, RZ, P0 ;  /* 0x000000ff08047208 */ /* 0x000fe40000000000 */
[----:B------:R-:W-:Y:S01]  /*1980*/  FSEL R5, R9, +QNAN , P0 ;  /* 0x7ff0000009057808 */ /* 0x000fe20000000000 */
[----:B------:R-:W-:Y:S06]  /*1990*/  BRA `(.L_x_664) ;  /* 0x0000001400247947 */ /* 0x000fec0003800000 */
.L_x_660:
[----:B------:R-:W-:Y:S01]  /*19a0*/  DADD R4, R6, -3 ;  /* 0xc008000006047429 */ /* 0x000fe20000000000 */
[----:B------:R-:W-:Y:S01]  /*19b0*/  UMOV UR6, 0xbe189fe ;  /* 0x0be189fe00067882 */ /* 0x000fe20000000000 */
[----:B------:R-:W-:Y:S01]  /*19c0*/  UMOV UR7, 0x408ff62e ;  /* 0x408ff62e00077882 */ /* 0x000fe20000000000 */
[----:B------:R-:W-:Y:S01]  /*19d0*/  IMAD.MOV.U32 R12, RZ, RZ, 0x30207ef3 ;  /* 0x30207ef3ff0c7424 */ /* 0x000fe200078e00ff */
[----:B------:R-:W-:Y:S01]  /*19e0*/  BSSY.RECONVERGENT B3, `(.L_x_665) ;  /* 0x000003e000037945 */ /* 0x000fe20003800200 */
[----:B------:R-:W-:-:S03]  /*19f0*/  IMAD.MOV.U32 R13, RZ, RZ, 0x41122b77 ;  /* 0x41122b77ff0d7424 */ /* 0x000fc600078e00ff */
[----:B------:R-:W-:Y:S01]  /*1a00*/  DADD R8, R4, -UR6 ;  /* 0x8000000604087e29 */ /* 0x000fe20008000000 */
        /* <DEDUP_REMOVED lines=17> */
[C---:B------:R-:W-:Y:S01]  /*1b20*/  DFMA R10, R4.reuse, R8, -UR6 ;  /* 0x80000006040a7e2b */ /* 0x040fe20008000008 */
[----:B------:R-:W-:Y:S01]  /*1b30*/  UMOV UR6, 0xbb18fb05 ;  /* 0xbb18fb0500067882 */ /* 0x000fe20000000000 */
[----:B------:R-:W-:Y:S02]  /*1b40*/  UMOV UR7, 0x40af7040 ;  /* 0x40af704000077882 */ /* 0x000fe40000000000 */
[----:B------:R-:W-:Y:S01]  /*1b50*/  DFMA R8, R4, -UR6, -R12 ;  /* 0x8000000604087c2b */ /* 0x000fe2000800080c */
[----:B------:R-:W-:Y:S01]  /*1b60*/  UMOV UR6, 0xb81de7d0 ;  /* 0xb81de7d000067882 */ /* 0x000fe20000000000 */
[----:B------:R-:W0:Y:S01]  /*1b70*/  MUFU.RCP64H R13, R11 ;  /* 0x0000000b000d7308 */ /* 0x000e220000001800 */
[----:B------:R-:W-:Y:S01]  /*1b80*/  UMOV UR7, 0x41585a0d ;  /* 0x41585a0d00077882 */ /* 0x000fe20000000000 */
[----:B------:R-:W-:-:S04]  /*1b90*/  IMAD.MOV.U32 R12, RZ, RZ, 0x1 ;  /* 0x00000001ff0c7424 */ /* 0x000fc800078e00ff */
[----:B------:R-:W-:Y:S01]  /*1ba0*/  DFMA R8, R4, R8, -UR6 ;  /* 0x8000000604087e2b */ /* 0x000fe20008000008 */
[----:B------:R-:W-:Y:S01]  /*1bb0*/  UMOV UR6, 0x8ba94677 ;  /* 0x8ba9467700067882 */ /* 0x000fe20000000000 */
[----:B------:R-:W-:-:S06]  /*1bc0*/  UMOV UR7, 0x418a992b ;  /* 0x418a992b00077882 */ /* 0x000fcc0000000000 */
[----:B------:R-:W-:Y:S01]  /*1bd0*/  DFMA R8, R4, R8, -UR6 ;  /* 0x8000000604087e2b */ /* 0x000fe20008000008 */
[----:B------:R-:W-:Y:S01]  /*1be0*/  UMOV UR6, 0x6957cc20 ;  /* 0x6957cc2000067882 */ /* 0x000fe20000000000 */
[----:B------:R-:W-:Y:S01]  /*1bf0*/  UMOV UR7, 0x41aac5cb ;  /* 0x41aac5cb00077882 */ /* 0x000fe20000000000 */
[----:B0-----:R-:W-:-:S05]  /*1c00*/  DFMA R14, -R10, R12, 1 ;  /* 0x3ff000000a0e742b */ /* 0x001fca000000010c */
[----:B------:R-:W-:Y:S01]  /*1c10*/  DFMA R8, R4, R8, -UR6 ;  /* 0x8000000604087e2b */ /* 0x000fe20008000008 */
[----:B------:R-:W-:Y:S01]  /*1c20*/  UMOV UR6, 0x308774be ;  /* 0x308774be00067882 */ /* 0x000fe20000000000 */
[----:B------:R-:W-:Y:S01]  /*1c30*/  UMOV UR7, 0x41bc0e2b ;  /* 0x41bc0e2b00077882 */ /* 0x000fe20000000000 */
[----:B------:R-:W-:-:S05]  /*1c40*/  DFMA R14, R14, R14, R14 ;  /* 0x0000000e0e0e722b */ /* 0x000fca000000000e */
[----:B------:R-:W-:Y:S01]  /*1c50*/  DFMA R8, R4, R8, -UR6 ;  /* 0x8000000604087e2b */ /* 0x000fe20008000008 */
[----:B------:R-:W-:Y:S01]  /*1c60*/  UMOV UR6, 0xdcae7f67 ;  /* 0xdcae7f6700067882 */ /* 0x000fe20000000000 */
[----:B------:R-:W-:Y:S01]  /*1c70*/  UMOV UR7, 0x41c6ba13 ;  /* 0x41c6ba1300077882 */ /* 0x000fe20000000000 */
[----:B------:R-:W-:-:S05]  /*1c80*/  DFMA R14, R12, R14, R12 ;  /* 0x0000000e0c0e722b */ /* 0x000fca000000000c */
[----:B------:R-:W-:Y:S01]  /*1c90*/  DFMA R8, R4, R8, -UR6 ;  /* 0x8000000604087e2b */ /* 0x000fe20008000008 */
[----:B------:R-:W-:Y:S01]  /*1ca0*/  UMOV UR6, 0x9c3d120c ;  /* 0x9c3d120c00067882 */ /* 0x000fe20000000000 */
[----:B------:R-:W-:Y:S01]  /*1cb0*/  UMOV UR7, 0x41ccf33b ;  /* 0x41ccf33b00077882 */ /* 0x000fe20000000000 */
[----:B------:R-:W-:-:S05]  /*1cc0*/  DFMA R16, -R10, R14, 1 ;  /* 0x3ff000000a10742b */ /* 0x000fca000000010e */
[----:B------:R-:W-:-:S03]  /*1cd0*/  DFMA R12, R4, R8, -UR6 ;  /* 0x80000006040c7e2b */ /* 0x000fc60008000008 */
[----:B------:R-:W-:-:S07]  /*1ce0*/  DFMA R16, R14, R16, R14 ;  /* 0x000000100e10722b */ /* 0x000fce000000000e */
[----:B------:R-:W-:Y:S01]  /*1cf0*/  FSETP.GEU.AND P1, PT, |R13|, 6.5827683646048100446e-37, PT ;  /* 0x036000000d00780b */ /* 0x000fe20003f2e200 */
[----:B------:R-:W-:-:S08]  /*1d00*/  DMUL R8, R12, R16 ;  /* 0x000000100c087228 */ /* 0x000fd00000000000 */
        /* <DEDUP_REMOVED lines=10> */
[----:B------:R-:W-:Y:S05]  /*1db0*/  CALL.REL.NOINC `($__internal_39_$__cuda_sm20_div_rn_f64_full) ;  /* 0xffffffec00b07944 */ /* 0x000fea0003c3ffff */
.L_x_666:
[----:B------:R-:W-:Y:S05]  /*1dc0*/  BSYNC.RECONVERGENT B3 ;  /* 0x0000000000037941 */ /* 0x000fea0003800200 */
.L_x_665:
[----:B------:R-:W-:Y:S01]  /*1dd0*/  DADD R4, R4, R8 ;  /* 0x0000000004047229 */ /* 0x000fe20000000008 */
[----:B------:R-:W-:Y:S10]  /*1de0*/  BRA `(.L_x_664) ;  /* 0x0000001000107947 */ /* 0x000ff40003800000 */
.L_x_659:
[----:B------:R-:W-:-:S13]  /*1df0*/  ISETP.GE.AND P0, PT, R7, 0x3ff80000, PT ;  /* 0x3ff800000700780c */ /* 0x000fda0003f06270 */
[----:B------:R-:W-:Y:S05]  /*1e00*/  @!P0 BRA `(.L_x_667) ;  /* 0x0000000000f88947 */ /* 0x000fea0003800000 */
[----:B------:R-:W-:Y:S01]  /*1e10*/  DADD R4, R6, -2 ;  /* 0xc000000006047429 */ /* 0x000fe20000000000 */
[----:B------:R-:W-:Y:S01]  /*1e20*/  IMAD.MOV.U32 R8, RZ, RZ, -0x2873f11e ;  /* 0xd78c0ee2ff087424 */ /* 0x000fe200078e00ff */
[----:B------:R-:W-:Y:S01]  /*1e30*/  UMOV UR6, 0x124338b3 ;  /* 0x124338b300067882 */ /* 0x000fe20000000000 */
[----:B------:R-:W-:Y:S01]  /*1e40*/  IMAD.MOV.U32 R9, RZ, RZ, 0x3e71fa71 ;  /* 0x3e71fa71ff097424 */ /* 0x000fe200078e00ff */
[----:B------:R-:W-:-:S05]  /*1e50*/  UMOV UR7, 0x3e452636 ;  /* 0x3e45263600077882 */ /* 0x000fca0000000000 */
        /* <DEDUP_REMOVED lines=55> */
[----:B------:R-:W-:Y:S01]  /*21d0*/  DMUL R4, R4, R8 ;  /* 0x0000000804047228 */ /* 0x000fe20000000000 */
[----:B------:R-:W-:Y:S10]  /*21e0*/  BRA `(.L_x_664) ;  /* 0x0000000c00107947 */ /* 0x000ff40003800000 */
.L_x_667:
[----:B------:R-:W-:-:S13]  /*21f0*/  ISETP.GE.AND P0, PT, R7, 0x3fe66666, PT ;  /* 0x3fe666660700780c */ /* 0x000fda0003f06270 */
[----:B------:R-:W-:Y:S05]  /*2200*/  @!P0 BRA `(.L_x_668) ;  /* 0x0000000400108947 */ /* 0x000fea0003800000 */
[----:B------:R-:W-:Y:S01]  /*2210*/  DADD R4, -R6, 1 ;  /* 0x3ff0000006047429 */ /* 0x000fe20000000100 */
        /* <DEDUP_REMOVED lines=67> */
.L_x_668:
[----:B------:R-:W-:Y:S01]  /*2650*/  IMAD.MOV.U32 R4, RZ, RZ, -0x14f9da18 ;  /* 0xeb0625e8ff047424 */ /* 0x000fe200078e00ff */
[----:B------:R-:W-:Y:S01]  /*2660*/  UMOV UR6, 0x8bfe6590 ;  /* 0x8bfe659000067882 */ /* 0x000fe20000000000 */
[----:B------:R-:W-:Y:S01]  /*2670*/  IMAD.MOV.U32 R5, RZ, RZ, 0x3ea7b77c ;  /* 0x3ea7b77cff057424 */ /* 0x000fe200078e00ff */
[----:B------:R-:W-:-:S05]  /*2680*/  UMOV UR7, 0x3e784498 ;  /* 0x3e78449800077882 */ /* 0x000fca0000000000 */
[----:B------:R-:W-:Y:S01]  /*2690*/  DFMA R4, R6, -UR6, R4 ;  /* 0x8000000606047c2b */ /* 0x000fe20008000004 */
        /* <DEDUP_REMOVED lines=36> */
[----:B------:R-:W-:-:S08]  /*28e0*/  DMUL R4, R6, R4 ;  /* 0x0000000406047228 */ /* 0x000fd00000000000 */
[----:B------:R-:W-:-:S10]  /*28f0*/  DFMA R4, R6, R4, R6 ;  /* 0x000000040604722b */ /* 0x000fd40000000006 */
[----:B------:R-:W-:Y:S01]  /*2900*/  ISETP.GT.AND P0, PT, R5, 0xfffff, PT ;  /* 0x000fffff0500780c */ /* 0x000fe20003f04270 */
[----:B------:R-:W-:Y:S02]  /*2910*/  IMAD.MOV.U32 R8, RZ, RZ, R4 ;  /* 0x000000ffff087224 */ /* 0x000fe400078e0004 */
[----:B------:R-:W-:-:S10]  /*2920*/  IMAD.MOV.U32 R9, RZ, RZ, R5 ;  /* 0x000000ffff097224 */ /* 0x000fd400078e0005 */
[----:B------:R-:W-:-:S10]  /*2930*/  @!P0 DMUL R8, R8, 1.80143985094819840000e+16 ;  /* 0x4350000008088828 */ /* 0x000fd40000000000 */
[----:B------:R-:W-:Y:S01]  /*2940*/  @!P0 MOV R5, R9 ;  /* 0x0000000900058202 */ /* 0x000fe20000000f00 */
[----:B------:R-:W-:-:S04]  /*2950*/  @!P0 IMAD.MOV.U32 R4, RZ, RZ, R8 ;  /* 0x000000ffff048224 */ /* 0x000fc800078e0008 */
[----:B------:R-:W-:-:S05]  /*2960*/  VIADD R2, R5, 0xffffffff ;  /* 0xffffffff05027836 */ /* 0x000fca0000000000 */
[----:B------:R-:W-:Y:S01]  /*2970*/  ISETP.GT.U32.AND P1, PT, R2, 0x7feffffe, PT ;  /* 0x7feffffe0200780c */ /* 0x000fe20003f24070 */
[----:B------:R-:W-:Y:S02]  /*2980*/  IMAD.MOV.U32 R2, RZ, RZ, -0x3ff ;  /* 0xfffffc01ff027424 */ /* 0x000fe400078e00ff */
[----:B------:R-:W-:-:S10]  /*2990*/  @!P0 IMAD.MOV.U32 R2, RZ, RZ, -0x435 ;  /* 0xfffffbcbff028424 */ /* 0x000fd400078e00ff */
[----:B------:R-:W-:Y:S05]  /*29a0*/  @P1 BRA `(.L_x_669) ;  /* 0x0000000400041947 */ /* 0x000fea0003800000 */
[----:B------:R-:W-:Y:S01]  /*29b0*/  LOP3.LUT R8, R5, 0xfffff, RZ, 0xc0, !PT ;  /* 0x000fffff05087812 */ /* 0x000fe200078ec0ff */
[----:B------:R-:W-:Y:S01]  /*29c0*/  IMAD.MOV.U32 R10, RZ, RZ, RZ ;  /* 0x000000ffff0a7224 */ /* 0x000fe200078e00ff */
[----:B------:R-:W-:Y:S01]  /*29d0*/  MOV R18, 0x8b7a8b04 ;  /* 0x8b7a8b0400127802 */ /* 0x000fe20000000f00 */
[----:B------:R-:W-:Y:S01]  /*29e0*/  IMAD.MOV.U32 R19, RZ, RZ, 0x3ed0ee25 ;  /* 0x3ed0ee25ff137424 */ /* 0x000fe200078e00ff */
        /* <DEDUP_REMOVED lines=61> */
.L_x_669:
[----:B------:R-:W-:Y:S01]  /*2dc0*/  IMAD.MOV.U32 R4, RZ, RZ, 0x0 ;  /* 0x00000000ff047424 */ /* 0x000fe200078e00ff */
[----:B------:R-:W-:Y:S01]  /*2dd0*/  LOP3.LUT P0, RZ, R9, 0x7fffffff, RZ, 0xc0, !PT ;  /* 0x7fffffff09ff7812 */ /* 0x000fe2000780c0ff */
[----:B------:R-:W-:-:S06]  /*2de0*/  IMAD.MOV.U32 R5, RZ, RZ, 0x7ff00000 ;  /* 0x7ff00000ff057424 */ /* 0x000fcc00078e00ff */
[----:B------:R-:W-:-:S10]  /*2df0*/  DFMA R4, R8, R4, +INF ;  /* 0x7ff000000804742b */ /* 0x000fd40000000004 */
[----:B------:R-:W-:Y:S02]  /*2e00*/  FSEL R4, R4, RZ, P0 ;  /* 0x000000ff04047208 */ /* 0x000fe40000000000 */
[----:B------:R-:W-:-:S07]  /*2e10*/  FSEL R5, R5, -QNAN , P0 ;  /* 0xfff0000005057808 */ /* 0x000fce0000000000 */
.L_x_670:
[----:B------:R-:W-:-:S11]  /*2e20*/  DADD R4, -RZ, -R4 ;  /* 0x00000000ff047229 */ /* 0x000fd60000000904 */
.L_x_664:
[----:B------:R-:W-:Y:S05]  /*2e30*/  BSYNC.RECONVERGENT B2 ;  /* 0x0000000000027941 */ /* 0x000fea0003800200 */
.L_x_658:
[----:B------:R-:W-:Y:S02]  /*2e40*/  IMAD.MOV.U32 R2, RZ, RZ, R3 ;  /* 0x000000ffff027224 */ /* 0x000fe400078e0003 */
[----:B------:R-:W-:-:S04]  /*2e50*/  IMAD.MOV.U32 R3, RZ, RZ, 0x0 ;  /* 0x00000000ff037424 */ /* 0x000fc800078e00ff */
[----:B------:R-:W-:Y:S05]  /*2e60*/  RET.REL.NODEC R2 `(vec_lgamma) ;  /* 0xffffffd002647950 */ /* 0x000fea0003c3ffff */
.L_x_671:
        /* <DEDUP_REMOVED lines=9> */
.L_x_1165:


//--------------------- .text.vec_j1              --------------------------
	.section	.text.vec_j1,"ax",@progbits
	.align	128
        .global         vec_j1
        .type           vec_j1,@function
        .size           vec_j1,(.L_x_1167 - vec_j1)
        .other          vec_j1,@"STO_CUDA_ENTRY STV_DEFAULT"
vec_j1:
.text.vec_j1:
        /* <DEDUP_REMOVED lines=22> */
[----:B--2---:R-:W-:-:S14]  /*0160*/  DSETP.GTU.AND P0, PT, |R4|, UR6, PT ;  /* 0x0000000604007e2a */ /* 0x004fdc000bf0c200 */
        /* <DEDUP_REMOVED lines=48> */
.L_x_673:
        /* <DEDUP_REMOVED lines=59> */
.L_x_675:
        /* <DEDUP_REMOVED lines=59> */
.L_x_676:
[----:B------:R-:W-:Y:S01]  /*0bd0*/  DSETP.NEU.AND P0, PT, |R4|, +INF , PT ;  /* 0x7ff000000400742a */ /* 0x000fe20003f0d200 */
[----:B------:R-:W-:-:S13]  /*0be0*/  CS2R R2, SRZ ;  /* 0x0000000000027805 */ /* 0x000fda000001ff00 */
[----:B------:R-:W-:Y:S05]  /*0bf0*/  @!P0 BRA `(.L_x_674) ;  /* 0x0000000800a08947 */ /* 0x000fea0003800000 */
[----:B------:R-:W-:Y:S01]  /*0c00*/  DADD R10, -RZ, |R4| ;  /* 0x00000000ff0a7229 */ /* 0x000fe20000000504 */
[----:B------:R-:W-:Y:S01]  /*0c10*/  IMAD.MOV.U32 R2, RZ, RZ, RZ ;  /* 0x000000ffff027224 */ /* 0x000fe200078e00ff */
[----:B------:R-:W-:Y:S01]  /*0c20*/  UMOV UR6, 0x212fdc9a ;  /* 0x212fdc9a00067882 */ /* 0x000fe20000000000 */
[----:B------:R-:W-:Y:S01]  /*0c30*/  IMAD.MOV.U32 R8, RZ, RZ, 0x6857bee0 ;  /* 0x6857bee0ff087424 */ /* 0x000fe200078e00ff */
[----:B------:R-:W-:Y:S01]  /*0c40*/  UMOV UR7, 0x418da26b ;  /* 0x418da26b00077882 */ /* 0x000fe20000000000 */
[----:B------:R-:W-:Y:S01]  /*0c50*/  IMAD.MOV.U32 R9, RZ, RZ, 0x415a30ac ;  /* 0x415a30acff097424 */ /* 0x000fe200078e00ff */
[----:B------:R-:W0:Y:S01]  /*0c60*/  MUFU.RCP64H R3, R11 ;  /* 0x0000000b00037308 */ /* 0x000e220000001800 */
[----:B------:R-:W-:Y:S01]  /*0c70*/  UMOV UR8, 0x6dc9c883 ;  /* 0x6dc9c88300087882 */ /* 0x000fe20000000000 */
[----:B------:R-:W-:Y:S01]  /*0c80*/  UMOV UR9, 0x3fe45f30 ;  /* 0x3fe45f3000097882 */ /* 0x000fe20000000000 */
[----:B------:R-:W-:Y:S01]  /*0c90*/  BSSY.RECONVERGENT B1, `(.L_x_677) ;  /* 0x0000048000017945 */ /* 0x000fe20003800200 */
        /* <DEDUP_REMOVED lines=31> */
[----:B------:R-:W-:Y:S01]  /*0e90*/  DFMA R18, R6, R8, |R4| ;  /* 0x000000080612722b */ /* 0x000fe20000000404 */
[----:B------:R-:W-:Y:S02]  /*0ea0*/  IMAD.MOV.U32 R6, RZ, RZ, 0x22a3f8be ;  /* 0x22a3f8beff067424 */ /* 0x000fe400078e00ff */
[----:B------:R-:W-:-:S05]  /*0eb0*/  IMAD.MOV.U32 R7, RZ, RZ, 0x4099c063 ;  /* 0x4099c063ff077424 */ /* 0x000fca00078e00ff */
[----:B------:R-:W-:Y:S02]  /*0ec0*/  DMUL R8, R18, UR8 ;  /* 0x0000000812087c28 */ /* 0x000fe40008000000 */
[----:B------:R-:W-:Y:S01]  /*0ed0*/  DFMA R6, R2, UR6, -R6 ;  /* 0x0000000602067c2b */ /* 0x000fe20008000806 */
[----:B------:R-:W-:Y:S01]  /*0ee0*/  UMOV UR6, 0x4da77324 ;  /* 0x4da7732400067882 */ /* 0x000fe20000000000 */
[----:B------:R-:W-:Y:S01]  /*0ef0*/  UMOV UR7, 0x405b8935 ;  /* 0x405b893500077882 */ /* 0x000fe20000000000 */
[----:B------:R-:W-:Y:S01]  /*0f00*/  DSETP.GE.AND P0, PT, |R18|, 2.14748364800000000000e+09, PT ;  /* 0x41e000001200742a */ /* 0x000fe20003f06200 */
[----:B------:R-:W0:Y:S04]  /*0f10*/  F2I.F64 R0, R8 ;  /* 0x0000000800007311 */ /* 0x000e280000301100 */
[----:B------:R-:W-:Y:S01]  /*0f20*/  DFMA R6, R2, R6, UR6 ;  /* 0x0000000602067e2b */ /* 0x000fe20008000006 */
[----:B------:R-:W-:Y:S01]  /*0f30*/  UMOV UR6, 0x94653188 ;  /* 0x9465318800067882 */ /* 0x000fe20000000000 */
[----:B------:R-:W-:-:S06]  /*0f40*/  UMOV UR7, 0x401e3522 ;  /* 0x401e352200077882 */ /* 0x000fcc0000000000 */
[C---:B------:R-:W-:Y:S01]  /*0f50*/  DFMA R6, R2.reuse, R6, -UR6 ;  /* 0x8000000602067e2b */ /* 0x040fe20008000006 */
[----:B------:R-:W-:Y:S01]  /*0f60*/  UMOV UR6, 0xb16bd7a7 ;  /* 0xb16bd7a700067882 */ /* 0x000fe20000000000 */
[----:B------:R-:W-:Y:S01]  /*0f70*/  UMOV UR7, 0x3fe9bc7d ;  /* 0x3fe9bc7d00077882 */ /* 0x000fe20000000000 */
[----:B0-----:R-:W0:Y:S05]  /*0f80*/  I2F.F64 R10, R0 ;  /* 0x00000000000a7312 */ /* 0x001e2a0000201c00 */
[----:B------:R-:W-:Y:S01]  /*0f90*/  DFMA R6, R2, R6, UR6 ;  /* 0x0000000602067e2b */ /* 0x000fe20008000006 */
[----:B------:R-:W-:Y:S01]  /*0fa0*/  UMOV UR6, 0xc3a4f741 ;  /* 0xc3a4f74100067882 */ /* 0x000fe20000000000 */
[----:B------:R-:W-:-:S06]  /*0fb0*/  UMOV UR7, 0x3fc8bfe1 ;  /* 0x3fc8bfe100077882 */ /* 0x000fcc0000000000 */
[----:B------:R-:W-:Y:S01]  /*0fc0*/  DFMA R6, R2, R6, -UR6 ;  /* 0x8000000602067e2b */ /* 0x000fe20008000006 */
        /* <DEDUP_REMOVED lines=17> */
[----:B------:R-:W-:Y:S05]  /*10e0*/  CALL.REL.NOINC `($vec_j1$__internal_trig_reduction_slowpathd) ;  /* 0x0000000800247944 */ /* 0x000fea0003c00000 */
[----:B------:R-:W-:Y:S02]  /*10f0*/  IMAD.MOV.U32 R10, RZ, RZ, R6 ;  /* 0x000000ffff0a7224 */ /* 0x000fe400078e0006 */
[----:B------:R-:W-:-:S07]  /*1100*/  IMAD.MOV.U32 R11, RZ, RZ, R7 ;  /* 0x000000ffff0b7224 */ /* 0x000fce00078e0007 */
.L_x_678:
[----:B------:R-:W-:Y:S05]  /*1110*/  BSYNC.RECONVERGENT B1 ;  /* 0x0000000000017941 */ /* 0x000fea0003800200 */
.L_x_677:
        /* <DEDUP_REMOVED lines=31> */
[----:B------:R-:W-:Y:S05]  /*1310*/  CALL.REL.NOINC `($vec_j1$__internal_trig_reduction_slowpathd) ;  /* 0x0000000400987944 */ /* 0x000fea0003c00000 */
.L_x_682:
[----:B------:R-:W-:Y:S05]  /*1320*/  BSYNC.RECONVERGENT B2 ;  /* 0x0000000000027941 */ /* 0x000fea0003800200 */
.L_x_681:
[----:B------:R-:W-:-:S07]  /*1330*/  VIADD R0, R0, 0x1 ;  /* 0x0000000100007836 */ /* 0x000fce0000000000 */
.L_x_680:
[----:B------:R-:W-:Y:S05]  /*1340*/  BSYNC.RECONVERGENT B1 ;  /* 0x0000000000017941 */ /* 0x000fea0003800200 */
.L_x_679:
        /* <DEDUP_REMOVED lines=10> */
[----:B------:R-:W-:Y:S01]  /*13f0*/  BSSY.RECONVERGENT B1, `(.L_x_683) ;  /* 0x0000023000017945 */ /* 0x000fe20003800200 */
[----:B------:R-:W-:Y:S01]  /*1400*/  IMAD.MOV.U32 R15, RZ, RZ, 0x3da8ff83 ;  /* 0x3da8ff83ff0f7424 */ /* 0x000fe200078e00ff */
[----:B------:R-:W-:Y:S01]  /*1410*/  ISETP.NE.U32.AND P0, PT, R12, 0x1, PT ;  /* 0x000000010c00780c */ /* 0x000fe20003f05070 */
[----:B------:R-:W-:-:S03]  /*1420*/  DMUL R12, R6, R6 ;  /* 0x00000006060c7228 */ /* 0x000fc60000000000 */
[----:B------:R-:W-:Y:S02]  /*1430*/  FSEL R26, R26, -8.06006814911005101289e+34, !P0 ;  /* 0xf9785eba1a1a7808 */ /* 0x000fe40004000000 */
[----:B------:R-:W-:-:S06]  /*1440*/  FSEL R27, -R15, 0.11223486810922622681, !P0 ;  /* 0x3de5db650f1b7808 */ /* 0x000fcc0004000100 */
[----:B--2---:R-:W-:-:S08]  /*1450*/  DFMA R8, R12, R26, R8 ;  /* 0x0000001a0c08722b */ /* 0x004fd00000000008 */
[----:B------:R-:W-:Y:S01]  /*1460*/  DFMA R8, R12, R8, R10 ;  /* 0x000000080c08722b */ /* 0x000fe2000000000a */
[----:B------:R-:W-:-:S07]  /*1470*/  IMAD.MOV.U32 R10, RZ, RZ, RZ ;  /* 0x000000ffff0a7224 */ /* 0x000fce00078e00ff */
[----:B---3--:R-:W-:Y:S02]  /*1480*/  DFMA R16, R12, R8, R16 ;  /* 0x000000080c10722b */ /* 0x008fe40000000010 */
[----:B------:R-:W-:-:S06]  /*1490*/  DADD R8, -RZ, |R4| ;  /* 0x00000000ff087229 */ /* 0x000fcc0000000504 */
[----:B------:R-:W-:Y:S01]  /*14a0*/  DFMA R16, R12, R16, R18 ;  /* 0x000000100c10722b */ /* 0x000fe20000000012 */
[----:B------:R-:W0:Y:S03]  /*14b0*/  MUFU.RSQ64H R11, R9 ;  /* 0x00000009000b7308 */ /* 0x000e260000001c00 */
[----:B------:R-:W-:-:S04]  /*14c0*/  VIADD R15, R9, 0xfff00000 ;  /* 0xfff00000090f7836 */ /* 0x000fc80000000000 */
[----:B----4-:R-:W-:Y:S01]  /*14d0*/  DFMA R16, R12, R16, R20 ;  /* 0x000000100c10722b */ /* 0x010fe20000000014 */
[----:B------:R-:W-:Y:S01]  /*14e0*/  ISETP.GE.U32.AND P1, PT, R15, 0x7fe00000, PT ;  /* 0x7fe000000f00780c */ /* 0x000fe20003f26070 */
[----:B------:R-:W-:Y:S02]  /*14f0*/  IMAD.MOV.U32 R20, RZ, RZ, 0x0 ;  /* 0x00000000ff147424 */ /* 0x000fe400078e00ff */
[----:B------:R-:W-:-:S04]  /*1500*/  IMAD.MOV.U32 R21, RZ, RZ, 0x3fd80000 ;  /* 0x3fd80000ff157424 */ /* 0x000fc800078e00ff */
        /* <DEDUP_REMOVED lines=15> */
[----:B------:R-:W-:-:S07]  /*1600*/  MOV R0, 0x1620 ;  /* 0x0000162000007802 */ /* 0x000fce0000000f00 */
[----:B------:R-:W-:Y:S05]  /*1610*/  CALL.REL.NOINC `($__internal_40_$__cuda_sm20_drsqrt_f64_slowpath_v2) ;  /* 0x0000000000547944 */ /* 0x000fea0003c00000 */
.L_x_684:
[----:B------:R-:W-:Y:S05]  /*1620*/  BSYNC.RECONVERGENT B1 ;  /* 0x0000000000017941 */ /* 0x000fea0003800200 */
.L_x_683:
[----:B------:R-:W-:Y:S01]  /*1630*/  UMOV UR6, 0x33d43651 ;  /* 0x33d4365100067882 */ /* 0x000fe20000000000 */
[----:B------:R-:W-:Y:S02]  /*1640*/  UMOV UR7, 0x3fe98845 ;  /* 0x3fe9884500077882 */ /* 0x000fe40000000000 */
[----:B------:R-:W-:-:S08]  /*1650*/  DMUL R10, R10, UR6 ;  /* 0x000000060a0a7c28 */ /* 0x000fd00008000000 */
[----:B------:R-:W-:-:S08]  /*1660*/  DMUL R2, R2, R10 ;  /* 0x0000000a02027228 */ /* 0x000fd00000000000 */
[----:B------:R-:W-:-:S11]  /*1670*/  DMUL R2, R2, R6 ;  /* 0x0000000602027228 */ /* 0x000fd60000000000 */
.L_x_674:
[----:B------:R-:W-:Y:S05]  /*1680*/  BSYNC.RECONVERGENT B0 ;  /* 0x0000000000007941 */ /* 0x000fea0003800200 */
.L_x_672:
[----:B------:R-:W0:Y:S01]  /*1690*/  LDC.64 R10, c[0x0][0x388] ;  /* 0x0000e200ff0a7b82 */ /* 0x000e220000000a00 */
[----:B------:R-:W-:Y:S01]  /*16a0*/  DADD R8, -RZ, -R2 ;  /* 0x00000000ff087229 */ /* 0x000fe20000000902 */
[----:B------:R-:W-:Y:S01]  /*16b0*/  UMOV UR6, 0xfeebc2a0 ;  /* 0xfeebc2a000067882 */ /* 0x000fe20000000000 */
[C---:B------:R-:W-:Y:S01]  /*16c0*/  DSETP.GEU.AND P0, PT, R4.reuse, RZ, PT ;  /* 0x000000ff0400722a */ /* 0x040fe20003f0e000 */
[----:B------:R-:W-:Y:S01]  /*16d0*/  UMOV UR7, 0x39b4484b ;  /* 0x39b4484b00077882 */ /* 0x000fe20000000000 */
[C---:B------:R-:W-:Y:S02]  /*16e0*/  DMUL R6, R4.reuse, 0.5 ;  /* 0x3fe0000004067828 */ /* 0x040fe40000000000 */
[----:B------:R-:W-:-:S04]  /*16f0*/  DSETP.GEU.AND P1, PT, |R4|, UR6, PT ;  /* 0x0000000604007e2a */ /* 0x000fc8000bf2e200 */
[----:B------:R-:W-:Y:S02]  /*1700*/  FSEL R5, R8, R2, !P0 ;  /* 0x0000000208057208 */ /* 0x000fe40004000000 */
[----:B------:R-:W-:Y:S02]  /*1710*/  FSEL R3, R9, R3, !P0 ;  /* 0x0000000309037208 */ /* 0x000fe40004000000 */
[----:B------:R-:W-:Y:S02]  /*1720*/  FSEL R2, R6, R5, !P1 ;  /* 0x0000000506027208 */ /* 0x000fe40004800000 */
[----:B------:R-:W-:Y:S01]  /*1730*/  FSEL R3, R7, R3, !P1 ;  /* 0x0000000307037208 */ /* 0x000fe20004800000 */
[----:B0-----:R-:W-:-:S05]  /*1740*/  IMAD.WIDE R14, R14, 0x8, R10 ;  /* 0x000000080e0e7825 */ /* 0x001fca00078e020a */
[----:B------:R-:W-:Y:S01]  /*1750*/  STG.E.64 desc[UR4][R14.64], R2 ;  /* 0x000000020e007986 */ /* 0x000fe2000c101b04 */
[----:B------:R-:W-:Y:S05]  /*1760*/  EXIT ;  /* 0x000000000000794d */ /* 0x000fea0003800000 */
        .weak           $__internal_40_$__cuda_sm20_drsqrt_f64_slowpath_v2
        .type           $__internal_40_$__cuda_sm20_drsqrt_f64_slowpath_v2,@function
        .size           $__internal_40_$__cuda_sm20_drsqrt_f64_slowpath_v2,($vec_j1$__internal_trig_reduction_slowpathd - $__internal_40_$__cuda_sm20_drsqrt_f64_slowpath_v2)
$__internal_40_$__cuda_sm20_drsqrt_f64_slowpath_v2:
        /* <DEDUP_REMOVED lines=25> */
.L_x_687:
[----:B------:R-:W-:Y:S01]  /*1900*/  DADD R10, R8, R8 ;  /* 0x00000000080a7229 */ /* 0x000fe20000000008 */
[----:B------:R-:W-:Y:S10]  /*1910*/  BRA `(.L_x_688) ;  /* 0x0000000000087947 */ /* 0x000ff40003800000 */
.L_x_686:
[----:B------:R-:W-:Y:S01]  /*1920*/  LOP3.LUT R11, R10, 0x7ff00000, RZ, 0xfc, !PT ;  /* 0x7ff000000a0b7812 */ /* 0x000fe200078efcff */
[----:B------:R-:W-:-:S07]  /*1930*/  IMAD.MOV.U32 R10, RZ, RZ, RZ ;  /* 0x000000ffff0a7224 */ /* 0x000fce00078e00ff */
.L_x_688:
[----:B------:R-:W-:Y:S05]  /*1940*/  BSYNC.RECONVERGENT B2 ;  /* 0x0000000000027941 */ /* 0x000fea0003800200 */
.L_x_685:
[----:B------:R-:W-:Y:S02]  /*1950*/  IMAD.MOV.U32 R8, RZ, RZ, R0 ;  /* 0x000000ffff087224 */ /* 0x000fe400078e0000 */
[----:B------:R-:W-:-:S04]  /*1960*/  IMAD.MOV.U32 R9, RZ, RZ, 0x0 ;  /* 0x00000000ff097424 */ /* 0x000fc800078e00ff */
[----:B------:R-:W-:Y:S05]  /*1970*/  RET.REL.NODEC R8 `(vec_j1) ;  /* 0xffffffe408a07950 */ /* 0x000fea0003c3ffff */
        .type           $vec_j1$__internal_trig_reduction_slowpathd,@function
        .size           $vec_j1$__internal_trig_reduction_slowpathd,(.L_x_1167 - $vec_j1$__internal_trig_reduction_slowpathd)
$vec_j1$__internal_trig_reduction_slowpathd:
        /* <DEDUP_REMOVED lines=23> */
.L_x_693:
        /* <DEDUP_REMOVED lines=29> */
.L_x_692:
[----:B------:R-:W-:-:S07]  /*1cc0*/  IMAD.MOV.U32 R13, RZ, RZ, R0 ;  /* 0x000000ffff0d7224 */ /* 0x000fce00078e0000 */
.L_x_691:
[----:B------:R-:W-:Y:S05]  /*1cd0*/  BSYNC.RECONVERGENT B3 ;  /* 0x0000000000037941 */ /* 0x000fea0003800200 */
.L_x_690:
        /* <DEDUP_REMOVED lines=60> */
.L_x_695:
[----:B------:R-:W-:Y:S05]  /*20a0*/  BSYNC.RECONVERGENT B3 ;  /* 0x0000000000037941 */ /* 0x000fea0003800200 */
.L_x_694:
        /* <DEDUP_REMOVED lines=36> */
.L_x_689:
[----:B------:R-:W-:Y:S02]  /*22f0*/  IMAD.MOV.U32 R17, RZ, RZ, 0x0 ;  /* 0x00000000ff117424 */ /* 0x000fe400078e00ff */
[----:B------:R-:W-:Y:S02]  /*2300*/  IMAD.MOV.U32 R0, RZ, RZ, R6 ;  /* 0x000000ffff007224 */ /* 0x000fe400078e0006 */
[----:B------:R-:W-:Y:S02]  /*2310*/  IMAD.MOV.U32 R6, RZ, RZ, R18 ;  /* 0x000000ffff067224 */ /* 0x000fe400078e0012 */
[----:B------:R-:W-:Y:S01]  /*2320*/  IMAD.MOV.U32 R7, RZ, RZ, R19 ;  /* 0x000000ffff077224 */ /* 0x000fe200078e0013 */
[----:B------:R-:W-:Y:S06]  /*2330*/  RET.REL.NODEC R16 `(vec_j1) ;  /* 0xffffffdc10307950 */ /* 0x000fec0003c3ffff */
.L_x_696:
        /* <DEDUP_REMOVED lines=12> */
.L_x_1167:


//--------------------- .text.vec_j0              --------------------------
	.section	.text.vec_j0,"ax",@progbits
	.align	128
        .global         vec_j0
        .type           vec_j0,@function
        .size           vec_j0,(.L_x_1169 - vec_j0)
        .other          vec_j0,@"STO_CUDA_ENTRY STV_DEFAULT"
vec_j0:
.text.vec_j0:
        /* <DEDUP_REMOVED lines=24> */
[----:B------:R-:W-:Y:S01]  /*0180*/  UMOV UR6, 0x2e971b40 ;  /* 0x2e971b4000067882 */ /* 0x000fe20000000000 */
[----:B------:R-:W-:Y:S02]  /*0190*/  UMOV UR7, 0x40033d15 ;  /* 0x40033d1500077882 */ /* 0x000fe40000000000 */
[----:B------:R-:W-:Y:S01]  /*01a0*/  DADD R2, |R4|, -UR6 ;  /* 0x8000000604027e29 */ /* 0x000fe20008000200 */
[----:B------:R-:W-:Y:S01]  /*01b0*/  UMOV UR6, 0xd7da258e ;  /* 0xd7da258e00067882 */ /* 0x000fe20000000000 */
[----:B------:R-:W-:Y:S01]  /*01c0*/  UMOV UR7, 0x3ca0f539 ;  /* 0x3ca0f53900077882 */ /* 0x000fe20000000000 */
[----:B------:R-:W-:Y:S02]  /*01d0*/  IMAD.MOV.U32 R4, RZ, RZ, -0x573d6b44 ;  /* 0xa8c294bcff047424 */ /* 0x000fe400078e00ff */
[----:B------:R-:W-:-:S03]  /*01e0*/  IMAD.MOV.U32 R5, RZ, RZ, 0x3cfcf8f9 ;  /* 0x3cfcf8f9ff057424 */ /* 0x000fc600078e00ff */
        /* <DEDUP_REMOVED lines=51> */
.L_x_698:
[----:B------:R-:W-:Y:S01]  /*0520*/  UMOV UR6, 0x1a62f5ec ;  /* 0x1a62f5ec00067882 */ /* 0x000fe20000000000 */
[----:B------:R-:W-:Y:S02]  /*0530*/  UMOV UR7, 0x401c58fd ;  /* 0x401c58fd00077882 */ /* 0x000fe40000000000 */
[----:B------:R-:W-:-:S14]  /*0540*/  DSETP.GTU.AND P0, PT, |R4|, UR6, PT ;  /* 0x0000000604007e2a */ /* 0x000fdc000bf0c200 */
        /* <DEDUP_REMOVED lines=59> */
.L_x_700:
        /* <DEDUP_REMOVED lines=9> */
[----:B------:R-:W-:Y:S02]  /*0990*/  IMAD.MOV.U32 R4, RZ, RZ, 0x1aaac629 ;  /* 0x1aaac629ff047424 */ /* 0x000fe400078e00ff */
        /* <DEDUP_REMOVED lines=52> */
.L_x_701:
        /* <DEDUP_REMOVED lines=10> */
[----:B------:R-:W-:Y:S01]  /*0d80*/  IMAD.MOV.U32 R12, RZ, RZ, 0x7a655012 ;  /* 0x7a655012ff0c7424 */ /* 0x000fe200078e00ff */
        /* <DEDUP_REMOVED lines=53> */
[----:B------:R-:W-:Y:S01]  /*10e0*/  DFMA R12, R8, R12, -UR6 ;  /* 0x80000006080c7e2b */ /* 0x000fe2000800000c */
[----:B------:R-:W-:Y:S01]  /*10f0*/  UMOV UR6, 0xffffc9e5 ;  /* 0xffffc9e500067882 */ /* 0x000fe20000000000 */
[----:B------:R-:W-:Y:S01]  /*1100*/  DMUL R16, R10, R16 ;  /* 0x000000100a107228 */ /* 0x000fe20000000000 */
[----:B------:R-:W-:Y:S01]  /*1110*/  UMOV UR7, 0x3fefffff ;  /* 0x3fefffff00077882 */ /* 0x000fe20000000000 */
[----:B------:R-:W-:-:S04]  /*1120*/  DFMA R14, R8, R14, -UR8 ;  /* 0x80000008080e7e2b */ /* 0x000fc8000800000e */
[----:B------:R-:W-:Y:S02]  /*1130*/  DFMA R8, R8, R12, UR6 ;  /* 0x0000000608087e2b */ /* 0x000fe4000800000c */
[----:B------:R-:W-:Y:S02]  /*1140*/  DFMA R10, R18, R16, R10 ;  /* 0x00000010120a722b */ /* 0x000fe4000000000a */
[----:B------:R-:W-:Y:S01]  /*1150*/  DFMA R4, R6, R14, |R4| ;  /* 0x0000000e0604722b */ /* 0x000fe20000000404 */
[----:B------:R-:W-:Y:S10]  /*1160*/  @!P0 BRA `(.L_x_703) ;  /* 0x0000000000088947 */ /* 0x000ff40003800000 */
[----:B------:R-:W-:-:S07]  /*1170*/  MOV R14, 0x1190 ;  /* 0x00001190000e7802 */ /* 0x000fce0000000f00 */
[----:B------:R-:W-:Y:S05]  /*1180*/  CALL.REL.NOINC `($__internal_41_$__cuda_sm20_drsqrt_f64_slowpath_v2) ;  /* 0x0000000400907944 */ /* 0x000fea0003c00000 */
.L_x_703:
[----:B------:R-:W-:Y:S05]  /*1190*/  BSYNC.RECONVERGENT B1 ;  /* 0x0000000000017941 */ /* 0x000fea0003800200 */
.L_x_702:
        /* <DEDUP_REMOVED lines=23> */
[----:B------:R-:W-:Y:S05]  /*1310*/  CALL.REL.NOINC `($vec_j0$__internal_trig_reduction_slowpathd) ;  /* 0x0000000400b87944 */ /* 0x000fea0003c00000 */
[----:B------:R-:W-:Y:S02]  /*1320*/  IMAD.MOV.U32 R16, RZ, RZ, R4 ;  /* 0x000000ffff107224 */ /* 0x000fe400078e0004 */
[----:B------:R-:W-:Y:S02]  /*1330*/  IMAD.MOV.U32 R12, RZ, RZ, R2 ;  /* 0x000000ffff0c7224 */ /* 0x000fe400078e0002 */
[----:B------:R-:W-:-:S07]  /*1340*/  IMAD.MOV.U32 R13, RZ, RZ, R3 ;  /* 0x000000ffff0d7224 */ /* 0x000fce00078e0003 */
.L_x_705:
[----:B------:R-:W-:Y:S05]  /*1350*/  BSYNC.RECONVERGENT B1 ;  /* 0x0000000000017941 */ /* 0x000fea0003800200 */
.L_x_704:
[----:B------:R-:W-:Y:S01]  /*1360*/  LOP3.LUT R16, R16, 0x3, RZ, 0xc0, !PT ;  /* 0x0000000310107812 */ /* 0x000fe200078ec0ff */
[----:B------:R-:W-:Y:S01]  /*1370*/  UMOV UR6, 0x54442d18 ;  /* 0x54442d1800067882 */ /* 0x000fe20000000000 */
[----:B------:R-:W-:Y:S01]  /*1380*/  UMOV UR7, 0x3fe921fb ;  /* 0x3fe921fb00077882 */ /* 0x000fe20000000000 */
[----:B------:R-:W-:Y:S01]  /*1390*/  BSSY.RECONVERGENT B1, `(.L_x_706) ;  /* 0x0000020000017945 */ /* 0x000fe20003800200 */
[----:B------:R-:W0:Y:S01]  /*13a0*/  I2F.F64.U32 R2, R16 ;  /* 0x0000001000027312 */ /* 0x000e220000201800 */
[----:B------:R-:W-:Y:S01]  /*13b0*/  DADD R12, R12, -UR6 ;  /* 0x800000060c0c7e29 */ /* 0x000fe20008000000 */
[----:B------:R-:W-:-:S07]  /*13c0*/  UMOV UR7, 0x3ff921fb ;  /* 0x3ff921fb00077882 */ /* 0x000fce0000000000 */
        /* <DEDUP_REMOVED lines=25> */
[----:B------:R-:W-:Y:S05]  /*1560*/  CALL.REL.NOINC `($vec_j0$__internal_trig_reduction_slowpathd) ;  /* 0x0000000400247944 */ /* 0x000fea0003c00000 */
.L_x_709:
[----:B------:R-:W-:Y:S05]  /*1570*/  BSYNC.RECONVERGENT B2 ;  /* 0x0000000000027941 */ /* 0x000fea0003800200 */
.L_x_708:
[----:B------:R-:W-:-:S07]  /*1580*/  VIADD R4, R4, 0x1 ;  /* 0x0000000104047836 */ /* 0x000fce0000000000 */
.L_x_707:
[----:B------:R-:W-:Y:S05]  /*1590*/  BSYNC.RECONVERGENT B1 ;  /* 0x0000000000017941 */ /* 0x000fea0003800200 */
.L_x_706:
        /* <DEDUP_REMOVED lines=30> */
.L_x_699:
[----:B------:R-:W-:Y:S05]  /*1780*/  BSYNC.RECONVERGENT B0 ;  /* 0x0000000000007941 */ /* 0x000fea0003800200 */
.L_x_697:
[----:B------:R-:W0:Y:S02]  /*1790*/  LDC.64 R4, c[0x0][0x388] ;  /* 0x0000e200ff047b82 */ /* 0x000e240000000a00 */
[----:B0-----:R-:W-:-:S05]  /*17a0*/  IMAD.WIDE R4, R0, 0x8, R4 ;  /* 0x0000000800047825 */ /* 0x001fca00078e0204 */
[----:B------:R-:W-:Y:S01]  /*17b0*/  STG.E.64 desc[UR4][R4.64], R2 ;  /* 0x0000000204007986 */ /* 0x000fe2000c101b04 */
[----:B------:R-:W-:Y:S05]  /*17c0*/  EXIT ;  /* 0x000000000000794d */ /* 0x000fea0003800000 */
        .weak           $__internal_41_$__cuda_sm20_drsqrt_f64_slowpath_v2
        .type           $__internal_41_$__cuda_sm20_drsqrt_f64_slowpath_v2,@function
        .size           $__internal_41_$__cuda_sm20_drsqrt_f64_slowpath_v2,($vec_j0$__internal_trig_reduction_slowpathd - $__internal_41_$__cuda_sm20_drsqrt_f64_slowpath_v2)
$__internal_41_$__cuda_sm20_drsqrt_f64_slowpath_v2:
        /* <DEDUP_REMOVED lines=25> */
.L_x_712:
[----:B------:R-:W-:Y:S01]  /*1960*/  DADD R6, R2, R2 ;  /* 0x0000000002067229 */ /* 0x000fe20000000002 */
[----:B------:R-:W-:Y:S10]  /*1970*/  BRA `(.L_x_713) ;  /* 0x0000000000087947 */ /* 0x000ff40003800000 */
.L_x_711:
[----:B------:R-:W-:Y:S01]  /*1980*/  LOP3.LUT R7, R6, 0x7ff00000, RZ, 0xfc, !PT ;  /* 0x7ff0000006077812 */ /* 0x000fe200078efcff */
[----:B------:R-:W-:-:S07]  /*1990*/  IMAD.MOV.U32 R6, RZ, RZ, RZ ;  /* 0x000000ffff067224 */ /* 0x000fce00078e00ff */
.L_x_713:
[----:B------:R-:W-:Y:S05]  /*19a0*/  BSYNC.RECONVERGENT B2 ;  /* 0x0000000000027941 */ /* 0x000fea0003800200 */
.L_x_710:
[----:B------:R-:W-:Y:S02]  /*19b0*/  IMAD.MOV.U32 R2, RZ, RZ, R14 ;  /* 0x000000ffff027224 */ /* 0x000fe400078e000e */
[----:B------:R-:W-:Y:S02]  /*19c0*/  IMAD.MOV.U32 R3, RZ, RZ, 0x0 ;  /* 0x00000000ff037424 */ /* 0x000fe400078e00ff */
[----:B------:R-:W-:Y:S02]  /*19d0*/  IMAD.MOV.U32 R10, RZ, RZ, R6 ;  /* 0x000000ffff0a7224 */ /* 0x000fe400078e0006 */
[----:B------:R-:W-:Y:S01]  /*19e0*/  IMAD.MOV.U32 R11, RZ, RZ, R7 ;  /* 0x000000ffff0b7224 */ /* 0x000fe200078e0007 */
[----:B------:R-:W-:Y:S06]  /*19f0*/  RET.REL.NODEC R2 `(vec_j0) ;  /* 0xffffffe402807950 */ /* 0x000fec0003c3ffff */
        .type           $vec_j0$__internal_trig_reduction_slowpathd,@function
        .size           $vec_j0$__internal_trig_reduction_slowpathd,(.L_x_1169 - $vec_j0$__internal_trig_reduction_slowpathd)
$vec_j0$__internal_trig_reduction_slowpathd:
        /* <DEDUP_REMOVED lines=25> */
.L_x_718:
        /* <DEDUP_REMOVED lines=29> */
.L_x_717:
[----:B------:R-:W-:-:S07]  /*1d60*/  IMAD.MOV.U32 R5, RZ, RZ, R4 ;  /* 0x000000ffff057224 */ /* 0x000fce00078e0004 */
.L_x_716:
[----:B------:R-:W-:Y:S05]  /*1d70*/  BSYNC.RECONVERGENT B3 ;  /* 0x0000000000037941 */ /* 0x000fea0003800200 */
.L_x_715:
        /* <DEDUP_REMOVED lines=26> */
[----:B------:R-:W-:Y:S02]  /*1f20*/  SHF.L.W.U32.HI R2, R3, 0x2, R4 ;  /* 0x0000000203027819 */ /* 0x000fe40000010e04 */
[----:B------:R-:W-:Y:S02]  /*1f30*/  @P0 LOP3.LUT R5, R11, R12, RZ, 0xfc, !PT ;  /* 0x0000000c0b050212 */ /* 0x000fe400078efcff */
        /* <DEDUP_REMOVED lines=32> */
.L_x_720:
[----:B------:R-:W-:Y:S05]  /*2140*/  BSYNC.RECONVERGENT B3 ;  /* 0x0000000000037941 */ /* 0x000fea0003800200 */
.L_x_719:
        /* <DEDUP_REMOVED lines=36> */
.L_x_714:
[----:B------:R-:W-:Y:S02]  /*2390*/  IMAD.MOV.U32 R9, RZ, RZ, 0x0 ;  /* 0x00000000ff097424 */ /* 0x000fe400078e00ff */
[----:B------:R-:W-:Y:S02]  /*23a0*/  IMAD.MOV.U32 R2, RZ, RZ, R13 ;  /* 0x000000ffff027224 */ /* 0x000fe400078e000d */
[----:B------:R-:W-:Y:S05]  /*23b0*/  RET.REL.NODEC R8 `(vec_j0) ;  /* 0xffffffdc08107950 */ /* 0x000fea0003c3ffff */
.L_x_721:
        /* <DEDUP_REMOVED lines=12> */
.L_x_1169:


//--------------------- .text.vec_floor           --------------------------
	.section	.text.vec_floor,"ax",@progbits
	.align	128
        .global         vec_floor
        .type           vec_floor,@function
        .size           vec_floor,(.L_x_1257 - vec_floor)
        .other          vec_floor,@"STO_CUDA_ENTRY STV_DEFAULT"
vec_floor:
.text.vec_floor:
        /* <DEDUP_REMOVED lines=20> */
[----:B---3--:R-:W0:Y:S04]  /*0140*/  FRND.F64.FLOOR R4, R2 ;  /* 0x0000000200047313 */ /* 0x008e280000305800 */
[----:B0-----:R-:W-:Y:S01]  /*0150*/  STG.E.64 desc[UR4][R6.64], R4 ;  /* 0x0000000406007986 */ /* 0x001fe2000c101b04 */
[----:B------:R-:W-:Y:S05]  /*0160*/  EXIT ;  /* 0x000000000000794d */ /* 0x000fea0003800000 */
.L_x_722:
        /* <DEDUP_REMOVED lines=9> */
.L_x_1257:


//--------------------- .text.vec_fabs            --------------------------
	.section	.text.vec_fabs,"ax",@progbits
	.align	128
        .global         vec_fabs
        .type           vec_fabs,@function
        .size           vec_fabs,(.L_x_1258 - vec_fabs)
        .other          vec_fabs,@"STO_CUDA_ENTRY STV_DEFAULT"
vec_fabs:
.text.vec_fabs:
        /* <DEDUP_REMOVED lines=20> */
[----:B---3--:R-:W-:-:S07]  /*0140*/  DADD R6, -RZ, |R2| ;  /* 0x00000000ff067229 */ /* 0x008fce0000000502 */
[----:B------:R-:W-:Y:S01]  /*0150*/  STG.E.64 desc[UR4][R4.64], R6 ;  /* 0x0000000604007986 */ /* 0x000fe2000c101b04 */
[----:B------:R-:W-:Y:S05]  /*0160*/  EXIT ;  /* 0x000000000000794d */ /* 0x000fea0003800000 */
.L_x_723:
        /* <DEDUP_REMOVED lines=9> */
.L_x_1258:


//--------------------- .text.vec_expm1           --------------------------
	.section	.text.vec_expm1,"ax",@progbits
	.align	128
        .global         vec_expm1
        .type           vec_expm1,@function
        .size           vec_expm1,(.L_x_1259 - vec_expm1)
        .other          vec_expm1,@"STO_CUDA_ENTRY STV_DEFAULT"
vec_expm1:
.text.vec_expm1:
        /* <DEDUP_REMOVED lines=19> */
[----:B--2---:R-:W-:-:S04]  /*0130*/  FSETP.GT.AND P0, PT, R3, -3.1640625, PT ;  /* 0xc04a80000300780b */ /* 0x004fc80003f04000 */
[----:B------:R-:W-:-:S13]  /*0140*/  FSETP.GEU.OR P0, PT, R3, 4.1931471824645996094, !P0 ;  /* 0x40862e430300780b */ /* 0x000fda000470e400 */
[----:B------:R-:W-:Y:S05]  /*0150*/  @P0 BRA `(.L_x_725) ;  /* 0x0000000000f00947 */ /* 0x000fea0003800000 */
[----:B------:R-:W-:Y:S01]  /*0160*/  IMAD.MOV.U32 R4, RZ, RZ, 0x652b82fe ;  /* 0x652b82feff047424 */ /* 0x000fe200078e00ff */
[----:B------:R-:W-:Y:S01]  /*0170*/  UMOV UR6, 0xfefa39ef ;  /* 0xfefa39ef00067882 */ /* 0x000fe20000000000 */
[----:B------:R-:W-:Y:S01]  /*0180*/  IMAD.MOV.U32 R5, RZ, RZ, 0x3ff71547 ;  /* 0x3ff71547ff057424 */ /* 0x000fe200078e00ff */
[----:B------:R-:W-:Y:S01]  /*0190*/  UMOV UR7, 0x3fe62e42 ;  /* 0x3fe62e4200077882 */ /* 0x000fe20000000000 */
[----:B------:R-:W-:Y:S02]  /*01a0*/  IMAD.MOV.U32 R10, RZ, RZ, -0x7142ec33 ;  /* 0x8ebd13cdff0a7424 */ /* 0x000fe400078e00ff */
[----:B------:R-:W-:Y:S02]  /*01b0*/  IMAD.MOV.U32 R11, RZ, RZ, 0x3e5af86d ;  /* 0x3e5af86dff0b7424 */ /* 0x000fe400078e00ff */
[----:B------:R-:W-:-:S08]  /*01c0*/  DFMA R4, R2, R4, 6.75539944105574400000e+15 ;  /* 0x433800000204742b */ /* 0x000fd00000000004 */
[----:B------:R-:W-:Y:S01]  /*01d0*/  DADD R6, R4, -6.75539944105574400000e+15 ;  /* 0xc338000004067429 */ /* 0x000fe20000000000 */
[----:B------:R-:W-:-:S05]  /*01e0*/  IMAD.SHL.U32 R5, R3, 0x2, RZ ;  /* 0x0000000203057824 */ /* 0x000fca00078e00ff */
        /* <DEDUP_REMOVED lines=21> */
[----:B------:R-:W-:-:S05]  /*0340*/  DADD R12, R10, -1 ;  /* 0xbff000000a0c7429 */ /* 0x000fca0000000000 */
        /* <DEDUP_REMOVED lines=24> */
[----:B------:R-:W-:Y:S02]  /*04d0*/  FSEL R5, R6, R8, !P0 ;  /* 0x0000000806057208 */ /* 0x000fe40004000000 */
[----:B------:R-:W-:Y:S02]  /*04e0*/  FSEL R7, R7, R9, !P0 ;  /* 0x0000000907077208 */ /* 0x000fe40004000000 */
[----:B------:R-:W-:Y:S02]  /*04f0*/  FSEL R2, R2, R5, !P1 ;  /* 0x0000000502027208 */ /* 0x000fe40004800000 */
[----:B------:R-:W-:Y:S01]  /*0500*/  FSEL R3, R3, R7, !P1 ;  /* 0x0000000703037208 */ /* 0x000fe20004800000 */
[----:B------:R-:W-:Y:S06]  /*0510*/  BRA `(.L_x_726) ;  /* 0x00000000001c7947 */ /* 0x000fec0003800000 */
.L_x_725:
[C-C-:B------:R-:W-:Y:S01]  /*0520*/  DADD R4, R2.reuse, R2.reuse ;  /* 0x0000000002047229 */ /* 0x140fe20000000002 */
[----:B------:R-:W-:Y:S01]  /*0530*/  IMAD.MOV.U32 R6, RZ, RZ, 0x3ff00000 ;  /* 0x3ff00000ff067424 */ /* 0x000fe200078e00ff */
[----:B------:R-:W-:Y:S01]  /*0540*/  ISETP.GE.AND P1, PT, R3, RZ, PT ;  /* 0x000000ff0300720c */ /* 0x000fe20003f26270 */
[----:B------:R-:W-:-:S03]  /*0550*/  DSETP.NAN.AND P0, PT, R2, R2, PT ;  /* 0x000000020200722a */ /* 0x000fc60003f08000 */
[----:B------:R-:W-:-:S04]  /*0560*/  FSEL R3, -R6, +QNAN , !P1 ;  /* 0x7ff0000006037808 */ /* 0x000fc80004800100 */
[----:B------:R-:W-:Y:S02]  /*0570*/  FSEL R2, R4, RZ, P0 ;  /* 0x000000ff04027208 */ /* 0x000fe40000000000 */
[----:B------:R-:W-:-:S07]  /*0580*/  FSEL R3, R5, R3, P0 ;  /* 0x0000000305037208 */ /* 0x000fce0000000000 */
.L_x_726:
[----:B------:R-:W-:Y:S05]  /*0590*/  BSYNC.RECONVERGENT B0 ;  /* 0x0000000000007941 */ /* 0x000fea0003800200 */
.L_x_724:
[----:B------:R-:W0:Y:S02]  /*05a0*/  LDC.64 R4, c[0x0][0x388] ;  /* 0x0000e200ff047b82 */ /* 0x000e240000000a00 */
[----:B0-----:R-:W-:-:S05]  /*05b0*/  IMAD.WIDE R4, R0, 0x8, R4 ;  /* 0x0000000800047825 */ /* 0x001fca00078e0204 */
[----:B------:R-:W-:Y:S01]  /*05c0*/  STG.E.64 desc[UR4][R4.64], R2 ;  /* 0x0000000204007986 */ /* 0x000fe2000c101b04 */
[----:B------:R-:W-:Y:S05]  /*05d0*/  EXIT ;  /* 0x000000000000794d */ /* 0x000fea0003800000 */
.L_x_727:
        /* <DEDUP_REMOVED lines=10> */
.L_x_1259:


//--------------------- .text.vec_exp             --------------------------
	.section	.text.vec_exp,"ax",@progbits
	.align	128
        .global         vec_exp
        .type           vec_exp,@function
        .size           vec_exp,(.L_x_1260 - vec_exp)
        .other          vec_exp,@"STO_CUDA_ENTRY STV_DEFAULT"
vec_exp:
.text.vec_exp:
        /* <DEDUP_REMOVED lines=16> */
[----:B------:R-:W-:Y:S02]  /*0100*/  IMAD.MOV.U32 R4, RZ, RZ, 0x652b82fe ;  /* 0x652b82feff047424 */ /* 0x000fe400078e00ff */
[----:B------:R-:W-:Y:S01]  /*0110*/  IMAD.MOV.U32 R5, RZ, RZ, 0x3ff71547 ;  /* 0x3ff71547ff057424 */ /* 0x000fe200078e00ff */
[----:B------:R-:W-:Y:S01]  /*0120*/  UMOV UR6, 0xfefa39ef ;  /* 0xfefa39ef00067882 */ /* 0x000fe20000000000 */
[----:B------:R-:W-:Y:S02]  /*0130*/  UMOV UR7, 0x3fe62e42 ;  /* 0x3fe62e4200077882 */ /* 0x000fe40000000000 */
[----:B------:R-:W2:Y:S01]  /*0140*/  LDC.64 R10, c[0x0][0x388] ;  /* 0x0000e200ff0a7b82 */ /* 0x000ea20000000a00 */
[----:B0-----:R-:W-:-:S06]  /*0150*/  IMAD.WIDE R2, R0, 0x8, R2 ;  /* 0x0000000800027825 */ /* 0x001fcc00078e0202 */
[----:B-1----:R-:W3:Y:S01]  /*0160*/  LDG.E.64 R2, desc[UR4][R2.64] ;  /* 0x0000000402027981 */ /* 0x002ee2000c1e1b00 */
[----:B------:R-:W-:Y:S01]  /*0170*/  BSSY.RECONVERGENT B0, `(.L_x_728) ;  /* 0x0000037000007945 */ /* 0x000fe20003800200 */
[----:B--2---:R-:W-:Y:S01]  /*0180*/  IMAD.WIDE R10, R0, 0x8, R10 ;  /* 0x00000008000a7825 */ /* 0x004fe200078e020a */
[----:B---3--:R-:W-:Y:S01]  /*0190*/  DFMA R4, R2, R4, 6.75539944105574400000e+15 ;  /* 0x433800000204742b */ /* 0x008fe20000000004 */
[----:B------:R-:W-:-:S07]  /*01a0*/  FSETP.GEU.AND P0, PT, |R3|, 4.1917929649353027344, PT ;  /* 0x4086232b0300780b */ /* 0x000fce0003f0e200 */
[----:B------:R-:W-:-:S08]  /*01b0*/  DADD R6, R4, -6.75539944105574400000e+15 ;  /* 0xc338000004067429 */ /* 0x000fd00000000000 */
        /* <DEDUP_REMOVED lines=35> */
[----:B------:R-:W-:Y:S01]  /*03f0*/  LEA R7, R4, R9, 0x14 ;  /* 0x0000000904077211 */ /* 0x000fe200078ea0ff */
        /* <DEDUP_REMOVED lines=8> */
[----:B------:R-:W-:-:S04]  /*0480*/  @!P1 SHF.R.S32.HI R3, RZ, 0x1, R0 ;  /* 0x00000001ff039819 */ /* 0x000fc80000011400 */
[----:B------:R-:W-:Y:S01]  /*0490*/  @!P1 IADD3 R2, PT, PT, R4, -R3, RZ ;  /* 0x8000000304029210 */ /* 0x000fe20007ffe0ff */
[----:B------:R-:W-:-:S03]  /*04a0*/  @!P1 IMAD R9, R3, 0x100000, R9 ;  /* 0x0010000003099824 */ /* 0x000fc600078e0209 */
[----:B------:R-:W-:Y:S02]  /*04b0*/  @!P1 LEA R3, R2, 0x3ff00000, 0x14 ;  /* 0x3ff0000002039811 */ /* 0x000fe400078ea0ff */
[----:B------:R-:W-:-:S06]  /*04c0*/  @!P1 MOV R2, RZ ;  /* 0x000000ff00029202 */ /* 0x000fcc0000000f00 */
[----:B------:R-:W-:-:S11]  /*04d0*/  @!P1 DMUL R6, R8, R2 ;  /* 0x0000000208069228 */ /* 0x000fd60000000000 */
.L_x_729:
[----:B------:R-:W-:Y:S05]  /*04e0*/  BSYNC.RECONVERGENT B0 ;  /* 0x0000000000007941 */ /* 0x000fea0003800200 */
.L_x_728:
[----:B------:R-:W-:Y:S01]  /*04f0*/  STG.E.64 desc[UR4][R10.64], R6 ;  /* 0x000000060a007986 */ /* 0x000fe2000c101b04 */
[----:B------:R-:W-:Y:S05]  /*0500*/  EXIT ;  /* 0x000000000000794d */ /* 0x000fea0003800000 */
.L_x_730:
        /* <DEDUP_REMOVED lines=15> */
.L_x_1260:


//--------------------- .text.vec_exp2            --------------------------
	.section	.text.vec_exp2,"ax",@progbits
	.align	128
        .global         vec_exp2
        .type           vec_exp2,@function
        .size           vec_exp2,(.L_x_1261 - vec_exp2)
        .other          vec_exp2,@"STO_CUDA_ENTRY STV_DEFAULT"
vec_exp2:
.text.vec_exp2:
        /* <DEDUP_REMOVED lines=16> */
[----:B------:R-:W-:Y:S01]  /*0100*/  UMOV UR6, 0x3b39803f ;  /* 0x3b39803f00067882 */ /* 0x000fe20000000000 */
[----:B------:R-:W-:-:S05]  /*0110*/  UMOV UR7, 0x3c7abc9e ;  /* 0x3c7abc9e00077882 */ /* 0x000fca0000000000 */
[----:B------:R-:W2:Y:S01]  /*0120*/  LDC.64 R10, c[0x0][0x388] ;  /* 0x0000e200ff0a7b82 */ /* 0x000ea20000000a00 */
[----:B0-----:R-:W-:-:S06]  /*0130*/  IMAD.WIDE R2, R0, 0x8, R2 ;  /* 0x0000000800027825 */ /* 0x001fcc00078e0202 */
[----:B-1----:R-:W3:Y:S01]  /*0140*/  LDG.E.64 R2, desc[UR4][R2.64] ;  /* 0x0000000402027981 */ /* 0x002ee2000c1e1b00 */
[----:B------:R-:W-:Y:S01]  /*0150*/  BSSY.RECONVERGENT B0, `(.L_x_731) ;  /* 0x000003a000007945 */ /* 0x000fe20003800200 */
[----:B--2---:R-:W-:Y:S01]  /*0160*/  IMAD.WIDE R10, R0, 0x8, R10 ;  /* 0x00000008000a7825 */ /* 0x004fe200078e020a */
[----:B---3--:R-:W-:Y:S01]  /*0170*/  DADD R4, R2, 6.75539944105574400000e+15 ;  /* 0x4338000002047429 */ /* 0x008fe20000000000 */
[----:B------:R-:W-:-:S07]  /*0180*/  FSETP.GEU.AND P0, PT, |R3|, 4.498046875, PT ;  /* 0x408ff0000300780b */ /* 0x000fce0003f0e200 */
[----:B------:R-:W-:-:S08]  /*0190*/  DADD R6, R4, -6.75539944105574400000e+15 ;  /* 0xc338000004067429 */ /* 0x000fd00000000000 */
[----:B------:R-:W-:-:S08]  /*01a0*/  DADD R6, R2, -R6 ;  /* 0x0000000002067229 */ /* 0x000fd00000000806 */
[----:B------:R-:W-:Y:S01]  /*01b0*/  DMUL R8, R6, UR6 ;  /* 0x0000000606087c28 */ /* 0x000fe20008000000 */
[----:B------:R-:W-:Y:S01]  /*01c0*/  UMOV UR6, 0xfefa39ef ;  /* 0xfefa39ef00067882 */ /* 0x000fe20000000000 */
[----:B------:R-:W-:-:S06]  /*01d0*/  UMOV UR7, 0x3fe62e42 ;  /* 0x3fe62e4200077882 */ /* 0x000fcc0000000000 */
[----:B------:R-:W-:Y:S01]  /*01e0*/  DFMA R6, R6, UR6, R8 ;  /* 0x0000000606067c2b */ /* 0x000fe20008000008 */
        /* <DEDUP_REMOVED lines=34> */
[C---:B------:R-:W-:Y:S01]  /*0410*/  FSETP.GEU.AND P2, PT, |R3|.reuse, 4.52490234375, PT ;  /* 0x4090cc000300780b */ /* 0x040fe20003f4e200 */
[C-C-:B------:R-:W-:Y:S01]  /*0420*/  DADD R6, R2.reuse, R2.reuse ;  /* 0x0000000002067229 */ /* 0x140fe20000000002 */
[----:B------:R-:W-:Y:S01]  /*0430*/  ISETP.GE.AND P1, PT, R3, RZ, PT ;  /* 0x000000ff0300720c */ /* 0x000fe20003f26270 */
[----:B------:R-:W-:-:S03]  /*0440*/  DSETP.NAN.AND P0, PT, R2, R2, PT ;  /* 0x000000020200722a */ /* 0x000fc60003f08000 */
[----:B------:R-:W-:-:S05]  /*0450*/  FSEL R5, RZ, +QNAN , !P1 ;  /* 0x7ff00000ff057808 */ /* 0x000fca0004800000 */
[----:B------:R-:W-:Y:S02]  /*0460*/  FSEL R6, R6, RZ, P0 ;  /* 0x000000ff06067208 */ /* 0x000fe40000000000 */
[----:B------:R-:W-:Y:S02]  /*0470*/  @!P2 LEA.HI R0, R4, R4, RZ, 0x1 ;  /* 0x000000040400a211 */ /* 0x000fe400078f08ff */
[----:B------:R-:W-:Y:S02]  /*0480*/  FSEL R7, R7, R5, P0 ;  /* 0x0000000507077208 */ /* 0x000fe40000000000 */
[----:B------:R-:W-:-:S05]  /*0490*/  @!P2 SHF.R.S32.HI R3, RZ, 0x1, R0 ;  /* 0x00000001ff03a819 */ /* 0x000fca0000011400 */
[----:B------:R-:W-:Y:S02]  /*04a0*/  @!P2 IMAD.IADD R2, R4, 0x1, -R3 ;  /* 0x000000010402a824 */ /* 0x000fe400078e0a03 */
[----:B------:R-:W-:-:S03]  /*04b0*/  @!P2 IMAD R9, R3, 0x100000, R9 ;  /* 0x001000000309a824 */ /* 0x000fc600078e0209 */
[----:B------:R-:W-:Y:S02]  /*04c0*/  @!P2 LEA R3, R2, 0x3ff00000, 0x14 ;  /* 0x3ff000000203a811 */ /* 0x000fe400078ea0ff */
[----:B------:R-:W-:-:S06]  /*04d0*/  @!P2 MOV R2, RZ ;  /* 0x000000ff0002a202 */ /* 0x000fcc0000000f00 */
[----:B------:R-:W-:-:S11]  /*04e0*/  @!P2 DMUL R6, R8, R2 ;  /* 0x000000020806a228 */ /* 0x000fd60000000000 */
.L_x_732:
[----:B------:R-:W-:Y:S05]  /*04f0*/  BSYNC.RECONVERGENT B0 ;  /* 0x0000000000007941 */ /* 0x000fea0003800200 */
.L_x_731:
[----:B------:R-:W-:Y:S01]  /*0500*/  STG.E.64 desc[UR4][R10.64], R6 ;  /* 0x000000060a007986 */ /* 0x000fe2000c101b04 */
[----:B------:R-:W-:Y:S05]  /*0510*/  EXIT ;  /* 0x000000000000794d */ /* 0x000fea0003800000 */
.L_x_733:
        /* <DEDUP_REMOVED lines=14> */
.L_x_1261:


//--------------------- .text.vec_exp10           --------------------------
	.section	.text.vec_exp10,"ax",@progbits
	.align	128
        .global         vec_exp10
        .type           vec_exp10,@function
        .size           vec_exp10,(.L_x_1262 - vec_exp10)
        .other          vec_exp10,@"STO_CUDA_ENTRY STV_DEFAULT"
vec_exp10:
.text.vec_exp10:
        /* <DEDUP_REMOVED lines=26> */
[----:B------:R-:W-:-:S07]  /*01a0*/  FSETP.GEU.AND P0, PT, |R3|, 3.8004419803619384766, PT ;  /* 0x40733a710300780b */ /* 0x000fce0003f0e200 */
[----:B------:R-:W-:-:S08]  /*01b0*/  DADD R6, R4, -6.75539944105574400000e+15 ;  /* 0xc338000004067429 */ /* 0x000fd00000000000 */
[----:B------:R-:W-:Y:S01]  /*01c0*/  DFMA R8, R6, -UR6, R2 ;  /* 0x8000000606087c2b */ /* 0x000fe20008000002 */
[----:B------:R-:W-:Y:S01]  /*01d0*/  UMOV UR6, 0xa994fd21 ;  /* 0xa994fd2100067882 */ /* 0x000fe20000000000 */
[----:B------:R-:W-:-:S06]  /*01e0*/  UMOV UR7, 0x3c49dc1d ;  /* 0x3c49dc1d00077882 */ /* 0x000fcc0000000000 */
[----:B------:R-:W-:Y:S01]  /*01f0*/  DFMA R6, R6, UR6, R8 ;  /* 0x0000000606067c2b */ /* 0x000fe20008000008 */
[----:B------:R-:W-:Y:S01]  /*0200*/  UMOV UR6, 0x494ea3e9 ;  /* 0x494ea3e900067882 */ /* 0x000fe20000000000 */
[----:B------:R-:W-:-:S06]  /*0210*/  UMOV UR7, 0x3caf48ad ;  /* 0x3caf48ad00077882 */ /* 0x000fcc0000000000 */
[----:B------:R-:W-:Y:S01]  /*0220*/  DMUL R8, R6, -UR6 ;  /* 0x8000000606087c28 */ /* 0x000fe20008000000 */
[----:B------:R-:W-:Y:S01]  /*0230*/  UMOV UR6, 0xbbb55516 ;  /* 0xbbb5551600067882 */ /* 0x000fe20000000000 */
[----:B------:R-:W-:-:S06]  /*0240*/  UMOV UR7, 0x40026bb1 ;  /* 0x40026bb100077882 */ /* 0x000fcc0000000000 */
[----:B------:R-:W-:Y:S01]  /*0250*/  DFMA R6, R6, UR6, R8 ;  /* 0x0000000606067c2b */ /* 0x000fe20008000008 */
[----:B------:R-:W-:Y:S01]  /*0260*/  UMOV UR6, 0x69ce2bdf ;  /* 0x69ce2bdf00067882 */ /* 0x000fe20000000000 */
[----:B------:R-:W-:Y:S01]  /*0270*/  IMAD.MOV.U32 R8, RZ, RZ, -0x35dec16 ;  /* 0xfca213eaff087424 */ /* 0x000fe200078e00ff */
[----:B------:R-:W-:Y:S01]  /*0280*/  MOV R9, 0x3e928af3 ;  /* 0x3e928af300097802 */ /* 0x000fe20000000f00 */
        /* <DEDUP_REMOVED lines=31> */
[C---:B------:R-:W-:Y:S01]  /*0480*/  FSETP.GEU.AND P2, PT, |R3|.reuse, 3.8160228729248046875, PT ;  /* 0x407439b80300780b */ /* 0x040fe20003f4e200 */
[C-C-:B------:R-:W-:Y:S01]  /*0490*/  DADD R6, R2.reuse, R2.reuse ;  /* 0x0000000002067229 */ /* 0x140fe20000000002 */
[----:B------:R-:W-:Y:S01]  /*04a0*/  ISETP.GE.AND P1, PT, R3, RZ, PT ;  /* 0x000000ff0300720c */ /* 0x000fe20003f26270 */
[----:B------:R-:W-:-:S03]  /*04b0*/  DSETP.NAN.AND P0, PT, R2, R2, PT ;  /* 0x000000020200722a */ /* 0x000fc60003f08000 */
[----:B------:R-:W-:-:S05]  /*04c0*/  FSEL R5, RZ, +QNAN , !P1 ;  /* 0x7ff00000ff057808 */ /* 0x000fca0004800000 */
[----:B------:R-:W-:Y:S02]  /*04d0*/  FSEL R6, R6, RZ, P0 ;  /* 0x000000ff06067208 */ /* 0x000fe40000000000 */
[----:B------:R-:W-:Y:S02]  /*04e0*/  @!P2 LEA.HI R0, R4, R4, RZ, 0x1 ;  /* 0x000000040400a211 */ /* 0x000fe400078f08ff */
[----:B------:R-:W-:Y:S02]  /*04f0*/  FSEL R7, R7, R5, P0 ;  /* 0x0000000507077208 */ /* 0x000fe40000000000 */
[----:B------:R-:W-:-:S04]  /*0500*/  @!P2 SHF.R.S32.HI R3, RZ, 0x1, R0 ;  /* 0x00000001ff03a819 */ /* 0x000fc80000011400 */
[----:B------:R-:W-:Y:S01]  /*0510*/  @!P2 IADD3 R2, PT, PT, R4, -R3, RZ ;  /* 0x800000030402a210 */ /* 0x000fe20007ffe0ff */
[----:B------:R-:W-:-:S03]  /*0520*/  @!P2 IMAD R9, R3, 0x100000, R9 ;  /* 0x001000000309a824 */ /* 0x000fc600078e0209 */
[----:B------:R-:W-:Y:S02]  /*0530*/  @!P2 LEA R3, R2, 0x3ff00000, 0x14 ;  /* 0x3ff000000203a811 */ /* 0x000fe400078ea0ff */
[----:B------:R-:W-:-:S06]  /*0540*/  @!P2 MOV R2, RZ ;  /* 0x000000ff0002a202 */ /* 0x000fcc0000000f00 */
[----:B------:R-:W-:-:S11]  /*0550*/  @!P2 DMUL R6, R8, R2 ;  /* 0x000000020806a228 */ /* 0x000fd60000000000 */
.L_x_735:
[----:B------:R-:W-:Y:S05]  /*0560*/  BSYNC.RECONVERGENT B0 ;  /* 0x0000000000007941 */ /* 0x000fea0003800200 */
.L_x_734:
[----:B------:R-:W-:Y:S01]  /*0570*/  STG.E.64 desc[UR4][R10.64], R6 ;  /* 0x000000060a007986 */ /* 0x000fe2000c101b04 */
[----:B------:R-:W-:Y:S05]  /*0580*/  EXIT ;  /* 0x000000000000794d */ /* 0x000fea0003800000 */
.L_x_736:
        /* <DEDUP_REMOVED lines=15> */
.L_x_1262:


//--------------------- .text.vec_erfinv          --------------------------
	.section	.text.vec_erfinv,"ax",@progbits
	.align	128
        .global         vec_erfinv
        .type           vec_erfinv,@function
        .size           vec_erfinv,(.L_x_1170 - vec_erfinv)
        .other          vec_erfinv,@"STO_CUDA_ENTRY STV_DEFAULT"
vec_erfinv:
.text.vec_erfinv:
        /* <DEDUP_REMOVED lines=19> */
[----:B--2---:R-:W-:-:S13]  /*0130*/  FSETP.GEU.AND P0, PT, |R3|, 1.875, PT ;  /* 0x3ff000000300780b */ /* 0x004fda0003f0e200 */
[----:B------:R-:W-:Y:S05]  /*0140*/  @P0 BRA `(.L_x_738) ;  /* 0x0000001000240947 */ /* 0x000fea0003800000 */
[----:B------:R-:W-:Y:S01]  /*0150*/  DFMA R4, R2, -R2, 1 ;  /* 0x3ff000000204742b */ /* 0x000fe20000000802 */
[----:B------:R-:W-:Y:S01]  /*0160*/  IMAD.MOV.U32 R8, RZ, RZ, RZ ;  /* 0x000000ffff087224 */ /* 0x000fe200078e00ff */
[----:B------:R-:W-:Y:S01]  /*0170*/  UMOV UR6, 0x18c775c9 ;  /* 0x18c775c900067882 */ /* 0x000fe20000000000 */
[----:B------:R-:W-:-:S07]  /*0180*/  UMOV UR7, 0x3fb5c5c2 ;  /* 0x3fb5c5c200077882 */ /* 0x000fce0000000000 */
[----:B------:R-:W-:-:S04]  /*0190*/  LOP3.LUT R6, R5, 0x801fffff, RZ, 0xc0, !PT ;  /* 0x801fffff05067812 */ /* 0x000fc800078ec0ff */
[----:B------:R-:W-:Y:S01]  /*01a0*/  LOP3.LUT R7, R6, 0x3fe00000, RZ, 0xfc, !PT ;  /* 0x3fe0000006077812 */ /* 0x000fe200078efcff */
[----:B------:R-:W-:Y:S01]  /*01b0*/  IMAD.MOV.U32 R6, RZ, RZ, R4 ;  /* 0x000000ffff067224 */ /* 0x000fe200078e0004 */
[----:B------:R-:W-:Y:S01]  /*01c0*/  SHF.R.U32.HI R4, RZ, 0x14, R5 ;  /* 0x00000014ff047819 */ /* 0x000fe20000011605 */
[----:B------:R-:W-:-:S03]  /*01d0*/  HFMA2 R5, -RZ, RZ, 3.59375, 0 ;  /* 0x43300000ff057431 */ /* 0x000fc600000001ff */
[----:B------:R-:W-:Y:S01]  /*01e0*/  LOP3.LUT R4, R4, 0x7fe, RZ, 0xc0, !PT ;  /* 0x000007fe04047812 */ /* 0x000fe200078ec0ff */
[C---:B------:R-:W-:Y:S02]  /*01f0*/  DADD R10, R6.reuse, 1 ;  /* 0x3ff00000060a7429 */ /* 0x040fe40000000000 */
[----:B------:R-:W-:Y:S02]  /*0200*/  DADD R6, R6, -1 ;  /* 0xbff0000006067429 */ /* 0x000fe40000000000 */
[----:B------:R-:W-:Y:S02]  /*0210*/  VIADD R4, R4, 0x7ffffc02 ;  /* 0x7ffffc0204047836 */ /* 0x000fe40000000000 */
[----:B------:R-:W0:Y:S02]  /*0220*/  MUFU.RCP64H R9, R11 ;  /* 0x0000000b00097308 */ /* 0x000e240000001800 */
[----:B0-----:R-:W-:Y:S01]  /*0230*/  DFMA R12, -R10, R8, 1 ;  /* 0x3ff000000a0c742b */ /* 0x001fe20000000108 */
[----:B------:R-:W-:Y:S01]  /*0240*/  MOV R10, 0x9cdc5d89 ;  /* 0x9cdc5d89000a7802 */ /* 0x000fe20000000f00 */
[----:B------:R-:W-:-:S06]  /*0250*/  IMAD.MOV.U32 R11, RZ, RZ, 0x3fa55cf5 ;  /* 0x3fa55cf5ff0b7424 */ /* 0x000fcc00078e00ff */
        /* <DEDUP_REMOVED lines=38> */
[----:B------:R-:W-:-:S08]  /*04c0*/  DFMA R10, R6, R10, R6 ;  /* 0x0000000a060a722b */ /* 0x000fd00000000006 */
[----:B------:R-:W-:-:S08]  /*04d0*/  DADD R10, R10, R10 ;  /* 0x000000000a0a7229 */ /* 0x000fd0000000000a */
[----:B------:R-:W-:-:S10]  /*04e0*/  DFMA R10, R4, UR6, R10 ;  /* 0x00000006040a7c2b */ /* 0x000fd4000800000a */
[----:B------:R-:W-:-:S13]  /*04f0*/  ISETP.GT.U32.AND P0, PT, R11, -0x3fe70001, PT ;  /* 0xc018ffff0b00780c */ /* 0x000fda0003f04070 */
[----:B------:R-:W-:Y:S05]  /*0500*/  @P0 BRA `(.L_x_739) ;  /* 0x0000000400180947 */ /* 0x000fea0003800000 */
[----:B------:R-:W-:Y:S01]  /*0510*/  DADD R4, -R10, -3.125 ;  /* 0xc00900000a047429 */ /* 0x000fe20000000100 */
[----:B------:R-:W-:Y:S01]  /*0520*/  IMAD.MOV.U32 R6, RZ, RZ, 0x3324d327 ;  /* 0x3324d327ff067424 */ /* 0x000fe200078e00ff */
[----:B------:R-:W-:Y:S01]  /*0530*/  UMOV UR6, 0xe746e627 ;  /* 0xe746e62700067882 */ /* 0x000fe20000000000 */
[----:B------:R-:W-:Y:S01]  /*0540*/  IMAD.MOV.U32 R7, RZ, RZ, 0x3c08ddf9 ;  /* 0x3c08ddf9ff077424 */ /* 0x000fe200078e00ff */
[----:B------:R-:W-:-:S05]  /*0550*/  UMOV UR7, 0x3bb135d2 ;  /* 0x3bb135d200077882 */ /* 0x000fca0000000000 */
        /* <DEDUP_REMOVED lines=64> */
[----:B------:R-:W-:Y:S10]  /*0960*/  BRA `(.L_x_740) ;  /* 0x0000000800387947 */ /* 0x000ff40003800000 */
.L_x_739:
[----:B------:R-:W-:Y:S01]  /*0970*/  DADD R4, -RZ, -R10 ;  /* 0x00000000ff047229 */ /* 0x000fe2000000090a */
[----:B------:R-:W-:Y:S01]  /*0980*/  IMAD.MOV.U32 R12, RZ, RZ, 0x0 ;  /* 0x00000000ff0c7424 */ /* 0x000fe200078e00ff */
[----:B------:R-:W-:Y:S01]  /*0990*/  BSSY.RECONVERGENT B1, `(.L_x_741) ;  /* 0x0000014000017945 */ /* 0x000fe20003800200 */
[----:B------:R-:W-:-:S03]  /*09a0*/  IMAD.MOV.U32 R13, RZ, RZ, 0x3fd80000 ;  /* 0x3fd80000ff0d7424 */ /* 0x000fc600078e00ff */
[----:B------:R-:W0:Y:S04]  /*09b0*/  MUFU.RSQ64H R9, R5 ;  /* 0x0000000500097308 */ /* 0x000e280000001c00 */
[----:B------:R-:W-:-:S04]  /*09c0*/  IADD3 R8, PT, PT, R5, -0x3500000, RZ ;  /* 0xfcb0000005087810 */ /* 0x000fc80007ffe0ff */
[----:B------:R-:W-:Y:S02]  /*09d0*/  ISETP.GE.U32.AND P0, PT, R8, 0x7ca00000, PT ;  /* 0x7ca000000800780c */ /* 0x000fe40003f06070 */
[----:B0-----:R-:W-:-:S08]  /*09e0*/  DMUL R6, R8, R8 ;  /* 0x0000000808067228 */ /* 0x001fd00000000000 */
[----:B------:R-:W-:-:S08]  /*09f0*/  DFMA R6, -R10, -R6, 1 ;  /* 0x3ff000000a06742b */ /* 0x000fd00000000906 */
[----:B------:R-:W-:Y:S02]  /*0a00*/  DFMA R12, R6, R12, 0.5 ;  /* 0x3fe00000060c742b */ /* 0x000fe4000000000c */
[----:B------:R-:W-:-:S08]  /*0a10*/  DMUL R6, R8, R6 ;  /* 0x0000000608067228 */ /* 0x000fd00000000000 */
[----:B------:R-:W-:-:S08]  /*0a20*/  DFMA R12, R12, R6, R8 ;  /* 0x000000060c0c722b */ /* 0x000fd00000000008 */
[----:B------:R-:W-:Y:S02]  /*0a30*/  DMUL R14, R10, -R12 ;  /* 0x8000000c0a0e7228 */ /* 0x000fe40000000000 */
[----:B------:R-:W-:Y:S01]  /*0a40*/  IADD3 R17, PT, PT, R13, -0x100000, RZ ;  /* 0xfff000000d117810 */ /* 0x000fe20007ffe0ff */
[----:B------:R-:W-:-:S05]  /*0a50*/  IMAD.MOV.U32 R16, RZ, RZ, R12 ;  /* 0x000000ffff107224 */ /* 0x000fca00078e000c */
[----:B------:R-:W-:-:S08]  /*0a60*/  DFMA R10, R14, -R14, -R10 ;  /* 0x8000000e0e0a722b */ /* 0x000fd0000000080a */
[----:B------:R-:W-:Y:S01]  /*0a70*/  DFMA R6, R10, R16, R14 ;  /* 0x000000100a06722b */ /* 0x000fe2000000000e */
[----:B------:R-:W-:Y:S10]  /*0a80*/  @!P0 BRA `(.L_x_742) ;  /* 0x0000000000108947 */ /* 0x000ff40003800000 */
[----:B------:R-:W-:-:S07]  /*0a90*/  MOV R6, 0xab0 ;  /* 0x00000ab000067802 */ /* 0x000fce0000000f00 */
[----:B------:R-:W-:Y:S05]  /*0aa0*/  CALL.REL.NOINC `($__internal_42_$__cuda_sm20_dsqrt_rn_f64_mediumpath_v1) ;  /* 0x0000000800007944 */ /* 0x000fea0003c00000 */
[----:B------:R-:W-:Y:S01]  /*0ab0*/  IMAD.MOV.U32 R6, RZ, RZ, R8 ;  /* 0x000000ffff067224 */ /* 0x000fe200078e0008 */
[----:B------:R-:W-:-:S07]  /*0ac0*/  MOV R7, R9 ;  /* 0x0000000900077202 */ /* 0x000fce0000000f00 */
.L_x_742:
[----:B------:R-:W-:Y:S05]  /*0ad0*/  BSYNC.RECONVERGENT B1 ;  /* 0x0000000000017941 */ /* 0x000fea0003800200 */
.L_x_741:
[----:B------:R-:W-:-:S13]  /*0ae0*/  ISETP.GT.AND P0, PT, R7, 0x400fffff, PT ;  /* 0x400fffff0700780c */ /* 0x000fda0003f04270 */
[----:B------:R-:W-:Y:S05]  /*0af0*/  @P0 BRA `(.L_x_743) ;  /* 0x0000000000e80947 */ /* 0x000fea0003800000 */
[----:B------:R-:W-:Y:S01]  /*0b00*/  DADD R4, R6, -3.25 ;  /* 0xc00a000006047429 */ /* 0x000fe20000000000 */
[----:B------:R-:W-:Y:S01]  /*0b10*/  UMOV UR6, 0x87dbd932 ;  /* 0x87dbd93200067882 */ /* 0x000fe20000000000 */
[----:B------:R-:W-:Y:S01]  /*0b20*/  IMAD.MOV.U32 R6, RZ, RZ, 0x52878635 ;  /* 0x52878635ff067424 */ /* 0x000fe200078e00ff */
[----:B------:R-:W-:Y:S01]  /*0b30*/  UMOV UR7, 0x3e23040f ;  /* 0x3e23040f00077882 */ /* 0x000fe20000000000 */
[----:B------:R-:W-:-:S06]  /*0b40*/  IMAD.MOV.U32 R7, RZ, RZ, 0x3e785cbe ;  /* 0x3e785cbeff077424 */ /* 0x000fcc00078e00ff */
[----:B------:R-:W-:Y:S01]  /*0b50*/  DFMA R6, R4, UR6, R6 ;  /* 0x0000000604067c2b */ /* 0x000fe20008000006 */
        /* <DEDUP_REMOVED lines=51> */
[----:B------:R-:W-:Y:S10]  /*0e90*/  BRA `(.L_x_740) ;  /* 0x0000000000ec7947 */ /* 0x000ff40003800000 */
.L_x_743:
[----:B------:R-:W-:Y:S01]  /*0ea0*/  DADD R4, R6, -5 ;  /* 0xc014000006047429 */ /* 0x000fe20000000000 */
[----:B------:R-:W-:Y:S01]  /*0eb0*/  UMOV UR6, 0xa7785389 ;  /* 0xa778538900067882 */ /* 0x000fe20000000000 */
[----:B------:R-:W-:Y:S01]  /*0ec0*/  MOV R6, 0xc0e38727 ;  /* 0xc0e3872700067802 */ /* 0x000fe20000000f00 */
        /* <DEDUP_REMOVED lines=49> */
.L_x_738:
[----:B------:R-:W-:Y:S01]  /*11e0*/  DSETP.NAN.AND P0, PT, R2, R2, PT ;  /* 0x000000020200722a */ /* 0x000fe20003f08000 */
[----:B------:R-:W-:Y:S01]  /*11f0*/  MOV R4, R2 ;  /* 0x0000000200047202 */ /* 0x000fe20000000f00 */
[----:B------:R-:W-:-:S12]  /*1200*/  IMAD.MOV.U32 R5, RZ, RZ, R3 ;  /* 0x000000ffff057224 */ /* 0x000fd800078e0003 */
[----:B------:R-:W-:Y:S01]  /*1210*/  @!P0 DSETP.NEU.AND P1, PT, |R2|, 1, PT ;  /* 0x3ff000000200842a */ /* 0x000fe20003f2d200 */
[----:B------:R-:W-:Y:S02]  /*1220*/  @!P0 IMAD.MOV.U32 R6, RZ, RZ, 0x7ff00000 ;  /* 0x7ff00000ff068424 */ /* 0x000fe400078e00ff */
[----:B------:R-:W-:-:S03]  /*1230*/  @!P0 IMAD.MOV.U32 R4, RZ, RZ, RZ ;  /* 0x000000ffff048224 */ /* 0x000fc600078e00ff */
[----:B------:R-:W-:-:S08]  /*1240*/  @!P0 FSEL R5, R6, -QNAN , !P1 ;  /* 0xfff8000006058808 */ /* 0x000fd00004800000 */
.L_x_740:
[----:B------:R-:W-:Y:S05]  /*1250*/  BSYNC.RECONVERGENT B0 ;  /* 0x0000000000007941 */ /* 0x000fea0003800200 */
.L_x_737:
[----:B------:R-:W0:Y:S01]  /*1260*/  LDC.64 R6, c[0x0][0x388] ;  /* 0x0000e200ff067b82 */ /* 0x000e220000000a00 */
[----:B------:R-:W-:Y:S01]  /*1270*/  DMUL R2, R2, R4 ;  /* 0x0000000402027228 */ /* 0x000fe20000000000 */
[----:B0-----:R-:W-:-:S06]  /*1280*/  IMAD.WIDE R4, R0, 0x8, R6 ;  /* 0x0000000800047825 */ /* 0x001fcc00078e0206 */
[----:B------:R-:W-:Y:S01]  /*1290*/  STG.E.64 desc[UR4][R4.64], R2 ;  /* 0x0000000204007986 */ /* 0x000fe2000c101b04 */
[----:B------:R-:W-:Y:S05]  /*12a0*/  EXIT ;  /* 0x000000000000794d */ /* 0x000fea0003800000 */
        .weak           $__internal_42_$__cuda_sm20_dsqrt_rn_f64_mediumpath_v1
        .type           $__internal_42_$__cuda_sm20_dsqrt_rn_f64_mediumpath_v1,@function
        .size           $__internal_42_$__cuda_sm20_dsqrt_rn_f64_mediumpath_v1,(.L_x_1170 - $__internal_42_$__cuda_sm20_dsqrt_rn_f64_mediumpath_v1)
$__internal_42_$__cuda_sm20_dsqrt_rn_f64_mediumpath_v1:
[----:B------:R-:W-:Y:S01]  /*12b0*/  ISETP.GE.U32.AND P0, PT, R8, -0x3400000, PT ;  /* 0xfcc000000800780c */ /* 0x000fe20003f06070 */
[----:B------:R-:W-:Y:S01]  /*12c0*/  BSSY.RECONVERGENT B2, `(.L_x_744) ;  /* 0x0000024000027945 */ /* 0x000fe20003800200 */
        /* <DEDUP_REMOVED lines=10> */
.L_x_745:
        /* <DEDUP_REMOVED lines=24> */
.L_x_747:
[----:B------:R-:W-:-:S11]  /*14f0*/  DADD R8, R4, R4 ;  /* 0x0000000004087229 */ /* 0x000fd60000000004 */
.L_x_746:
[----:B------:R-:W-:Y:S05]  /*1500*/  BSYNC.RECONVERGENT B2 ;  /* 0x0000000000027941 */ /* 0x000fea0003800200 */
.L_x_744:
[----:B------:R-:W-:-:S04]  /*1510*/  MOV R7, 0x0 ;  /* 0x0000000000077802 */ /* 0x000fc80000000f00 */
[----:B------:R-:W-:Y:S05]  /*1520*/  RET.REL.NODEC R6 `(vec_erfinv) ;  /* 0xffffffe806b47950 */ /* 0x000fea0003c3ffff */
.L_x_748:
        /* <DEDUP_REMOVED lines=13> */
.L_x_1170:


//--------------------- .text.vec_erf             --------------------------
	.section	.text.vec_erf,"ax",@progbits
	.align	128
        .global         vec_erf
        .type           vec_erf,@function
        .size           vec_erf,(.L_x_1264 - vec_erf)
        .other          vec_erf,@"STO_CUDA_ENTRY STV_DEFAULT"
vec_erf:
.text.vec_erf:
        /* <DEDUP_REMOVED lines=18> */
[----:B------:R-:W-:Y:S01]  /*0120*/  HFMA2 R4, -RZ, RZ, -232.75, -52192 ;  /* 0xdb46fa5fff047431 */ /* 0x000fe200000001ff */
[----:B------:R-:W-:Y:S01]  /*0130*/  MOV R5, 0x3d47088f ;  /* 0x3d47088f00057802 */ /* 0x000fe20000000f00 */
[----:B------:R-:W-:Y:S01]  /*0140*/  UMOV UR6, 0xfba6f279 ;  /* 0xfba6f27900067882 */ /* 0x000fe20000000000 */
[----:B------:R-:W-:Y:S01]  /*0150*/  UMOV UR7, 0x3cf0679a ;  /* 0x3cf0679a00077882 */ /* 0x000fe20000000000 */
[----:B------:R-:W-:Y:S01]  /*0160*/  HFMA2 R11, -RZ, RZ, 1.642578125, -0.00018775463104248046875 ;  /* 0x3e928a27ff0b7431 */ /* 0x000fe200000001ff */
[----:B------:R-:W-:Y:S02]  /*0170*/  MOV R10, 0xf89b6999 ;  /* 0xf89b6999000a7802 */ /* 0x000fe40000000f00 */
[----:B--2---:R-:W-:Y:S01]  /*0180*/  DFMA R4, |R2|, -UR6, R4 ;  /* 0x8000000602047c2b */ /* 0x004fe20008000204 */
        /* <DEDUP_REMOVED lines=68> */
[----:B------:R-:W-:-:S06]  /*05d0*/  DFMA R8, |R2|, R6, |R2| ;  /* 0x000000060208722b */ /* 0x000fcc0000000602 */
[----:B------:R-:W0:Y:S02]  /*05e0*/  F2F.F32.F64 R4, R8 ;  /* 0x0000000800047310 */ /* 0x000e240000301000 */
[----:B0-----:R-:W-:-:S06]  /*05f0*/  FMUL R12, R4, -1.4426950216293334961 ;  /* 0xbfb8aa3b040c7820 */ /* 0x001fcc0000400000 */
[----:B------:R0:W1:Y:S02]  /*0600*/  FRND R14, R12 ;  /* 0x0000000c000e7307 */ /* 0x0000640000201000 */
[----:B0-----:R-:W0:Y:S06]  /*0610*/  LDC.64 R12, c[0x0][0x388] ;  /* 0x0000e200ff0c7b82 */ /* 0x001e2c0000000a00 */
[----:B-1----:R1:W2:Y:S08]  /*0620*/  F2F.F64.F32 R4, R14 ;  /* 0x0000000e00047310 */ /* 0x0022b00000201800 */
[----:B-1----:R-:W1:Y:S01]  /*0630*/  MUFU.EX2 R14, R14 ;  /* 0x0000000e000e7308 */ /* 0x002e620000000800 */
[--C-:B--2---:R-:W-:Y:S01]  /*0640*/  DFMA R4, R4, -UR6, -R8.reuse ;  /* 0x8000000604047c2b */ /* 0x104fe20008000808 */
[----:B------:R-:W-:Y:S01]  /*0650*/  UMOV UR6, 0xa4741b81 ;  /* 0xa4741b8100067882 */ /* 0x000fe20000000000 */
[----:B------:R-:W-:Y:S01]  /*0660*/  UMOV UR7, 0x3e5ae904 ;  /* 0x3e5ae90400077882 */ /* 0x000fe20000000000 */
[----:B------:R-:W-:-:S05]  /*0670*/  DADD R8, |R2|, -R8 ;  /* 0x0000000002087229 */ /* 0x000fca0000000a08 */
[----:B------:R-:W-:Y:S01]  /*0680*/  DFMA R10, R4, UR6, R10 ;  /* 0x00000006040a7c2b */ /* 0x000fe2000800000a */
[----:B------:R-:W-:Y:S01]  /*0690*/  UMOV UR6, 0x15ff7e07 ;  /* 0x15ff7e0700067882 */ /* 0x000fe20000000000 */
[----:B------:R-:W-:Y:S01]  /*06a0*/  UMOV UR7, 0x3ec71de7 ;  /* 0x3ec71de700077882 */ /* 0x000fe20000000000 */
[----:B------:R-:W-:Y:S01]  /*06b0*/  DFMA R8, |R2|, R6, R8 ;  /* 0x000000060208722b */ /* 0x000fe20000000208 */
[----:B-1----:R-:W1:Y:S04]  /*06c0*/  F2F.F64.F32 R6, R14 ;  /* 0x0000000e00067310 */ /* 0x002e680000201800 */
        /* <DEDUP_REMOVED lines=24> */
[----:B------:R-:W-:-:S04]  /*0850*/  DSETP.GE.AND P0, PT, |R2|, UR6, PT ;  /* 0x0000000602007e2a */ /* 0x000fc8000bf06200 */
[----:B------:R-:W-:-:S08]  /*0860*/  DMUL R10, R4, R10 ;  /* 0x0000000a040a7228 */ /* 0x000fd00000000000 */
[----:B------:R-:W-:Y:S02]  /*0870*/  DFMA R8, R4, R10, -R8 ;  /* 0x0000000a0408722b */ /* 0x000fe40000000808 */
[----:B-1----:R-:W-:-:S06]  /*0880*/  DADD R10, -R6, 1 ;  /* 0x3ff00000060a7429 */ /* 0x002fcc0000000100 */
[----:B------:R-:W-:-:S08]  /*0890*/  DADD R8, R4, R8 ;  /* 0x0000000004087229 */ /* 0x000fd00000000008 */
[----:B------:R-:W-:-:S10]  /*08a0*/  DFMA R8, -R8, R6, R10 ;  /* 0x000000060808722b */ /* 0x000fd4000000010a */
[----:B------:R-:W-:Y:S02]  /*08b0*/  FSEL R2, R9, 1.875, !P0 ;  /* 0x3ff0000009027808 */ /* 0x000fe40004000000 */
[----:B------:R-:W-:Y:S02]  /*08c0*/  FSEL R8, R8, RZ, !P0 ;  /* 0x000000ff08087208 */ /* 0x000fe40004000000 */
[----:B------:R-:W-:Y:S01]  /*08d0*/  LOP3.LUT R9, R2, 0x80000000, R3, 0xb8, !PT ;  /* 0x8000000002097812 */ /* 0x000fe200078eb803 */
[----:B0-----:R-:W-:-:S05]  /*08e0*/  IMAD.WIDE R2, R0, 0x8, R12 ;  /* 0x0000000800027825 */ /* 0x001fca00078e020c */
[----:B------:R-:W-:Y:S01]  /*08f0*/  STG.E.64 desc[UR4][R2.64], R8 ;  /* 0x0000000802007986 */ /* 0x000fe2000c101b04 */
[----:B------:R-:W-:Y:S05]  /*0900*/  EXIT ;  /* 0x000000000000794d */ /* 0x000fea0003800000 */
.L_x_749:
        /* <DEDUP_REMOVED lines=15> */
.L_x_1264:


//--------------------- .text.vec_erfcx           --------------------------
	.section	.text.vec_erfcx,"ax",@progbits
	.align	128
        .global         vec_erfcx
        .type           vec_erfcx,@function
        .size           vec_erfcx,(.L_x_1171 - vec_erfcx)
        .other          vec_erfcx,@"STO_CUDA_ENTRY STV_DEFAULT"
vec_erfcx:
.text.vec_erfcx:
        /* <DEDUP_REMOVED lines=19> */
[----:B--2---:R-:W-:-:S13]  /*0130*/  FSETP.GEU.AND P0, PT, |R3|, 3, PT ;  /* 0x404000000300780b */ /* 0x004fda0003f0e200 */
[----:B------:R-:W-:Y:S05]  /*0140*/  @P0 BRA `(.L_x_751) ;  /* 0x0000000400800947 */ /* 0x000fea0003800000 */
[----:B------:R-:W-:Y:S01]  /*0150*/  LOP3.LUT R5, R3, 0x7fffffff, RZ, 0xc0, !PT ;  /* 0x7fffffff03057812 */ /* 0x000fe200078ec0ff */
[----:B------:R-:W-:Y:S01]  /*0160*/  IMAD.MOV.U32 R4, RZ, RZ, R2 ;  /* 0x000000ffff047224 */ /* 0x000fe200078e0002 */
[----:B------:R-:W-:Y:S01]  /*0170*/  UMOV UR6, 0xd4e0bfd7 ;  /* 0xd4e0bfd700067882 */ /* 0x000fe20000000000 */
[----:B------:R-:W-:Y:S01]  /*0180*/  IMAD.MOV.U32 R10, RZ, RZ, RZ ;  /* 0x000000ffff0a7224 */ /* 0x000fe200078e00ff */
[----:B------:R-:W-:-:S03]  /*0190*/  UMOV UR7, 0x3df8774a ;  /* 0x3df8774a00077882 */ /* 0x000fc60000000000 */
[----:B------:R-:W-:-:S06]  /*01a0*/  DADD R8, R4, 4 ;  /* 0x4010000004087429 */ /* 0x000fcc0000000000 */
[----:B------:R-:W0:Y:S02]  /*01b0*/  MUFU.RCP64H R11, R9 ;  /* 0x00000009000b7308 */ /* 0x000e240000001800 */
[----:B0-----:R-:W-:Y:S01]  /*01c0*/  DFMA R6, -R8, R10, 1 ;  /* 0x3ff000000806742b */ /* 0x001fe2000000010a */
[----:B------:R-:W-:Y:S01]  /*01d0*/  IMAD.MOV.U32 R8, RZ, RZ, -0x2fc2cd8 ;  /* 0xfd03d328ff087424 */ /* 0x000fe200078e00ff */
[----:B------:R-:W-:-:S06]  /*01e0*/  MOV R9, 0x3e44e1c6 ;  /* 0x3e44e1c600097802 */ /* 0x000fcc0000000f00 */
        /* <DEDUP_REMOVED lines=8> */
[----:B------:R-:W-:Y:S02]  /*0270*/  IMAD.MOV.U32 R10, RZ, RZ, 0x0 ;  /* 0x00000000ff0a7424 */ /* 0x000fe400078e00ff */
[----:B------:R-:W-:Y:S02]  /*0280*/  IMAD.MOV.U32 R11, RZ, RZ, 0x3ff00000 ;  /* 0x3ff00000ff0b7424 */ /* 0x000fe400078e00ff */
[----:B------:R-:W-:-:S03]  /*0290*/  IMAD.MOV.U32 R12, RZ, RZ, RZ ;  /* 0x000000ffff0c7224 */ /* 0x000fc600078e00ff */
[----:B------:R-:W-:Y:S01]  /*02a0*/  DFMA R8, R6, -UR6, -R8 ;  /* 0x8000000606087c2b */ /* 0x000fe20008000808 */
[----:B------:R-:W-:Y:S01]  /*02b0*/  UMOV UR6, 0x9f7a56b6 ;  /* 0x9f7a56b600067882 */ /* 0x000fe20000000000 */
[----:B------:R-:W-:Y:S01]  /*02c0*/  UMOV UR7, 0x3e433014 ;  /* 0x3e43301400077882 */ /* 0x000fe20000000000 */
[----:B------:R-:W-:-:S05]  /*02d0*/  DFMA R10, R4, 2, R10 ;  /* 0x40000000040a782b */ /* 0x000fca000000000a */
[C---:B------:R-:W-:Y:S01]  /*02e0*/  DFMA R8, R6.reuse, R8, -UR6 ;  /* 0x8000000606087e2b */ /* 0x040fe20008000008 */
[----:B------:R-:W-:Y:S01]  /*02f0*/  UMOV UR6, 0xd8376273 ;  /* 0xd837627300067882 */ /* 0x000fe20000000000 */
[----:B------:R-:W-:Y:S01]  /*0300*/  UMOV UR7, 0x3e7bedde ;  /* 0x3e7bedde00077882 */ /* 0x000fe20000000000 */
[----:B------:R-:W0:Y:S05]  /*0310*/  MUFU.RCP64H R13, R11 ;  /* 0x0000000b000d7308 */ /* 0x000e2a0000001800 */
[----:B------:R-:W-:Y:S01]  /*0320*/  DFMA R8, R6, R8, UR6 ;  /* 0x0000000606087e2b */ /* 0x000fe20008000008 */
[----:B------:R-:W-:Y:S01]  /*0330*/  UMOV UR6, 0xc3abf22b ;  /* 0xc3abf22b00067882 */ /* 0x000fe20000000000 */
[----:B------:R-:W-:-:S06]  /*0340*/  UMOV UR7, 0x3e6f9254 ;  /* 0x3e6f925400077882 */ /* 0x000fcc0000000000 */
[----:B------:R-:W-:Y:S01]  /*0350*/  DFMA R8, R6, R8, UR6 ;  /* 0x0000000606087e2b */ /* 0x000fe20008000008 */
[----:B------:R-:W-:Y:S01]  /*0360*/  UMOV UR6, 0xc2148cf0 ;  /* 0xc2148cf000067882 */ /* 0x000fe20000000000 */
[----:B------:R-:W-:Y:S01]  /*0370*/  UMOV UR7, 0x3eab9068 ;  /* 0x3eab906800077882 */ /* 0x000fe20000000000 */
[----:B0-----:R-:W-:-:S05]  /*0380*/  DFMA R14, -R10, R12, 1 ;  /* 0x3ff000000a0e742b */ /* 0x001fca000000010c */
[----:B------:R-:W-:Y:S01]  /*0390*/  DFMA R8, R6, R8, -UR6 ;  /* 0x8000000606087e2b */ /* 0x000fe20008000008 */
[----:B------:R-:W-:Y:S01]  /*03a0*/  UMOV UR6, 0x4db34009 ;  /* 0x4db3400900067882 */ /* 0x000fe20000000000 */
[----:B------:R-:W-:Y:S01]  /*03b0*/  UMOV UR7, 0x3e94c645 ;  /* 0x3e94c64500077882 */ /* 0x000fe20000000000 */
[----:B------:R-:W-:-:S05]  /*03c0*/  DFMA R14, R14, R14, R14 ;  /* 0x0000000e0e0e722b */ /* 0x000fca000000000e */
[----:B------:R-:W-:Y:S01]  /*03d0*/  DFMA R8, R6, R8, UR6 ;  /* 0x0000000606087e2b */ /* 0x000fe20008000008 */
[----:B------:R-:W-:Y:S01]  /*03e0*/  UMOV UR6, 0x78f2311d ;  /* 0x78f2311d00067882 */ /* 0x000fe20000000000 */
[----:B------:R-:W-:Y:S01]  /*03f0*/  UMOV UR7, 0x3ed7f1c3 ;  /* 0x3ed7f1c300077882 */ /* 0x000fe20000000000 */
[----:B------:R-:W-:-:S05]  /*0400*/  DFMA R14, R12, R14, R12 ;  /* 0x0000000e0c0e722b */ /* 0x000fca000000000c */
        /* <DEDUP_REMOVED lines=46> */
[----:B------:R-:W-:-:S08]  /*06f0*/  DMUL R6, R8, R14 ;  /* 0x0000000e08067228 */ /* 0x000fd00000000000 */
[----:B------:R-:W-:-:S08]  /*0700*/  DMUL R10, R6, -2 ;  /* 0xc0000000060a7828 */ /* 0x000fd00000000000 */
[----:B------:R-:W-:-:S08]  /*0710*/  DFMA R10, R4, R10, R8 ;  /* 0x0000000a040a722b */ /* 0x000fd00000000008 */
[----:B------:R-:W-:-:S08]  /*0720*/  DADD R10, -R6, R10 ;  /* 0x00000000060a7229 */ /* 0x000fd0000000010a */
[----:B------:R-:W-:Y:S01]  /*0730*/  DFMA R4, R14, R10, R6 ;  /* 0x0000000a0e04722b */ /* 0x000fe20000000006 */
[----:B------:R-:W-:Y:S10]  /*0740*/  BRA `(.L_x_752) ;  /* 0x00000000006c7947 */ /* 0x000ff40003800000 */
.L_x_751:
[----:B------:R-:W0:Y:S01]  /*0750*/  MUFU.RCP64H R5, R3 ;  /* 0x0000000300057308 */ /* 0x000e220000001800 */
[----:B------:R-:W-:Y:S01]  /*0760*/  IADD3 R4, PT, PT, R3, 0x300402, RZ ;  /* 0x0030040203047810 */ /* 0x000fe20007ffe0ff */
[----:B------:R-:W-:Y:S03]  /*0770*/  BSSY.RECONVERGENT B1, `(.L_x_753) ;  /* 0x000000c000017945 */ /* 0x000fe60003800200 */
[----:B------:R-:W-:Y:S02]  /*0780*/  FSETP.GEU.AND P0, PT, |R4|, 5.8789094863358348022e-39, PT ;  /* 0x004004020400780b */ /* 0x000fe40003f0e200 */
[----:B0-----:R-:W-:-:S08]  /*0790*/  DFMA R6, -R2, R4, 1 ;  /* 0x3ff000000206742b */ /* 0x001fd00000000104 */
[----:B------:R-:W-:-:S08]  /*07a0*/  DFMA R6, R6, R6, R6 ;  /* 0x000000060606722b */ /* 0x000fd00000000006 */
[----:B------:R-:W-:-:S08]  /*07b0*/  DFMA R6, R4, R6, R4 ;  /* 0x000000060406722b */ /* 0x000fd00000000004 */
[----:B------:R-:W-:-:S08]  /*07c0*/  DFMA R8, -R2, R6, 1 ;  /* 0x3ff000000208742b */ /* 0x000fd00000000106 */
[----:B------:R-:W-:Y:S01]  /*07d0*/  DFMA R6, R6, R8, R6 ;  /* 0x000000080606722b */ /* 0x000fe20000000006 */
[----:B------:R-:W-:Y:S10]  /*07e0*/  @P0 BRA `(.L_x_754) ;  /* 0x0000000000100947 */ /* 0x000ff40003800000 */
[----:B------:R-:W-:Y:S02]  /*07f0*/  LOP3.LUT R5, R3, 0x7fffffff, RZ, 0xc0, !PT ;  /* 0x7fffffff03057812 */ /* 0x000fe400078ec0ff */
[----:B------:R-:W-:-:S03]  /*0800*/  MOV R4, 0x830 ;  /* 0x0000083000047802 */ /* 0x000fc60000000f00 */
[----:B------:R-:W-:-:S07]  /*0810*/  VIADD R5, R5, 0xfff00000 ;  /* 0xfff0000005057836 */ /* 0x000fce0000000000 */
[----:B------:R-:W-:Y:S05]  /*0820*/  CALL.REL.NOINC `($__internal_43_$__cuda_sm20_dblrcp_rn_slowpath_v3) ;  /* 0x0000000400587944 */ /* 0x000fea0003c00000 */
.L_x_754:
[----:B------:R-:W-:Y:S05]  /*0830*/  BSYNC.RECONVERGENT B1 ;  /* 0x0000000000017941 */ /* 0x000fea0003800200 */
.L_x_753:
[C---:B------:R-:W-:Y:S01]  /*0840*/  DMUL R4, R6.reuse, R6 ;  /* 0x0000000606047228 */ /* 0x040fe20000000000 */
[----:B------:R-:W-:Y:S01]  /*0850*/  IMAD.MOV.U32 R8, RZ, RZ, 0x0 ;  /* 0x00000000ff087424 */ /* 0x000fe200078e00ff */
[----:B------:R-:W-:Y:S01]  /*0860*/  UMOV UR6, 0x50429b6d ;  /* 0x50429b6d00067882 */ /* 0x000fe20000000000 */
[----:B------:R-:W-:Y:S01]  /*0870*/  IMAD.MOV.U32 R9, RZ, RZ, 0x403d8800 ;  /* 0x403d8800ff097424 */ /* 0x000fe200078e00ff */
[----:B------:R-:W-:Y:S02]  /*0880*/  UMOV UR7, 0x3fe20dd7 ;  /* 0x3fe20dd700077882 */ /* 0x000fe40000000000 */
[----:B------:R-:W-:-:S03]  /*0890*/  DMUL R6, R6, UR6 ;  /* 0x0000000606067c28 */ /* 0x000fc60008000000 */
[----:B------:R-:W-:-:S08]  /*08a0*/  DFMA R8, R4, -R8, 6.5625 ;  /* 0x401a40000408742b */ /* 0x000fd00000000808 */
[----:B------:R-:W-:-:S08]  /*08b0*/  DFMA R8, R4, R8, -1.875 ;  /* 0xbffe00000408742b */ /* 0x000fd00000000008 */
[----:B------:R-:W-:-:S08]  /*08c0*/  DFMA R8, R4, R8, 0.75 ;  /* 0x3fe800000408742b */ /* 0x000fd00000000008 */
[----:B------:R-:W-:-:S08]  /*08d0*/  DFMA R8, R4, R8, -0.5 ;  /* 0xbfe000000408742b */ /* 0x000fd00000000008 */
[----:B------:R-:W-:-:S08]  /*08e0*/  DFMA R4, R4, R8, 1 ;  /* 0x3ff000000404742b */ /* 0x000fd00000000008 */
[----:B------:R-:W-:-:S11]  /*08f0*/  DMUL R4, R4, R6 ;  /* 0x0000000604047228 */ /* 0x000fd60000000000 */
.L_x_752:
[----:B------:R-:W-:Y:S05]  /*0900*/  BSYNC.RECONVERGENT B0 ;  /* 0x0000000000007941 */ /* 0x000fea0003800200 */
.L_x_750:
[----:B------:R-:W-:Y:S01]  /*0910*/  ISETP.GT.AND P0, PT, R3, -0x1, PT ;  /* 0xffffffff0300780c */ /* 0x000fe20003f04270 */
[----:B------:R-:W-:-:S12]  /*0920*/  BSSY.RECONVERGENT B0, `(.L_x_755) ;  /* 0x0000042000007945 */ /* 0x000fd80003800200 */
[----:B------:R-:W-:Y:S05]  /*0930*/  @P0 BRA `(.L_x_756) ;  /* 0x0000000400000947 */ /* 0x000fea0003800000 */
[----:B------:R-:W-:Y:S01]  /*0940*/  DMUL R6, R2, R2 ;  /* 0x0000000202067228 */ /* 0x000fe20000000000 */
[----:B------:R-:W-:Y:S01]  /*0950*/  MOV R8, 0x652b82fe ;  /* 0x652b82fe00087802 */ /* 0x000fe20000000f00 */
[----:B------:R-:W-:Y:S01]  /*0960*/  IMAD.MOV.U32 R9, RZ, RZ, 0x3ff71547 ;  /* 0x3ff71547ff097424 */ /* 0x000fe200078e00ff */
[----:B------:R-:W-:Y:S01]  /*0970*/  UMOV UR6, 0xfefa39ef ;  /* 0xfefa39ef00067882 */ /* 0x000fe20000000000 */
[----:B------:R-:W-:Y:S01]  /*0980*/  UMOV UR7, 0x3fe62e42 ;  /* 0x3fe62e4200077882 */ /* 0x000fe20000000000 */
[----:B------:R-:W-:Y:S03]  /*0990*/  BSSY.RECONVERGENT B1, `(.L_x_757) ;  /* 0x0000034000017945 */ /* 0x000fe60003800200 */
        /* <DEDUP_REMOVED lines=38> */
[----:B------:R-:W-:-:S08]  /*0c00*/  DFMA R10, R2, R2, -R6 ;  /* 0x00000002020a722b */ /* 0x000fd00000000806 */
[----:B------:R-:W-:Y:S02]  /*0c10*/  IMAD R3, R8, 0x100000, R13 ;  /* 0x0010000008037824 */ /* 0x000fe400078e020d */
[----:B------:R-:W-:Y:S01]  /*0c20*/  IMAD.MOV.U32 R2, RZ, RZ, R12 ;  /* 0x000000ffff027224 */ /* 0x000fe200078e000c */
[----:B------:R-:W-:Y:S06]  /*0c30*/  @!P0 BRA `(.L_x_758) ;  /* 0x0000000000248947 */ /* 0x000fec0003800000 */
[----:B------:R-:W-:-:S13]  /*0c40*/  FSETP.GEU.AND P0, PT, |R7|, 4.2275390625, PT ;  /* 0x408748000700780b */ /* 0x000fda0003f0e200 */
[----:B------:R-:W-:-:S04]  /*0c50*/  @!P0 LEA.HI R2, R8, R8, RZ, 0x1 ;  /* 0x0000000808028211 */ /* 0x000fc800078f08ff */
[----:B------:R-:W-:Y:S01]  /*0c60*/  @!P0 SHF.R.S32.HI R9, RZ, 0x1, R2 ;  /* 0x00000001ff098819 */ /* 0x000fe20000011402 */
[----:B------:R-:W-:Y:S01]  /*0c70*/  DADD R2, R6, +INF ;  /* 0x7ff0000006027429 */ /* 0x000fe20000000000 */
[----:B------:R-:W-:Y:S02]  /*0c80*/  @!P0 IMAD.MOV.U32 R6, RZ, RZ, RZ ;  /* 0x000000ffff068224 */ /* 0x000fe400078e00ff */
[----:B------:R-:W-:Y:S01]  /*0c90*/  @!P0 IADD3 R8, PT, PT, R8, -R9, RZ ;  /* 0x8000000908088210 */ /* 0x000fe20007ffe0ff */
[----:B------:R-:W-:-:S03]  /*0ca0*/  @!P0 IMAD R13, R9, 0x100000, R13 ;  /* 0x00100000090d8824 */ /* 0x000fc600078e020d */
[----:B------:R-:W-:-:S06]  /*0cb0*/  @!P0 LEA R7, R8, 0x3ff00000, 0x14 ;  /* 0x3ff0000008078811 */ /* 0x000fcc00078ea0ff */
[----:B------:R-:W-:-:S11]  /*0cc0*/  @!P0 DMUL R2, R12, R6 ;  /* 0x000000060c028228 */ /* 0x000fd60000000000 */
.L_x_758:
[----:B------:R-:W-:Y:S05]  /*0cd0*/  BSYNC.RECONVERGENT B1 ;  /* 0x0000000000017941 */ /* 0x000fea0003800200 */
.L_x_757:
[----:B------:R-:W-:-:S08]  /*0ce0*/  DADD R2, R2, R2 ;  /* 0x0000000002027229 */ /* 0x000fd00000000002 */
[C---:B------:R-:W-:Y:S02]  /*0cf0*/  DFMA R10, R2.reuse, R10, R2 ;  /* 0x0000000a020a722b */ /* 0x040fe40000000002 */
[----:B------:R-:W-:-:S06]  /*0d00*/  DSETP.NEU.AND P0, PT, R2, +INF , PT ;  /* 0x7ff000000200742a */ /* 0x000fcc0003f0d000 */
[----:B------:R-:W-:-:S10]  /*0d10*/  DADD R10, -R4, R10 ;  /* 0x00000000040a7229 */ /* 0x000fd4000000010a */
[----:B------:R-:W-:Y:S02]  /*0d20*/  FSEL R4, R10, RZ, P0 ;  /* 0x000000ff0a047208 */ /* 0x000fe40000000000 */
[----:B------:R-:W-:-:S07]  /*0d30*/  FSEL R5, R11, +QNAN , P0 ;  /* 0x7ff000000b057808 */ /* 0x000fce0000000000 */
.L_x_756:
[----:B------:R-:W-:Y:S05]  /*0d40*/  BSYNC.RECONVERGENT B0 ;  /* 0x0000000000007941 */ /* 0x000fea0003800200 */
.L_x_755:
[----:B------:R-:W0:Y:S02]  /*0d50*/  LDC.64 R2, c[0x0][0x388] ;  /* 0x0000e200ff027b82 */ /* 0x000e240000000a00 */
[----:B0-----:R-:W-:-:S05]  /*0d60*/  IMAD.WIDE R2, R0, 0x8, R2 ;  /* 0x0000000800027825 */ /* 0x001fca00078e0202 */
[----:B------:R-:W-:Y:S01]  /*0d70*/  STG.E.64 desc[UR4][R2.64], R4 ;  /* 0x0000000402007986 */ /* 0x000fe2000c101b04 */
[----:B------:R-:W-:Y:S05]  /*0d80*/  EXIT ;  /* 0x000000000000794d */ /* 0x000fea0003800000 */
        .weak           $__internal_43_$__cuda_sm20_dblrcp_rn_slowpath_v3
        .type           $__internal_43_$__cuda_sm20_dblrcp_rn_slowpath_v3,@function
        .size           $__internal_43_$__cuda_sm20_dblrcp_rn_slowpath_v3,(.L_x_1171 - $__internal_43_$__cuda_sm20_dblrcp_rn_slowpath_v3)
$__internal_43_$__cuda_sm20_dblrcp_rn_slowpath_v3:
[----:B------:R-:W-:Y:S01]  /*0d90*/  DSETP.GTU.AND P0, PT, |R2|, +INF , PT ;  /* 0x7ff000000200742a */ /* 0x000fe20003f0c200 */
[----:B------:R-:W-:-:S13]  /*0da0*/  BSSY.RECONVERGENT B2, `(.L_x_759) ;  /* 0x0000024000027945 */ /* 0x000fda0003800200 */
[----:B------:R-:W-:Y:S05]  /*0db0*/  @P0 BRA `(.L_x_760) ;  /* 0x0000000000800947 */ /* 0x000fea0003800000 */
[----:B------:R-:W-:-:S04]  /*0dc0*/  LOP3.LUT R8, R3, 0x7fffffff, RZ, 0xc0, !PT ;  /* 0x7fffffff03087812 */ /* 0x000fc800078ec0ff */
[----:B------:R-:W-:-:S04]  /*0dd0*/  IADD3 R6, PT, PT, R8, -0x1, RZ ;  /* 0xffffffff08067810 */ /* 0x000fc80007ffe0ff */
[----:B------:R-:W-:-:S13]  /*0de0*/  ISETP.GE.U32.AND P0, PT, R6, 0x7fefffff, PT ;  /* 0x7fefffff0600780c */ /* 0x000fda0003f06070 */
[----:B------:R-:W-:Y:S01]  /*0df0*/  @P0 LOP3.LUT R7, R3, 0x7ff00000, RZ, 0x3c, !PT ;  /* 0x7ff0000003070812 */ /* 0x000fe200078e3cff */
[----:B------:R-:W-:Y:S01]  /*0e00*/  @P0 IMAD.MOV.U32 R6, RZ, RZ, RZ ;  /* 0x000000ffff060224 */ /* 0x000fe200078e00ff */
[----:B------:R-:W-:Y:S06]  /*0e10*/  @P0 BRA `(.L_x_761) ;  /* 0x0000000000700947 */ /* 0x000fec0003800000 */
[----:B------:R-:W-:-:S13]  /*0e20*/  ISETP.GE.U32.AND P0, PT, R8, 0x1000001, PT ;  /* 0x010000010800780c */ /* 0x000fda0003f06070 */
[----:B------:R-:W-:Y:S05]  /*0e30*/  @!P0 BRA `(.L_x_762) ;  /* 0x0000000000388947 */ /* 0x000fea0003800000 */
[----:B------:R-:W-:Y:S01]  /*0e40*/  VIADD R7, R3, 0xc0200000 ;  /* 0xc020000003077836 */ /* 0x000fe20000000000 */
[----:B------:R-:W-:Y:S01]  /*0e50*/  MOV R6, R2 ;  /* 0x0000000200067202 */ /* 0x000fe20000000f00 */
        /* <DEDUP_REMOVED lines=12> */
.L_x_762:
        /* <DEDUP_REMOVED lines=10> */
.L_x_760:
[----:B------:R-:W-:Y:S02]  /*0fc0*/  LOP3.LUT R7, R3, 0x80000, RZ, 0xfc, !PT ;  /* 0x0008000003077812 */ /* 0x000fe400078efcff */
[----:B------:R-:W-:-:S07]  /*0fd0*/  MOV R6, R2 ;  /* 0x0000000200067202 */ /* 0x000fce0000000f00 */
.L_x_761:
[----:B------:R-:W-:Y:S05]  /*0fe0*/  BSYNC.RECONVERGENT B2 ;  /* 0x0000000000027941 */ /* 0x000fea0003800200 */
.L_x_759:
[----:B------:R-:W-:-:S04]  /*0ff0*/  IMAD.MOV.U32 R5, RZ, RZ, 0x0 ;  /* 0x00000000ff057424 */ /* 0x000fc800078e00ff */
[----:B------:R-:W-:Y:S05]  /*1000*/  RET.REL.NODEC R4 `(vec_erfcx) ;  /* 0xffffffec04fc7950 */ /* 0x000fea0003c3ffff */
.L_x_763:
        /* <DEDUP_REMOVED lines=15> */
.L_x_1171:


//--------------------- .text.vec_erfcinv         --------------------------
	.section	.text.vec_erfcinv,"ax",@progbits
	.align	128
        .global         vec_erfcinv
        .type           vec_erfcinv,@function
        .size           vec_erfcinv,(.L_x_1173 - vec_erfcinv)
        .other          vec_erfcinv,@"STO_CUDA_ENTRY STV_DEFAULT"
vec_erfcinv:
.text.vec_erfcinv:
        /* <DEDUP_REMOVED lines=21> */
[C---:B--2---:R-:W-:Y:S01]  /*0150*/  DSETP.GTU.AND P0, PT, R4.reuse, UR6, PT ;  /* 0x0000000604007e2a */ /* 0x044fe2000bf0c000 */
        /* <DEDUP_REMOVED lines=134> */
.L_x_765:
        /* <DEDUP_REMOVED lines=139> */
[----:B------:R-:W-:Y:S05]  /*1270*/  CALL.REL.NOINC `($__internal_44_$__cuda_sm20_div_rn_f64_full) ;  /* 0x0000000800907944 */ /* 0x000fea0003c00000 */
.L_x_770:
[----:B------:R-:W-:Y:S05]  /*1280*/  BSYNC.RECONVERGENT B2 ;  /* 0x0000000000027941 */ /* 0x000fea0003800200 */
.L_x_769:
[----:B------:R-:W-:Y:S05]  /*1290*/  BRA `(.L_x_771) ;  /* 0x0000000800607947 */ /* 0x000fea0003800000 */
.L_x_768:
        /* <DEDUP_REMOVED lines=76> */
.L_x_773:
[----:B------:R-:W-:Y:S01]  /*1760*/  MOV R2, 0x0 ;  /* 0x0000000000027802 */ /* 0x000fe20000000f00 */
[----:B------:R-:W-:Y:S01]  /*1770*/  IMAD.MOV.U32 R3, RZ, RZ, 0x7ff00000 ;  /* 0x7ff00000ff037424 */ /* 0x000fe200078e00ff */
[----:B------:R-:W-:-:S05]  /*1780*/  LOP3.LUT P0, RZ, R7, 0x7fffffff, RZ, 0xc0, !PT ;  /* 0x7fffffff07ff7812 */ /* 0x000fca000780c0ff */
[----:B------:R-:W-:-:S10]  /*1790*/  DFMA R2, R6, R2, +INF ;  /* 0x7ff000000602742b */ /* 0x000fd40000000002 */
[----:B------:R-:W-:Y:S02]  /*17a0*/  FSEL R6, R2, RZ, P0 ;  /* 0x000000ff02067208 */ /* 0x000fe40000000000 */
[----:B------:R-:W-:-:S07]  /*17b0*/  FSEL R7, R3, -QNAN , P0 ;  /* 0xfff0000003077808 */ /* 0x000fce0000000000 */
.L_x_774:
[----:B------:R-:W-:Y:S05]  /*17c0*/  BSYNC.RECONVERGENT B2 ;  /* 0x0000000000027941 */ /* 0x000fea0003800200 */
.L_x_772:
        /* <DEDUP_REMOVED lines=15> */
[----:B------:R-:W-:Y:S05]  /*18c0*/  CALL.REL.NOINC `($__internal_45_$__cuda_sm20_drsqrt_f64_slowpath_v2) ;  /* 0x0000000800787944 */ /* 0x000fea0003c00000 */
[----:B------:R-:W-:Y:S02]  /*18d0*/  IMAD.MOV.U32 R2, RZ, RZ, R6 ;  /* 0x000000ffff027224 */ /* 0x000fe400078e0006 */
[----:B------:R-:W-:-:S07]  /*18e0*/  IMAD.MOV.U32 R3, RZ, RZ, R7 ;  /* 0x000000ffff037224 */ /* 0x000fce00078e0007 */
.L_x_776:
[----:B------:R-:W-:Y:S05]  /*18f0*/  BSYNC.RECONVERGENT B2 ;  /* 0x0000000000027941 */ /* 0x000fea0003800200 */
.L_x_775:
        /* <DEDUP_REMOVED lines=49> */
.L_x_777:
[----:B------:R-:W-:Y:S05]  /*1c10*/  BSYNC.RECONVERGENT B2 ;  /* 0x0000000000027941 */ /* 0x000fea0003800200 */
.L_x_771:
[----:B------:R-:W-:Y:S05]  /*1c20*/  BSYNC.RECONVERGENT B0 ;  /* 0x0000000000007941 */ /* 0x000fea0003800200 */
.L_x_767:
[----:B------:R-:W-:Y:S01]  /*1c30*/  DADD R6, -RZ, -R2 ;  /* 0x00000000ff067229 */ /* 0x000fe20000000902 */
[----:B------:R-:W-:-:S09]  /*1c40*/  ISETP.GT.AND P0, PT, R5, 0x3fefffff, PT ;  /* 0x3fefffff0500780c */ /* 0x000fd20003f04270 */
[----:B------:R-:W-:Y:S02]  /*1c50*/  FSEL R4, R6, R2, P0 ;  /* 0x0000000206047208 */ /* 0x000fe40000000000 */
[----:B------:R-:W-:-:S07]  /*1c60*/  FSEL R5, R7, R3, P0 ;  /* 0x0000000307057208 */ /* 0x000fce0000000000 */
.L_x_766:
[----:B------:R-:W-:Y:S05]  /*1c70*/  BSYNC.RECONVERGENT B1 ;  /* 0x0000000000017941 */ /* 0x000fea0003800200 */
.L_x_764:
[----:B------:R-:W0:Y:S02]  /*1c80*/  LDC.64 R2, c[0x0][0x388] ;  /* 0x0000e200ff027b82 */ /* 0x000e240000000a00 */
[----:B0-----:R-:W-:-:S05]  /*1c90*/  IMAD.WIDE R2, R0, 0x8, R2 ;  /* 0x0000000800027825 */ /* 0x001fca00078e0202 */
[----:B------:R-:W-:Y:S01]  /*1ca0*/  STG.E.64 desc[UR4][R2.64], R4 ;  /* 0x0000000402007986 */ /* 0x000fe2000c101b04 */
[----:B------:R-:W-:Y:S05]  /*1cb0*/  EXIT ;  /* 0x000000000000794d */ /* 0x000fea0003800000 */
        .weak           $__internal_44_$__cuda_sm20_div_rn_f64_full
        .type           $__internal_44_$__cuda_sm20_div_rn_f64_full,@function
        .size           $__internal_44_$__cuda_sm20_div_rn_f64_full,($__internal_45_$__cuda_sm20_drsqrt_f64_slowpath_v2 - $__internal_44_$__cuda_sm20_div_rn_f64_full)
$__internal_44_$__cuda_sm20_div_rn_f64_full:
        /* <DEDUP_REMOVED lines=69> */
.L_x_779:
        /* <DEDUP_REMOVED lines=16> */
.L_x_782:
[----:B------:R-:W-:Y:S02]  /*2210*/  LOP3.LUT R15, R9, 0x80000, RZ, 0xfc, !PT ;  /* 0x00080000090f7812 */ /* 0x000fe400078efcff */
[----:B------:R-:W-:Y:S01]  /*2220*/  MOV R14, R8 ;  /* 0x00000008000e7202 */ /* 0x000fe20000000f00 */
[----:B------:R-:W-:Y:S06]  /*2230*/  BRA `(.L_x_780) ;  /* 0x0000000000087947 */ /* 0x000fec0003800000 */
.L_x_781:
[----:B------:R-:W-:Y:S01]  /*2240*/  LOP3.LUT R15, R11, 0x80000, RZ, 0xfc, !PT ;  /* 0x000800000b0f7812 */ /* 0x000fe200078efcff */
[----:B------:R-:W-:-:S07]  /*2250*/  IMAD.MOV.U32 R14, RZ, RZ, R10 ;  /* 0x000000ffff0e7224 */ /* 0x000fce00078e000a */
.L_x_780:
[----:B------:R-:W-:Y:S05]  /*2260*/  BSYNC.RECONVERGENT B3 ;  /* 0x0000000000037941 */ /* 0x000fea0003800200 */
.L_x_778:
[----:B------:R-:W-:Y:S02]  /*2270*/  IMAD.MOV.U32 R13, RZ, RZ, 0x0 ;  /* 0x00000000ff0d7424 */ /* 0x000fe400078e00ff */
[----:B------:R-:W-:Y:S02]  /*2280*/  IMAD.MOV.U32 R2, RZ, RZ, R14 ;  /* 0x000000ffff027224 */ /* 0x000fe400078e000e */
[----:B------:R-:W-:Y:S01]  /*2290*/  IMAD.MOV.U32 R3, RZ, RZ, R15 ;  /* 0x000000ffff037224 */ /* 0x000fe200078e000f */
[----:B------:R-:W-:Y:S06]  /*22a0*/  RET.REL.NODEC R12 `(vec_erfcinv) ;  /* 0xffffffdc0c547950 */ /* 0x000fec0003c3ffff */
        .weak           $__internal_45_$__cuda_sm20_drsqrt_f64_slowpath_v2
        .type           $__internal_45_$__cuda_sm20_drsqrt_f64_slowpath_v2,@function
        .size           $__internal_45_$__cuda_sm20_drsqrt_f64_slowpath_v2,(.L_x_1173 - $__internal_45_$__cuda_sm20_drsqrt_f64_slowpath_v2)
$__internal_45_$__cuda_sm20_drsqrt_f64_slowpath_v2:
        /* <DEDUP_REMOVED lines=27> */
.L_x_785:
[----:B------:R-:W-:Y:S01]  /*2460*/  DADD R6, R2, R2 ;  /* 0x0000000002067229 */ /* 0x000fe20000000002 */
[----:B------:R-:W-:Y:S10]  /*2470*/  BRA `(.L_x_786) ;  /* 0x0000000000087947 */ /* 0x000ff40003800000 */
.L_x_784:
[----:B------:R-:W-:Y:S01]  /*2480*/  LOP3.LUT R7, R6, 0x7ff00000, RZ, 0xfc, !PT ;  /* 0x7ff0000006077812 */ /* 0x000fe200078efcff */
[----:B------:R-:W-:-:S07]  /*2490*/  IMAD.MOV.U32 R6, RZ, RZ, RZ ;  /* 0x000000ffff067224 */ /* 0x000fce00078e00ff */
.L_x_786:
[----:B------:R-:W-:Y:S05]  /*24a0*/  BSYNC.RECONVERGENT B3 ;  /* 0x0000000000037941 */ /* 0x000fea0003800200 */
.L_x_783:
[----:B------:R-:W-:Y:S02]  /*24b0*/  IMAD.MOV.U32 R2, RZ, RZ, R12 ;  /* 0x000000ffff027224 */ /* 0x000fe400078e000c */
[----:B------:R-:W-:-:S04]  /*24c0*/  IMAD.MOV.U32 R3, RZ, RZ, 0x0 ;  /* 0x00000000ff037424 */ /* 0x000fc800078e00ff */
[----:B------:R-:W-:Y:S05]  /*24d0*/  RET.REL.NODEC R2 `(vec_erfcinv) ;  /* 0xffffffd802c87950 */ /* 0x000fea0003c3ffff */
.L_x_787:
        /* <DEDUP_REMOVED lines=10> */
.L_x_1173:


//--------------------- .text.vec_erfc            --------------------------
	.section	.text.vec_erfc,"ax",@progbits
	.align	128
        .global         vec_erfc
        .type           vec_erfc,@function
        .size           vec_erfc,(.L_x_1267 - vec_erfc)
        .other          vec_erfc,@"STO_CUDA_ENTRY STV_DEFAULT"
vec_erfc:
.text.vec_erfc:
        /* <DEDUP_REMOVED lines=19> */
[----:B--2---:R-:W-:-:S04]  /*0130*/  LOP3.LUT R3, R5, 0x7fffffff, RZ, 0xc0, !PT ;  /* 0x7fffffff05037812 */ /* 0x004fc800078ec0ff */
[----:B------:R-:W-:-:S13]  /*0140*/  ISETP.GT.U32.AND P0, PT, R3, 0x7fefffff, PT ;  /* 0x7fefffff0300780c */ /* 0x000fda0003f04070 */
[----:B------:R-:W-:Y:S05]  /*0150*/  @P0 BRA `(.L_x_789) ;  /* 0x0000000800680947 */ /* 0x000fea0003800000 */
[----:B------:R-:W-:Y:S01]  /*0160*/  IMAD.MOV.U32 R2, RZ, RZ, R4 ;  /* 0x000000ffff027224 */ /* 0x000fe200078e0004 */
[----:B------:R-:W-:Y:S01]  /*0170*/  UMOV UR6, 0xd4e0bfd7 ;  /* 0xd4e0bfd700067882 */ /* 0x000fe20000000000 */
[----:B------:R-:W-:Y:S01]  /*0180*/  IMAD.MOV.U32 R10, RZ, RZ, RZ ;  /* 0x000000ffff0a7224 */ /* 0x000fe200078e00ff */
[----:B------:R-:W-:Y:S01]  /*0190*/  UMOV UR7, 0x3df8774a ;  /* 0x3df8774a00077882 */ /* 0x000fe20000000000 */
[----:B------:R-:W-:Y:S01]  /*01a0*/  IMAD.MOV.U32 R14, RZ, RZ, 0x652b82fe ;  /* 0x652b82feff0e7424 */ /* 0x000fe200078e00ff */
[----:B------:R-:W-:Y:S01]  /*01b0*/  ISETP.GT.U32.AND P0, PT, R3, 0x403b4000, PT ;  /* 0x403b40000300780c */ /* 0x000fe20003f04070 */
[----:B------:R-:W-:Y:S01]  /*01c0*/  DADD R8, R2, 4 ;  /* 0x4010000002087429 */ /* 0x000fe20000000000 */
[----:B------:R-:W-:Y:S02]  /*01d0*/  IMAD.MOV.U32 R15, RZ, RZ, 0x3ff71547 ;  /* 0x3ff71547ff0f7424 */ /* 0x000fe400078e00ff */
[----:B------:R-:W-:Y:S02]  /*01e0*/  IMAD.MOV.U32 R20, RZ, RZ, 0x0 ;  /* 0x00000000ff147424 */ /* 0x000fe400078e00ff */
[----:B------:R-:W-:Y:S01]  /*01f0*/  IMAD.MOV.U32 R21, RZ, RZ, 0x3ff00000 ;  /* 0x3ff00000ff157424 */ /* 0x000fe200078e00ff */
[----:B------:R-:W0:Y:S02]  /*0200*/  MUFU.RCP64H R11, R9 ;  /* 0x00000009000b7308 */ /* 0x000e240000001800 */
[----:B0-----:R-:W-:Y:S01]  /*0210*/  DFMA R6, -R8, R10, 1 ;  /* 0x3ff000000806742b */ /* 0x001fe2000000010a */
[----:B------:R-:W-:-:S02]  /*0220*/  IMAD.MOV.U32 R8, RZ, RZ, -0x2fc2cd8 ;  /* 0xfd03d328ff087424 */ /* 0x000fc400078e00ff */
[----:B------:R-:W-:-:S05]  /*0230*/  IMAD.MOV.U32 R9, RZ, RZ, 0x3e44e1c6 ;  /* 0x3e44e1c6ff097424 */ /* 0x000fca00078e00ff */
[----:B------:R-:W-:Y:S02]  /*0240*/  DFMA R12, R6, R6, R6 ;  /* 0x00000006060c722b */ /* 0x000fe40000000006 */
[----:B------:R-:W-:-:S06]  /*0250*/  DADD R6, R2, -4 ;  /* 0xc010000002067429 */ /* 0x000fcc0000000000 */
[----:B------:R-:W-:-:S08]  /*0260*/  DFMA R12, R10, R12, R10 ;  /* 0x0000000c0a0c722b */ /* 0x000fd0000000000a */
[----:B------:R-:W-:-:S08]  /*0270*/  DMUL R6, R6, R12 ;  /* 0x0000000c06067228 */ /* 0x000fd00000000000 */
[----:B------:R-:W-:-:S08]  /*0280*/  DADD R10, R6, 1 ;  /* 0x3ff00000060a7429 */ /* 0x000fd00000000000 */
[----:B------:R-:W-:-:S08]  /*0290*/  DFMA R10, R10, -4, R2 ;  /* 0xc01000000a0a782b */ /* 0x000fd00000000002 */
[----:B------:R-:W-:-:S08]  /*02a0*/  DFMA R10, R2, -R6, R10 ;  /* 0x80000006020a722b */ /* 0x000fd0000000000a */
[----:B------:R-:W-:-:S08]  /*02b0*/  DFMA R6, R12, R10, R6 ;  /* 0x0000000a0c06722b */ /* 0x000fd00000000006 */
[----:B------:R-:W-:Y:S01]  /*02c0*/  DFMA R8, R6, -UR6, -R8 ;  /* 0x8000000606087c2b */ /* 0x000fe20008000808 */
        /* <DEDUP_REMOVED lines=22> */
[----:B------:R-:W-:Y:S01]  /*0430*/  DMUL R8, R2, -R2 ;  /* 0x8000000202087228 */ /* 0x000fe20000000000 */
[----:B------:R-:W-:-:S05]  /*0440*/  UMOV UR7, 0x3ef995b4 ;  /* 0x3ef995b400077882 */ /* 0x000fca0000000000 */
[----:B------:R-:W-:Y:S01]  /*0450*/  DFMA R12, R6, R10, -UR6 ;  /* 0x80000006060c7e2b */ /* 0x000fe2000800000a */
[----:B------:R-:W-:Y:S01]  /*0460*/  UMOV UR6, 0xcf0a29b2 ;  /* 0xcf0a29b200067882 */ /* 0x000fe20000000000 */
[----:B------:R-:W-:Y:S01]  /*0470*/  DFMA R10, R8, R14, 6.75539944105574400000e+15 ;  /* 0x43380000080a742b */ /* 0x000fe2000000000e */
[----:B------:R-:W-:-:S05]  /*0480*/  UMOV UR7, 0x3f23be27 ;  /* 0x3f23be2700077882 */ /* 0x000fca0000000000 */
[----:B------:R-:W-:Y:S01]  /*0490*/  DFMA R12, R6, R12, UR6 ;  /* 0x00000006060c7e2b */ /* 0x000fe2000800000c */
[----:B------:R-:W-:Y:S01]  /*04a0*/  UMOV UR6, 0x3e81672e ;  /* 0x3e81672e00067882 */ /* 0x000fe20000000000 */
[----:B------:R-:W-:Y:S01]  /*04b0*/  DADD R16, R10, -6.75539944105574400000e+15 ;  /* 0xc33800000a107429 */ /* 0x000fe20000000000 */
[----:B------:R-:W-:Y:S01]  /*04c0*/  UMOV UR7, 0x3f2a1def ;  /* 0x3f2a1def00077882 */ /* 0x000fe20000000000 */
[----:B------:R-:W-:-:S04]  /*04d0*/  LEA.HI R4, R10, R10, RZ, 0x1 ;  /* 0x0000000a0a047211 */ /* 0x000fc800078f08ff */
[----:B------:R-:W-:Y:S01]  /*04e0*/  DFMA R12, R6, R12, -UR6 ;  /* 0x80000006060c7e2b */ /* 0x000fe2000800000c */
[----:B------:R-:W-:Y:S01]  /*04f0*/  UMOV UR6, 0xfefa39ef ;  /* 0xfefa39ef00067882 */ /* 0x000fe20000000000 */
[----:B------:R-:W-:Y:S01]  /*0500*/  UMOV UR7, 0x3fe62e42 ;  /* 0x3fe62e4200077882 */ /* 0x000fe20000000000 */
[----:B------:R-:W-:Y:S01]  /*0510*/  SHF.R.S32.HI R11, RZ, 0x1, R4 ;  /* 0x00000001ff0b7819 */ /* 0x000fe20000011404 */
[--C-:B------:R-:W-:Y:S01]  /*0520*/  DFMA R18, R16, -UR6, R8.reuse ;  /* 0x8000000610127c2b */ /* 0x100fe20008000008 */
[----:B------:R-:W-:Y:S01]  /*0530*/  UMOV UR6, 0xe68c1713 ;  /* 0xe68c171300067882 */ /* 0x000fe20000000000 */
[----:B------:R-:W-:Y:S01]  /*0540*/  UMOV UR7, 0x3f48d4ab ;  /* 0x3f48d4ab00077882 */ /* 0x000fe20000000000 */
[----:B------:R-:W-:Y:S01]  /*0550*/  DFMA R8, -R2, R2, -R8 ;  /* 0x000000020208722b */ /* 0x000fe20000000908 */
[----:B------:R-:W-:Y:S01]  /*0560*/  IMAD.IADD R10, R10, 0x1, -R11 ;  /* 0x000000010a0a7824 */ /* 0x000fe200078e0a0b */
[----:B------:R-:W-:Y:S01]  /*0570*/  DFMA R14, R6, R12, -UR6 ;  /* 0x80000006060e7e2b */ /* 0x000fe2000800000c */
[----:B------:R-:W-:Y:S01]  /*0580*/  UMOV UR6, 0x3b39803f ;  /* 0x3b39803f00067882 */ /* 0x000fe20000000000 */
[----:B------:R-:W-:-:S02]  /*0590*/  UMOV UR7, 0x3c7abc9e ;  /* 0x3c7abc9e00077882 */ /* 0x000fc40000000000 */
[----:B------:R-:W-:Y:S01]  /*05a0*/  DFMA R12, R16, -UR6, R18 ;  /* 0x80000006100c7c2b */ /* 0x000fe20008000012 */
[----:B------:R-:W-:Y:S01]  /*05b0*/  UMOV UR6, 0x210dd6b4 ;  /* 0x210dd6b400067882 */ /* 0x000fe20000000000 */
[----:B------:R-:W-:Y:S01]  /*05c0*/  UMOV UR7, 0x3f749c67 ;  /* 0x3f749c6700077882 */ /* 0x000fe20000000000 */
[----:B------:R-:W-:Y:S01]  /*05d0*/  IMAD.MOV.U32 R16, RZ, RZ, -0x35dec16 ;  /* 0xfca213eaff107424 */ /* 0x000fe200078e00ff */
[----:B------:R-:W-:Y:S01]  /*05e0*/  DFMA R14, R6, R14, UR6 ;  /* 0x00000006060e7e2b */ /* 0x000fe2000800000e */
[----:B------:R-:W-:Y:S01]  /*05f0*/  IMAD.MOV.U32 R17, RZ, RZ, 0x3e928af3 ;  /* 0x3e928af3ff117424 */ /* 0x000fe200078e00ff */
[----:B------:R-:W-:Y:S01]  /*0600*/  UMOV UR6, 0x69ce2bdf ;  /* 0x69ce2bdf00067882 */ /* 0x000fe20000000000 */
[----:B------:R-:W-:-:S04]  /*0610*/  UMOV UR7, 0x3e5ade15 ;  /* 0x3e5ade1500077882 */ /* 0x000fc80000000000 */
[----:B------:R-:W-:Y:S01]  /*0620*/  DFMA R16, R12, UR6, R16 ;  /* 0x000000060c107c2b */ /* 0x000fe20008000010 */
[----:B------:R-:W-:Y:S01]  /*0630*/  UMOV UR6, 0x8568e357 ;  /* 0x8568e35700067882 */ /* 0x000fe20000000000 */
[----:B------:R-:W-:Y:S02]  /*0640*/  UMOV UR7, 0x3f909623 ;  /* 0x3f90962300077882 */ /* 0x000fe40000000000 */
[----:B------:R-:W-:Y:S01]  /*0650*/  DFMA R14, R6, R14, -UR6 ;  /* 0x80000006060e7e2b */ /* 0x000fe2000800000e */
[----:B------:R-:W-:Y:S01]  /*0660*/  UMOV UR6, 0x62401315 ;  /* 0x6240131500067882 */ /* 0x000fe20000000000 */
[----:B------:R-:W-:Y:S02]  /*0670*/  UMOV UR7, 0x3ec71dee ;  /* 0x3ec71dee00077882 */ /* 0x000fe40000000000 */
[----:B------:R-:W-:Y:S01]  /*0680*/  DFMA R16, R12, R16, UR6 ;  /* 0x000000060c107e2b */ /* 0x000fe20008000010 */
[----:B------:R-:W-:Y:S01]  /*0690*/  UMOV UR6, 0xdf8c2dc9 ;  /* 0xdf8c2dc900067882 */ /* 0x000fe20000000000 */
[----:B------:R-:W-:-:S02]  /*06a0*/  UMOV UR7, 0x3fa3079e ;  /* 0x3fa3079e00077882 */ /* 0x000fc40000000000 */
[----:B------:R-:W-:Y:S01]  /*06b0*/  DFMA R14, R6, R14, UR6 ;  /* 0x00000006060e7e2b */ /* 0x000fe2000800000e */
[----:B------:R-:W-:Y:S01]  /*06c0*/  UMOV UR6, 0x7c89eb71 ;  /* 0x7c89eb7100067882 */ /* 0x000fe20000000000 */
[----:B------:R-:W-:Y:S02]  /*06d0*/  UMOV UR7, 0x3efa0199 ;  /* 0x3efa019900077882 */ /* 0x000fe40000000000 */
[----:B------:R-:W-:Y:S01]  /*06e0*/  DFMA R18, R12, R16, UR6 ;  /* 0x000000060c127e2b */ /* 0x000fe20008000010 */
[----:B------:R-:W-:Y:S01]  /*06f0*/  UMOV UR6, 0xdff601fc ;  /* 0xdff601fc00067882 */ /* 0x000fe20000000000 */
[----:B------:R-:W-:Y:S01]  /*0700*/  UMOV UR7, 0x3fb0fb06 ;  /* 0x3fb0fb0600077882 */ /* 0x000fe20000000000 */
[----:B------:R-:W-:Y:S02]  /*0710*/  DFMA R16, R2, 2, R20 ;  /* 0x400000000210782b */ /* 0x000fe40000000014 */
[----:B------:R-:W-:Y:S01]  /*0720*/  DFMA R14, R6, R14, -UR6 ;  /* 0x80000006060e7e2b */ /* 0x000fe2000800000e */
        /* <DEDUP_REMOVED lines=8> */
[----:B------:R-:W0:Y:S01]  /*07b0*/  MUFU.RCP64H R15, R17 ;  /* 0x00000011000f7308 */ /* 0x000e220000001800 */
[----:B------:R-:W-:Y:S01]  /*07c0*/  DFMA R20, R12, R20, UR6 ;  /* 0x000000060c147e2b */ /* 0x000fe20008000014 */
[----:B------:R-:W-:Y:S01]  /*07d0*/  UMOV UR6, 0x3c3db8c6 ;  /* 0x3c3db8c600067882 */ /* 0x000fe20000000000 */
[----:B------:R-:W-:Y:S01]  /*07e0*/  UMOV UR7, 0x3fb9ddb2 ;  /* 0x3fb9ddb200077882 */ /* 0x000fe20000000000 */
[----:B------:R-:W-:Y:S01]  /*07f0*/  IMAD.MOV.U32 R14, RZ, RZ, RZ ;  /* 0x000000ffff0e7224 */ /* 0x000fe200078e00ff */
        /* <DEDUP_REMOVED lines=8> */
[----:B------:R-:W-:Y:S02]  /*0880*/  UMOV UR7, 0x3fa55555 ;  /* 0x3fa5555500077882 */ /* 0x000fe40000000000 */
[----:B------:R-:W-:Y:S01]  /*0890*/  DFMA R22, R12, R22, UR6 ;  /* 0x000000060c167e2b */ /* 0x000fe20008000016 */
[----:B------:R-:W-:Y:S01]  /*08a0*/  UMOV UR6, 0xf66fb6d6 ;  /* 0xf66fb6d600067882 */ /* 0x000fe20000000000 */
[----:B------:R-:W-:Y:S01]  /*08b0*/  UMOV UR7, 0x3f8f7f5d ;  /* 0x3f8f7f5d00077882 */ /* 0x000fe20000000000 */
[----:B0-----:R-:W-:-:S02]  /*08c0*/  DFMA R20, -R16, R14, 1 ;  /* 0x3ff000001014742b */ /* 0x001fc4000000010e */
[----:B------:R-:W-:Y:S01]  /*08d0*/  DFMA R18, R6, R18, UR6 ;  /* 0x0000000606127e2b */ /* 0x000fe20008000012 */
[----:B------:R-:W-:Y:S01]  /*08e0*/  UMOV UR6, 0x55555511 ;  /* 0x5555551100067882 */ /* 0x000fe20000000000 */
[----:B------:R-:W-:Y:S02]  /*08f0*/  UMOV UR7, 0x3fc55555 ;  /* 0x3fc5555500077882 */ /* 0x000fe40000000000 */
[----:B------:R-:W-:Y:S01]  /*0900*/  DFMA R22, R12, R22, UR6 ;  /* 0x000000060c167e2b */ /* 0x000fe20008000016 */
[----:B------:R-:W-:Y:S01]  /*0910*/  UMOV UR6, 0xd154a29d ;  /* 0xd154a29d00067882 */ /* 0x000fe20000000000 */
[----:B------:R-:W-:Y:S01]  /*0920*/  UMOV UR7, 0x3fc1df1a ;  /* 0x3fc1df1a00077882 */ /* 0x000fe20000000000 */
[----:B------:R-:W-:Y:S02]  /*0930*/  DFMA R20, R20, R20, R20 ;  /* 0x000000141414722b */ /* 0x000fe40000000014 */
[----:B------:R-:W-:Y:S01]  /*0940*/  DFMA R16, R6, R18, -UR6 ;  /* 0x8000000606107e2b */ /* 0x000fe20008000012 */
[----:B------:R-:W-:Y:S01]  /*0950*/  UMOV UR6, 0xb ;  /* 0x0000000b00067882 */ /* 0x000fe20000000000 */
[----:B------:R-:W-:-:S02]  /*0960*/  UMOV UR7, 0x3fe00000 ;  /* 0x3fe0000000077882 */ /* 0x000fc40000000000 */
[----:B------:R-:W-:Y:S01]  /*0970*/  DFMA R22, R12, R22, UR6 ;  /* 0x000000060c167e2b */ /* 0x000fe20008000016 */
[----:B------:R-:W-:Y:S01]  /*0980*/  UMOV UR6, 0x16e9fd7f ;  /* 0x16e9fd7f00067882 */ /* 0x000fe20000000000 */
[----:B------:R-:W-:Y:S01]  /*0990*/  UMOV UR7, 0x3ff3ba59 ;  /* 0x3ff3ba5900077882 */ /* 0x000fe20000000000 */
[----:B------:R-:W-:Y:S02]  /*09a0*/  DFMA R14, R14, R20, R14 ;  /* 0x000000140e0e722b */ /* 0x000fe4000000000e */
[----:B------:R-:W-:-:S03]  /*09b0*/  DFMA R16, R6, R16, UR6 ;  /* 0x0000000606107e2b */ /* 0x000fc60008000010 */
[----:B------:R-:W-:-:S05]  /*09c0*/  DFMA R22, R12, R22, 1 ;  /* 0x3ff000000c16742b */ /* 0x000fca0000000016 */
[----:B------:R-:W-:-:S03]  /*09d0*/  DMUL R6, R16, R14 ;  /* 0x0000000e10067228 */ /* 0x000fc60000000000 */
[----:B------:R-:W-:-:S05]  /*09e0*/  DFMA R12, R12, R22, 1 ;  /* 0x3ff000000c0c742b */ /* 0x000fca0000000016 */
[----:B------:R-:W-:-:S05]  /*09f0*/  DMUL R18, R6, -2 ;  /* 0xc000000006127828 */ /* 0x000fca0000000000 */
[----:B------:R-:W-:Y:S01]  /*0a00*/  IMAD R13, R11, 0x100000, R13 ;  /* 0x001000000b0d7824 */ /* 0x000fe200078e020d */
[----:B------:R-:W-:Y:S01]  /*0a10*/  LEA R11, R10, 0x3ff00000, 0x14 ;  /* 0x3ff000000a0b7811 */ /* 0x000fe200078ea0ff */
[----:B------:R-:W-:Y:S01]  /*0a20*/  IMAD.MOV.U32 R10, RZ, RZ, RZ ;  /* 0x000000ffff0a7224 */ /* 0x000fe200078e00ff */
[----:B------:R-:W-:-:S05]  /*0a30*/  DFMA R18, R2, R18, R16 ;  /* 0x000000120212722b */ /* 0x000fca0000000010 */
[----:B------:R-:W-:-:S03]  /*0a40*/  DMUL R10, R12, R10 ;  /* 0x0000000a0c0a7228 */ /* 0x000fc60000000000 */
[----:B------:R-:W-:-:S05]  /*0a50*/  DADD R18, -R6, R18 ;  /* 0x0000000006127229 */ /* 0x000fca0000000112 */
[----:B------:R-:W-:-:S03]  /*0a60*/  DFMA R8, R10, R8, R10 ;  /* 0x000000080a08722b */ /* 0x000fc6000000000a */
        /* <DEDUP_REMOVED lines=9> */
.L_x_789:
        /* <DEDUP_REMOVED lines=9> */
.L_x_790:
[----:B------:R-:W-:Y:S05]  /*0b90*/  BSYNC.RECONVERGENT B0 ;  /* 0x0000000000007941 */ /* 0x000fea0003800200 */
.L_x_788:
[----:B------:R-:W0:Y:S02]  /*0ba0*/  LDC.64 R4, c[0x0][0x388] ;  /* 0x0000e200ff047b82 */ /* 0x000e240000000a00 */
[----:B0-----:R-:W-:-:S05]  /*0bb0*/  IMAD.WIDE R4, R0, 0x8, R4 ;  /* 0x0000000800047825 */ /* 0x001fca00078e0204 */
[----:B------:R-:W-:Y:S01]  /*0bc0*/  STG.E.64 desc[UR4][R4.64], R2 ;  /* 0x0000000204007986 */ /* 0x000fe2000c101b04 */
[----:B------:R-:W-:Y:S05]  /*0bd0*/  EXIT ;  /* 0x000000000000794d */ /* 0x000fea0003800000 */
.L_x_791:
        /* <DEDUP_REMOVED lines=10> */
.L_x_1267:


//--------------------- .text.vec_cospi           --------------------------
	.section	.text.vec_cospi,"ax",@progbits
	.align	128
        .global         vec_cospi
        .type           vec_cospi,@function
        .size           vec_cospi,(.L_x_1268 - vec_cospi)
        .other          vec_cospi,@"STO_CUDA_ENTRY STV_DEFAULT"
vec_cospi:
.text.vec_cospi:
        /* <DEDUP_REMOVED lines=19> */
[----:B---3--:R-:W-:Y:S01]  /*0130*/  DMUL R18, RZ, R4 ;  /* 0x00000004ff127228 */ /* 0x008fe20000000000 */
[----:B------:R-:W-:-:S05]  /*0140*/  IMAD.SHL.U32 R2, R5, 0x2, RZ ;  /* 0x0000000205027824 */ /* 0x000fca00078e00ff */
[----:B------:R-:W-:-:S04]  /*0150*/  ISETP.GT.U32.AND P0, PT, R2, -0x79800000, PT ;  /* 0x868000000200780c */ /* 0x000fc80003f04070 */
[----:B------:R-:W-:Y:S02]  /*0160*/  FSEL R21, R19, R5, P0 ;  /* 0x0000000513157208 */ /* 0x000fe40000000000 */
[----:B------:R-:W-:-:S03]  /*0170*/  FSEL R18, R18, R4, P0 ;  /* 0x0000000412127208 */ /* 0x000fc60000000000 */
[----:B------:R-:W-:-:S04]  /*0180*/  VIADD R19, R21, 0x100000 ;  /* 0x0010000015137836 */ /* 0x000fc80000000000 */
[----:B------:R-:W0:Y:S02]  /*0190*/  F2I.S64.F64 R16, R18 ;  /* 0x0000001200107311 */ /* 0x000e240000301900 */
[----:B0-----:R-:W-:-:S04]  /*01a0*/  VIADD R2, R16, 0x1 ;  /* 0x0000000110027836 */ /* 0x001fc80000000000 */
[----:B------:R-:W-:-:S05]  /*01b0*/  IMAD.SHL.U32 R3, R2, 0x40, RZ ;  /* 0x0000004002037824 */ /* 0x000fca00078e00ff */
[----:B------:R-:W-:-:S04]  /*01c0*/  LOP3.LUT R3, R3, 0x40, RZ, 0xc0, !PT ;  /* 0x0000004003037812 */ /* 0x000fc800078ec0ff */
[----:B--2---:R-:W-:-:S05]  /*01d0*/  IADD3 R24, P0, PT, R3, UR6, RZ ;  /* 0x0000000603187c10 */ /* 0x004fca000ff1e0ff */
[----:B------:R-:W-:-:S05]  /*01e0*/  IMAD.X R25, RZ, RZ, UR7, P0 ;  /* 0x00000007ff197e24 */ /* 0x000fca00080e06ff */
[----:B------:R-:W2:Y:S04]  /*01f0*/  LDG.E.128.CONSTANT R12, desc[UR4][R24.64] ;  /* 0x00000004180c7981 */ /* 0x000ea8000c1e9d00 */
[----:B------:R-:W3:Y:S04]  /*0200*/  LDG.E.128.CONSTANT R8, desc[UR4][R24.64+0x10] ;  /* 0x0000100418087981 */ /* 0x000ee8000c1e9d00 */
[----:B------:R-:W4:Y:S01]  /*0210*/  LDG.E.128.CONSTANT R4, desc[UR4][R24.64+0x20] ;  /* 0x0000200418047981 */ /* 0x000f22000c1e9d00 */
[----:B------:R-:W0:Y:S01]  /*0220*/  FRND.F64 R22, R18 ;  /* 0x0000001200167313 */ /* 0x000e220000301800 */
[----:B------:R-:W-:Y:S01]  /*0230*/  IMAD.MOV.U32 R20, RZ, RZ, R18 ;  /* 0x000000ffff147224 */ /* 0x000fe200078e0012 */
        /* <DEDUP_REMOVED lines=12> */
[----:B------:R-:W-:-:S04]  /*0300*/  FSEL R21, R3, -0.082518599927425384521, !P0 ;  /* 0xbda8ff8303157808 */ /* 0x000fc80004000000 */
[----:B------:R-:W-:Y:S02]  /*0310*/  FSEL R20, -R20, 4.2945490664224492434e-19, !P0 ;  /* 0x20fd816414147808 */ /* 0x000fe40004000100 */
[----:B------:R-:W-:-:S08]  /*0320*/  DMUL R18, R16, R16 ;  /* 0x0000001010127228 */ /* 0x000fd00000000000 */
[----:B--2---:R-:W-:-:S08]  /*0330*/  DFMA R12, R18, R20, R12 ;  /* 0x00000014120c722b */ /* 0x004fd0000000000c */
[----:B------:R-:W-:-:S08]  /*0340*/  DFMA R12, R18, R12, R14 ;  /* 0x0000000c120c722b */ /* 0x000fd0000000000e */
[----:B---3--:R-:W-:-:S08]  /*0350*/  DFMA R8, R18, R12, R8 ;  /* 0x0000000c1208722b */ /* 0x008fd00000000008 */
[----:B------:R-:W-:-:S08]  /*0360*/  DFMA R8, R18, R8, R10 ;  /* 0x000000081208722b */ /* 0x000fd0000000000a */
[C---:B----4-:R-:W-:Y:S02]  /*0370*/  DFMA R4, R18.reuse, R8, R4 ;  /* 0x000000081204722b */ /* 0x050fe40000000004 */
[----:B------:R-:W0:Y:S06]  /*0380*/  LDC.64 R8, c[0x0][0x388] ;  /* 0x0000e200ff087b82 */ /* 0x000e2c0000000a00 */
[----:B------:R-:W-:-:S08]  /*0390*/  DFMA R4, R18, R4, R6 ;  /* 0x000000041204722b */ /* 0x000fd00000000006 */
[-C--:B------:R-:W-:Y:S02]  /*03a0*/  DFMA R16, R16, R4.reuse, R16 ;  /* 0x000000041010722b */ /* 0x080fe40000000010 */
        /* <DEDUP_REMOVED lines=10> */
.L_x_792:
        /* <DEDUP_REMOVED lines=11> */
.L_x_1268:


//--------------------- .text.vec_cosh            --------------------------
	.section	.text.vec_cosh,"ax",@progbits
	.align	128
        .global         vec_cosh
        .type           vec_cosh,@function
        .size           vec_cosh,(.L_x_1269 - vec_cosh)
        .other          vec_cosh,@"STO_CUDA_ENTRY STV_DEFAULT"
vec_cosh:
.text.vec_cosh:
        /* <DEDUP_REMOVED lines=21> */
[----:B------:R-:W-:-:S13]  /*0150*/  ISETP.GT.U32.AND P0, PT, R5, 0x408633ce, PT ;  /* 0x408633ce0500780c */ /* 0x000fda0003f04070 */
[----:B------:R-:W-:Y:S05]  /*0160*/  @P0 BRA `(.L_x_794) ;  /* 0x0000000000c80947 */ /* 0x000fea0003800000 */
[----:B------:R-:W-:Y:S02]  /*0170*/  HFMA2 R3, -RZ, RZ, 1.9912109375, 0.00128841400146484375 ;  /* 0x3ff71547ff037431 */ /* 0x000fe400000001ff */
[----:B------:R-:W-:Y:S01]  /*0180*/  IMAD.MOV.U32 R2, RZ, RZ, 0x652b82fe ;  /* 0x652b82feff027424 */ /* 0x000fe200078e00ff */
[----:B------:R-:W-:Y:S01]  /*0190*/  UMOV UR6, 0xfefa39ef ;  /* 0xfefa39ef00067882 */ /* 0x000fe20000000000 */
[----:B------:R-:W-:-:S04]  /*01a0*/  UMOV UR7, 0x3fe62e42 ;  /* 0x3fe62e4200077882 */ /* 0x000fc80000000000 */
[----:B------:R-:W-:-:S08]  /*01b0*/  DFMA R2, R4, R2, 6.75539944105574400000e+15 ;  /* 0x433800000402742b */ /* 0x000fd00000000002 */
        /* <DEDUP_REMOVED lines=36> */
[----:B------:R-:W-:-:S05]  /*0400*/  IMAD R2, R2, 0x100000, R7 ;  /* 0x0010000002027824 */ /* 0x000fca00078e0207 */
[----:B------:R-:W-:Y:S02]  /*0410*/  IADD3 R7, PT, PT, R2, -0x200000, RZ ;  /* 0xffe0000002077810 */ /* 0x000fe40007ffe0ff */
[----:B------:R-:W-:Y:S02]  /*0420*/  MOV R2, RZ ;  /* 0x000000ff00027202 */ /* 0x000fe40000000f00 */
[----:B------:R-:W0:Y:S04]  /*0430*/  MUFU.RCP64H R3, R7 ;  /* 0x0000000700037308 */ /* 0x000e280000001800 */
[----:B0-----:R-:W-:-:S08]  /*0440*/  DFMA R4, -R6, R2, 1 ;  /* 0x3ff000000604742b */ /* 0x001fd00000000102 */
[----:B------:R-:W-:-:S08]  /*0450*/  DFMA R4, R4, R4, R4 ;  /* 0x000000040404722b */ /* 0x000fd00000000004 */
[----:B------:R-:W-:-:S08]  /*0460*/  DFMA R4, R2, R4, R2 ;  /* 0x000000040204722b */ /* 0x000fd00000000002 */
[----:B------:R-:W-:Y:S01]  /*0470*/  DFMA R4, R4, 0.0625, R6 ;  /* 0x3fb000000404782b */ /* 0x000fe20000000006 */
[----:B------:R-:W-:Y:S10]  /*0480*/  BRA `(.L_x_795) ;  /* 0x00000000000c7947 */ /* 0x000ff40003800000 */
.L_x_794:
[----:B------:R-:W-:-:S06]  /*0490*/  DSETP.GTU.AND P0, PT, R2, +INF , PT ;  /* 0x7ff000000200742a */ /* 0x000fcc0003f0c000 */
[----:B------:R-:W-:Y:S02]  /*04a0*/  FSEL R4, R2, RZ, P0 ;  /* 0x000000ff02047208 */ /* 0x000fe40000000000 */
[----:B------:R-:W-:-:S07]  /*04b0*/  FSEL R5, R3, +QNAN , P0 ;  /* 0x7ff0000003057808 */ /* 0x000fce0000000000 */
.L_x_795:
[----:B------:R-:W-:Y:S05]  /*04c0*/  BSYNC.RECONVERGENT B0 ;  /* 0x0000000000007941 */ /* 0x000fea0003800200 */
.L_x_793:
[----:B------:R-:W0:Y:S01]  /*04d0*/  LDC.64 R2, c[0x0][0x388] ;  /* 0x0000e200ff027b82 */ /* 0x000e220000000a00 */
[----:B------:R-:W-:Y:S01]  /*04e0*/  DADD R4, R4, R4 ;  /* 0x0000000004047229 */ /* 0x000fe20000000004 */
[----:B0-----:R-:W-:-:S06]  /*04f0*/  IMAD.WIDE R2, R0, 0x8, R2 ;  /* 0x0000000800027825 */ /* 0x001fcc00078e0202 */
[----:B------:R-:W-:Y:S01]  /*0500*/  STG.E.64 desc[UR4][R2.64], R4 ;  /* 0x0000000402007986 */ /* 0x000fe2000c101b04 */
[----:B------:R-:W-:Y:S05]  /*0510*/  EXIT ;  /* 0x000000000000794d */ /* 0x000fea0003800000 */
.L_x_796:
        /* <DEDUP_REMOVED lines=14> */
.L_x_1269:


//--------------------- .text.vec_cos             --------------------------
	.section	.text.vec_cos,"ax",@progbits
	.align	128
        .global         vec_cos
        .type           vec_cos,@function
        .size           vec_cos,(.L_x_1174 - vec_cos)
        .other          vec_cos,@"STO_CUDA_ENTRY STV_DEFAULT"
vec_cos:
.text.vec_cos:
        /* <DEDUP_REMOVED lines=42> */
[----:B------:R-:W-:Y:S05]  /*02a0*/  CALL.REL.NOINC `($vec_cos$__internal_trig_reduction_slowpathd) ;  /* 0x0000000000907944 */ /* 0x000fea0003c00000 */
.L_x_800:
[----:B------:R-:W-:Y:S05]  /*02b0*/  BSYNC.RECONVERGENT B0 ;  /* 0x0000000000007941 */ /* 0x000fea0003800200 */
.L_x_799:
[----:B------:R-:W-:-:S07]  /*02c0*/  VIADD R0, R0, 0x1 ;  /* 0x0000000100007836 */ /* 0x000fce0000000000 */
.L_x_798:
[----:B------:R-:W-:Y:S05]  /*02d0*/  BSYNC.RECONVERGENT B1 ;  /* 0x0000000000017941 */ /* 0x000fea0003800200 */
.L_x_797:
        /* <DEDUP_REMOVED lines=33> */
        .type           $vec_cos$__internal_trig_reduction_slowpathd,@function
        .size           $vec_cos$__internal_trig_reduction_slowpathd,(.L_x_1174 - $vec_cos$__internal_trig_reduction_slowpathd)
$vec_cos$__internal_trig_reduction_slowpathd:
        /* <DEDUP_REMOVED lines=26> */
.L_x_805:
        /* <DEDUP_REMOVED lines=28> */
.L_x_804:
[----:B------:R-:W-:-:S07]  /*0850*/  IMAD.MOV.U32 R21, RZ, RZ, R0 ;  /* 0x000000ffff157224 */ /* 0x000fce00078e0000 */
.L_x_803:
[----:B------:R-:W-:Y:S05]  /*0860*/  BSYNC.RECONVERGENT B2 ;  /* 0x0000000000027941 */ /* 0x000fea0003800200 */
.L_x_802:
        /* <DEDUP_REMOVED lines=60> */
.L_x_807:
[----:B------:R-:W-:Y:S05]  /*0c30*/  BSYNC.RECONVERGENT B2 ;  /* 0x0000000000027941 */ /* 0x000fea0003800200 */
.L_x_806:
        /* <DEDUP_REMOVED lines=36> */
.L_x_801:
[----:B------:R-:W-:Y:S02]  /*0e80*/  IMAD.MOV.U32 R13, RZ, RZ, 0x0 ;  /* 0x00000000ff0d7424 */ /* 0x000fe400078e00ff */
[----:B------:R-:W-:Y:S02]  /*0e90*/  IMAD.MOV.U32 R0, RZ, RZ, R4 ;  /* 0x000000ffff007224 */ /* 0x000fe400078e0004 */
[----:B------:R-:W-:Y:S02]  /*0ea0*/  IMAD.MOV.U32 R2, RZ, RZ, R11 ;  /* 0x000000ffff027224 */ /* 0x000fe400078e000b */
[----:B------:R-:W-:Y:S01]  /*0eb0*/  IMAD.MOV.U32 R3, RZ, RZ, R14 ;  /* 0x000000ffff037224 */ /* 0x000fe200078e000e */
[----:B------:R-:W-:Y:S06]  /*0ec0*/  RET.REL.NODEC R12 `(vec_cos) ;  /* 0xfffffff00c4c7950 */ /* 0x000fec0003c3ffff */
.L_x_808:
        /* <DEDUP_REMOVED lines=11> */
.L_x_1174:


//--------------------- .text.vec_ceil            --------------------------
	.section	.text.vec_ceil,"ax",@progbits
	.align	128
        .global         vec_ceil
        .type           vec_ceil,@function
        .size           vec_ceil,(.L_x_1271 - vec_ceil)
        .other          vec_ceil,@"STO_CUDA_ENTRY STV_DEFAULT"
vec_ceil:
.text.vec_ceil:
        /* <DEDUP_REMOVED lines=20> */
[----:B---3--:R-:W0:Y:S04]  /*0140*/  FRND.F64.CEIL R4, R2 ;  /* 0x0000000200047313 */ /* 0x008e280000309800 */
[----:B0-----:R-:W-:Y:S01]  /*0150*/  STG.E.64 desc[UR4][R6.64], R4 ;  /* 0x0000000406007986 */ /* 0x001fe2000c101b04 */
[----:B------:R-:W-:Y:S05]  /*0160*/  EXIT ;  /* 0x000000000000794d */ /* 0x000fea0003800000 */
.L_x_809:
        /* <DEDUP_REMOVED lines=9> */
.L_x_1271:


//--------------------- .text.vec_cbrt            --------------------------
	.section	.text.vec_cbrt,"ax",@progbits
	.align	128
        .global         vec_cbrt
        .type           vec_cbrt,@function
        .size           vec_cbrt,(.L_x_1272 - vec_cbrt)
        .other          vec_cbrt,@"STO_CUDA_ENTRY STV_DEFAULT"
vec_cbrt:
.text.vec_cbrt:
        /* <DEDUP_REMOVED lines=18> */
[----:B------:R-:W-:Y:S02]  /*0120*/  MOV R14, RZ ;  /* 0x000000ff000e7202 */ /* 0x000fe40000000f00 */
        /* <DEDUP_REMOVED lines=13> */
[----:B0-----:R-:W-:Y:S01]  /*0200*/  FMUL R18, R5, 0.3333333432674407959 ;  /* 0x3eaaaaab05127820 */ /* 0x001fe20000400000 */
[C---:B------:R-:W-:Y:S01]  /*0210*/  VIADD R5, R4.reuse, 0xfee ;  /* 0x00000fee04057836 */ /* 0x040fe20000000000 */
[----:B------:R-:W-:-:S04]  /*0220*/  @P0 IADD3 R5, PT, PT, R4, 0x100000, RZ ;  /* 0x0010000004050810 */ /* 0x000fc80007ffe0ff */
[----:B------:R-:W0:Y:S08]  /*0230*/  MUFU.EX2 R6, R18 ;  /* 0x0000001200067308 */ /* 0x000e300000000800 */
[----:B0-----:R-:W0:Y:S02]  /*0240*/  F2F.F64.F32 R6, R6 ;  /* 0x0000000600067310 */ /* 0x001e240000201800 */
[----:B0-----:R-:W-:-:S10]  /*0250*/  DMUL R10, R6, R6 ;  /* 0x00000006060a7228 */ /* 0x001fd40000000000 */
[----:B------:R-:W-:Y:S01]  /*0260*/  IADD3 R13, PT, PT, R11, 0x100000, RZ ;  /* 0x001000000b0d7810 */ /* 0x000fe20007ffe0ff */
[----:B------:R-:W-:-:S06]  /*0270*/  IMAD.MOV.U32 R12, RZ, RZ, R10 ;  /* 0x000000ffff0c7224 */ /* 0x000fcc00078e000a */
[C-C-:B------:R-:W-:Y:S02]  /*0280*/  DFMA R12, R6.reuse, R12, R8.reuse ;  /* 0x0000000c060c722b */ /* 0x140fe40000000008 */
[----:B------:R-:W-:Y:S01]  /*0290*/  DFMA R8, -R6, R10, R8 ;  /* 0x0000000a0608722b */ /* 0x000fe20000000108 */
[----:B------:R-:W0:Y:S03]  /*02a0*/  LDC.64 R10, c[0x0][0x388] ;  /* 0x0000e200ff0a7b82 */ /* 0x000e260000000a00 */
[----:B------:R-:W1:Y:S02]  /*02b0*/  MUFU.RCP64H R15, R13 ;  /* 0x0000000d000f7308 */ /* 0x000e640000001800 */
[----:B-1----:R-:W-:-:S08]  /*02c0*/  DFMA R16, -R12, R14, 1 ;  /* 0x3ff000000c10742b */ /* 0x002fd0000000010e */
[----:B------:R-:W-:-:S08]  /*02d0*/  DFMA R16, R16, R16, R16 ;  /* 0x000000101010722b */ /* 0x000fd00000000010 */
[----:B------:R-:W-:-:S08]  /*02e0*/  DFMA R16, R14, R16, R14 ;  /* 0x000000100e10722b */ /* 0x000fd0000000000e */
[----:B------:R-:W-:-:S08]  /*02f0*/  DMUL R8, R16, R8 ;  /* 0x0000000810087228 */ /* 0x000fd00000000000 */
[----:B------:R-:W-:Y:S02]  /*0300*/  DFMA R8, R6, R8, R6 ;  /* 0x000000080608722b */ /* 0x000fe40000000006 */
[----:B------:R-:W-:-:S08]  /*0310*/  DADD R6, R2, R2 ;  /* 0x0000000002067229 */ /* 0x000fd00000000002 */
[----:B------:R-:W-:Y:S01]  /*0320*/  IMAD R5, R5, 0x100000, R9 ;  /* 0x0010000005057824 */ /* 0x000fe200078e0209 */
[----:B------:R-:W-:-:S04]  /*0330*/  DSETP.NE.AND P0, PT, R6, R2, PT ;  /* 0x000000020600722a */ /* 0x000fc80003f05000 */
[----:B------:R-:W-:Y:S01]  /*0340*/  LOP3.LUT R5, R5, 0x80000000, R3, 0xb8, !PT ;  /* 0x8000000005057812 */ /* 0x000fe200078eb803 */
[----:B0-----:R-:W-:Y:S01]  /*0350*/  IMAD.WIDE R2, R0, 0x8, R10 ;  /* 0x0000000800027825 */ /* 0x001fe200078e020a */
[----:B------:R-:W-:Y:S02]  /*0360*/  FSEL R8, R6, R8, !P0 ;  /* 0x0000000806087208 */ /* 0x000fe40004000000 */
[----:B------:R-:W-:-:S05]  /*0370*/  FSEL R9, R7, R5, !P0 ;  /* 0x0000000507097208 */ /* 0x000fca0004000000 */
[----:B------:R-:W-:Y:S01]  /*0380*/  STG.E.64 desc[UR4][R2.64], R8 ;  /* 0x0000000802007986 */ /* 0x000fe2000c101b04 */
[----:B------:R-:W-:Y:S05]  /*0390*/  EXIT ;  /* 0x000000000000794d */ /* 0x000fea0003800000 */
.L_x_810:
        /* <DEDUP_REMOVED lines=14> */
.L_x_1272:


//--------------------- .text.vec_atanh           --------------------------
	.section	.text.vec_atanh,"ax",@progbits
	.align	128
        .global         vec_atanh
        .type           vec_atanh,@function
        .size           vec_atanh,(.L_x_1175 - vec_atanh)
        .other          vec_atanh,@"STO_CUDA_ENTRY STV_DEFAULT"
vec_atanh:
.text.vec_atanh:
        /* <DEDUP_REMOVED lines=19> */
[----:B------:R-:W-:Y:S01]  /*0130*/  BSSY.RECONVERGENT B0, `(.L_x_811) ;  /* 0x0000017000007945 */ /* 0x000fe20003800200 */
[----:B--2---:R-:W-:-:S06]  /*0140*/  DADD R4, -|R6|, 1 ;  /* 0x3ff0000006047429 */ /* 0x004fcc0000000300 */
[----:B------:R-:W0:Y:S02]  /*0150*/  MUFU.RCP64H R3, R5 ;  /* 0x0000000500037308 */ /* 0x000e240000001800 */
[----:B0-----:R-:W-:-:S08]  /*0160*/  DFMA R8, -R4, R2, 1 ;  /* 0x3ff000000408742b */ /* 0x001fd00000000102 */
[----:B------:R-:W-:-:S08]  /*0170*/  DFMA R8, R8, R8, R8 ;  /* 0x000000080808722b */ /* 0x000fd00000000008 */
[----:B------:R-:W-:Y:S02]  /*0180*/  DFMA R2, R2, R8, R2 ;  /* 0x000000080202722b */ /* 0x000fe40000000002 */
[----:B------:R-:W-:-:S06]  /*0190*/  DADD R8, |R6|, |R6| ;  /* 0x0000000006087229 */ /* 0x000fcc0000000606 */
[----:B------:R-:W-:-:S04]  /*01a0*/  DFMA R10, -R4, R2, 1 ;  /* 0x3ff00000040a742b */ /* 0x000fc80000000102 */
[----:B------:R-:W-:-:S04]  /*01b0*/  FSETP.GEU.AND P1, PT, |R9|, 6.5827683646048100446e-37, PT ;  /* 0x036000000900780b */ /* 0x000fc80003f2e200 */
        /* <DEDUP_REMOVED lines=9> */
[----:B------:R-:W-:Y:S02]  /*0250*/  IMAD.MOV.U32 R13, RZ, RZ, R9 ;  /* 0x000000ffff0d7224 */ /* 0x000fe400078e0009 */
[----:B------:R-:W-:-:S07]  /*0260*/  IMAD.MOV.U32 R11, RZ, RZ, R5 ;  /* 0x000000ffff0b7224 */ /* 0x000fce00078e0005 */
[----:B------:R-:W-:Y:S05]  /*0270*/  CALL.REL.NOINC `($__internal_46_$__cuda_sm20_div_rn_f64_full) ;  /* 0x0000000800587944 */ /* 0x000fea0003c00000 */
[----:B------:R-:W-:Y:S02]  /*0280*/  IMAD.MOV.U32 R2, RZ, RZ, R4 ;  /* 0x000000ffff027224 */ /* 0x000fe400078e0004 */
[----:B------:R-:W-:-:S07]  /*0290*/  IMAD.MOV.U32 R3, RZ, RZ, R5 ;  /* 0x000000ffff037224 */ /* 0x000fce00078e0005 */
.L_x_812:
[----:B------:R-:W-:Y:S05]  /*02a0*/  BSYNC.RECONVERGENT B0 ;  /* 0x0000000000007941 */ /* 0x000fea0003800200 */
.L_x_811:
[C---:B------:R-:W-:Y:S01]  /*02b0*/  FSETP.GT.AND P0, PT, R3.reuse, -1.6999999284744262695, PT ;  /* 0xbfd999990300780b */ /* 0x040fe20003f04000 */
[----:B------:R-:W-:Y:S03]  /*02c0*/  BSSY.RECONVERGENT B0, `(.L_x_813) ;  /* 0x000008b000007945 */ /* 0x000fe60003800200 */
        /* <DEDUP_REMOVED lines=21> */
[----:B------:R-:W-:Y:S02]  /*0420*/  IMAD.MOV.U32 R12, RZ, RZ, R2 ;  /* 0x000000ffff0c7224 */ /* 0x000fe400078e0002 */
[----:B------:R-:W-:-:S07]  /*0430*/  IMAD.MOV.U32 R13, RZ, RZ, R3 ;  /* 0x000000ffff0d7224 */ /* 0x000fce00078e0003 */
[----:B------:R-:W-:Y:S05]  /*0440*/  CALL.REL.NOINC `($__internal_46_$__cuda_sm20_div_rn_f64_full) ;  /* 0x0000000400e47944 */ /* 0x000fea0003c00000 */
.L_x_816:
[----:B------:R-:W-:Y:S05]  /*0450*/  BSYNC.RECONVERGENT B1 ;  /* 0x0000000000017941 */ /* 0x000fea0003800200 */
.L_x_815:
        /* <DEDUP_REMOVED lines=30> */
.L_x_814:
        /* <DEDUP_REMOVED lines=77> */
.L_x_818:
[----:B------:R-:W-:Y:S01]  /*0b10*/  IMAD.MOV.U32 R2, RZ, RZ, 0x0 ;  /* 0x00000000ff027424 */ /* 0x000fe200078e00ff */
[----:B------:R-:W-:Y:S01]  /*0b20*/  LOP3.LUT P0, RZ, R9, 0x7fffffff, RZ, 0xc0, !PT ;  /* 0x7fffffff09ff7812 */ /* 0x000fe2000780c0ff */
[----:B------:R-:W-:-:S06]  /*0b30*/  IMAD.MOV.U32 R3, RZ, RZ, 0x7ff00000 ;  /* 0x7ff00000ff037424 */ /* 0x000fcc00078e00ff */
[----:B------:R-:W-:-:S10]  /*0b40*/  DFMA R2, R8, R2, +INF ;  /* 0x7ff000000802742b */ /* 0x000fd40000000002 */
[----:B------:R-:W-:Y:S02]  /*0b50*/  FSEL R2, R2, RZ, P0 ;  /* 0x000000ff02027208 */ /* 0x000fe40000000000 */
[----:B------:R-:W-:-:S07]  /*0b60*/  FSEL R3, R3, -QNAN , P0 ;  /* 0xfff0000003037808 */ /* 0x000fce0000000000 */
.L_x_817:
[----:B------:R-:W-:Y:S05]  /*0b70*/  BSYNC.RECONVERGENT B0 ;  /* 0x0000000000007941 */ /* 0x000fea0003800200 */
.L_x_813:
[----:B------:R-:W0:Y:S01]  /*0b80*/  LDC.64 R4, c[0x0][0x388] ;  /* 0x0000e200ff047b82 */ /* 0x000e220000000a00 */
[----:B------:R-:W-:-:S10]  /*0b90*/  DMUL R2, R2, 0.5 ;  /* 0x3fe0000002027828 */ /* 0x000fd40000000000 */
[----:B------:R-:W-:Y:S01]  /*0ba0*/  LOP3.LUT R3, R3, 0x80000000, R7, 0xb8, !PT ;  /* 0x8000000003037812 */ /* 0x000fe200078eb807 */
[----:B0-----:R-:W-:-:S05]  /*0bb0*/  IMAD.WIDE R4, R0, 0x8, R4 ;  /* 0x0000000800047825 */ /* 0x001fca00078e0204 */
[----:B------:R-:W-:Y:S01]  /*0bc0*/  STG.E.64 desc[UR4][R4.64], R2 ;  /* 0x0000000204007986 */ /* 0x000fe2000c101b04 */
[----:B------:R-:W-:Y:S05]  /*0bd0*/  EXIT ;  /* 0x000000000000794d */ /* 0x000fea0003800000 */
        .weak           $__internal_46_$__cuda_sm20_div_rn_f64_full
        .type           $__internal_46_$__cuda_sm20_div_rn_f64_full,@function
        .size           $__internal_46_$__cuda_sm20_div_rn_f64_full,(.L_x_1175 - $__internal_46_$__cuda_sm20_div_rn_f64_full)
$__internal_46_$__cuda_sm20_div_rn_f64_full:
[C---:B------:R-:W-:Y:S01]  /*0be0*/  FSETP.GEU.AND P0, PT, |R11|.reuse, 1.469367938527859385e-39, PT ;  /* 0x001000000b00780b */ /* 0x040fe20003f0e200 */
[----:B------:R-:W-:Y:S01]  /*0bf0*/  IMAD.MOV.U32 R10, RZ, RZ, R4 ;  /* 0x000000ffff0a7224 */ /* 0x000fe200078e0004 */
[----:B------:R-:W-:Y:S01]  /*0c00*/  LOP3.LUT R8, R11, 0x800fffff, RZ, 0xc0, !PT ;  /* 0x800fffff0b087812 */ /* 0x000fe200078ec0ff */
[----:B------:R-:W-:Y:S01]  /*0c10*/  IMAD.MOV.U32 R18, RZ, RZ, 0x1 ;  /* 0x00000001ff127424 */ /* 0x000fe200078e00ff */
[C---:B------:R-:W-:Y:S01]  /*0c20*/  FSETP.GEU.AND P2, PT, |R13|.reuse, 1.469367938527859385e-39, PT ;  /* 0x001000000d00780b */ /* 0x040fe20003f4e200 */
[----:B------:R-:W-:Y:S01]  /*0c30*/  BSSY.RECONVERGENT B2, `(.L_x_819) ;  /* 0x0000054000027945 */ /* 0x000fe20003800200 */
[----:B------:R-:W-:Y:S02]  /*0c40*/  LOP3.LUT R9, R8, 0x3ff00000, RZ, 0xfc, !PT ;  /* 0x3ff0000008097812 */ /* 0x000fe400078efcff */
[----:B------:R-:W-:Y:S02]  /*0c50*/  MOV R8, R4 ;  /* 0x0000000400087202 */ /* 0x000fe40000000f00 */
[----:B------:R-:W-:-:S02]  /*0c60*/  LOP3.LUT R16, R13, 0x7ff00000, RZ, 0xc0, !PT ;  /* 0x7ff000000d107812 */ /* 0x000fc400078ec0ff */
[C---:B------:R-:W-:Y:S01]  /*0c70*/  LOP3.LUT R17, R11.reuse, 0x7ff00000, RZ, 0xc0, !PT ;  /* 0x7ff000000b117812 */ /* 0x040fe200078ec0ff */
[----:B------:R-:W-:Y:S02]  /*0c80*/  @!P0 DMUL R8, R10, 8.98846567431157953865e+307 ;  /* 0x7fe000000a088828 */ /* 0x000fe40000000000 */
[----:B------:R-:W-:Y:S01]  /*0c90*/  IMAD.MOV.U32 R24, RZ, RZ, R16 ;  /* 0x000000ffff187224 */ /* 0x000fe200078e0010 */
[C---:B------:R-:W-:Y:S01]  /*0ca0*/  ISETP.GE.U32.AND P1, PT, R16.reuse, R17, PT ;  /* 0x000000111000720c */ /* 0x040fe20003f26070 */
[----:B------:R-:W-:Y:S01]  /*0cb0*/  IMAD.MOV.U32 R25, RZ, RZ, R17 ;  /* 0x000000ffff197224 */ /* 0x000fe200078e0011 */
[----:B------:R-:W-:Y:S01]  /*0cc0*/  @!P2 LOP3.LUT R15, R11, 0x7ff00000, RZ, 0xc0, !PT ;  /* 0x7ff000000b0fa812 */ /* 0x000fe200078ec0ff */
[----:B------:R-:W0:Y:S03]  /*0cd0*/  MUFU.RCP64H R19, R9 ;  /* 0x0000000900137308 */ /* 0x000e260000001800 */
[----:B------:R-:W-:Y:S01]  /*0ce0*/  @!P2 ISETP.GE.U32.AND P3, PT, R16, R15, PT ;  /* 0x0000000f1000a20c */ /* 0x000fe20003f66070 */
[----:B------:R-:W-:Y:S01]  /*0cf0*/  IMAD.MOV.U32 R15, RZ, RZ, 0x1ca00000 ;  /* 0x1ca00000ff0f7424 */ /* 0x000fe200078e00ff */
[----:B------:R-:W-:-:S04]  /*0d00*/  @!P0 LOP3.LUT R25, R9, 0x7ff00000, RZ, 0xc0, !PT ;  /* 0x7ff0000009198812 */ /* 0x000fc800078ec0ff */
[----:B------:R-:W-:-:S04]  /*0d10*/  @!P2 SEL R21, R15, 0x63400000, !P3 ;  /* 0x634000000f15a807 */ /* 0x000fc80005800000 */
[----:B------:R-:W-:Y:S01]  /*0d20*/  @!P2 LOP3.LUT R22, R21, 0x80000000, R13, 0xf8, !PT ;  /* 0x800000001516a812 */ /* 0x000fe200078ef80d */
[----:B0-----:R-:W-:-:S03]  /*0d30*/  DFMA R4, R18, -R8, 1 ;  /* 0x3ff000001204742b */ /* 0x001fc60000000808 */
[----:B------:R-:W-:Y:S01]  /*0d40*/  @!P2 LOP3.LUT R23, R22, 0x100000, RZ, 0xfc, !PT ;  /* 0x001000001617a812 */ /* 0x000fe200078efcff */
[----:B------:R-:W-:-:S04]  /*0d50*/  @!P2 IMAD.MOV.U32 R22, RZ, RZ, RZ ;  /* 0x000000ffff16a224 */ /* 0x000fc800078e00ff */
        /* <DEDUP_REMOVED lines=35> */
[----:B------:R-:W-:-:S06]  /*0f90*/  IMAD.MOV.U32 R4, RZ, RZ, RZ ;  /* 0x000000ffff047224 */ /* 0x000fcc00078e00ff */
[----:B------:R-:W-:Y:S02]  /*0fa0*/  DFMA R4, R16, -R4, R18 ;  /* 0x800000041004722b */ /* 0x000fe40000000012 */
[----:B------:R-:W-:-:S04]  /*0fb0*/  DMUL.RP R18, R18, R20 ;  /* 0x0000001412127228 */ /* 0x000fc80000008000 */
[----:B------:R-:W-:-:S04]  /*0fc0*/  IADD3 R4, PT, PT, -R12, -0x43300000, RZ ;  /* 0xbcd000000c047810 */ /* 0x000fc80007ffe1ff */
[----:B------:R-:W-:Y:S02]  /*0fd0*/  FSETP.NEU.AND P0, PT, |R5|, R4, PT ;  /* 0x000000040500720b */ /* 0x000fe40003f0d200 */
[----:B------:R-:W-:Y:S02]  /*0fe0*/  LOP3.LUT R11, R19, R11, RZ, 0x3c, !PT ;  /* 0x0000000b130b7212 */ /* 0x000fe400078e3cff */
[----:B------:R-:W-:Y:S02]  /*0ff0*/  FSEL R16, R18, R16, !P0 ;  /* 0x0000001012107208 */ /* 0x000fe40004000000 */
[----:B------:R-:W-:Y:S01]  /*1000*/  FSEL R17, R11, R17, !P0 ;  /* 0x000000110b117208 */ /* 0x000fe20004000000 */
[----:B------:R-:W-:Y:S06]  /*1010*/  BRA `(.L_x_821) ;  /* 0x0000000000547947 */ /* 0x000fec0003800000 */
.L_x_820:
        /* <DEDUP_REMOVED lines=16> */
.L_x_823:
[----:B------:R-:W-:Y:S01]  /*1120*/  LOP3.LUT R17, R11, 0x80000, RZ, 0xfc, !PT ;  /* 0x000800000b117812 */ /* 0x000fe200078efcff */
[----:B------:R-:W-:Y:S01]  /*1130*/  IMAD.MOV.U32 R16, RZ, RZ, R10 ;  /* 0x000000ffff107224 */ /* 0x000fe200078e000a */
[----:B------:R-:W-:Y:S06]  /*1140*/  BRA `(.L_x_821) ;  /* 0x0000000000087947 */ /* 0x000fec0003800000 */
.L_x_822:
[----:B------:R-:W-:Y:S01]  /*1150*/  LOP3.LUT R17, R13, 0x80000, RZ, 0xfc, !PT ;  /* 0x000800000d117812 */ /* 0x000fe200078efcff */
[----:B------:R-:W-:-:S07]  /*1160*/  IMAD.MOV.U32 R16, RZ, RZ, R12 ;  /* 0x000000ffff107224 */ /* 0x000fce00078e000c */
.L_x_821:
[----:B------:R-:W-:Y:S05]  /*1170*/  BSYNC.RECONVERGENT B2 ;  /* 0x0000000000027941 */ /* 0x000fea0003800200 */
.L_x_819:
[----:B------:R-:W-:Y:S02]  /*1180*/  IMAD.MOV.U32 R15, RZ, RZ, 0x0 ;  /* 0x00000000ff0f7424 */ /* 0x000fe400078e00ff */
[----:B------:R-:W-:Y:S02]  /*1190*/  IMAD.MOV.U32 R4, RZ, RZ, R16 ;  /* 0x000000ffff047224 */ /* 0x000fe400078e0010 */
[----:B------:R-:W-:Y:S01]  /*11a0*/  IMAD.MOV.U32 R5, RZ, RZ, R17 ;  /* 0x000000ffff057224 */ /* 0x000fe200078e0011 */
[----:B------:R-:W-:Y:S06]  /*11b0*/  RET.REL.NODEC R14 `(vec_atanh) ;  /* 0xffffffec0e907950 */ /* 0x000fec0003c3ffff */
.L_x_824:
        /* <DEDUP_REMOVED lines=12> */
.L_x_1175:


//--------------------- .text.vec_atan            --------------------------
	.section	.text.vec_atan,"ax",@progbits
	.align	128
        .global         vec_atan
        .type           vec_atan,@function
        .size           vec_atan,(.L_x_1274 - vec_atan)
        .other          vec_atan,@"STO_CUDA_ENTRY STV_DEFAULT"
vec_atan:
.text.vec_atan:
        /* <DEDUP_REMOVED lines=19> */
[----:B--2---:R-:W-:Y:S02]  /*0130*/  DSETP.GT.AND P0, PT, |R2|, 1, PT ;  /* 0x3ff000000200742a */ /* 0x004fe40003f04200 */
[----:B------:R-:W-:-:S10]  /*0140*/  DADD R8, -RZ, |R2| ;  /* 0x00000000ff087229 */ /* 0x000fd40000000502 */
[----:B------:R-:W-:Y:S01]  /*0150*/  IMAD.MOV.U32 R4, RZ, RZ, R8 ;  /* 0x000000ffff047224 */ /* 0x000fe200078e0008 */
[----:B------:R-:W-:Y:S01]  /*0160*/  MOV R5, R9 ;  /* 0x0000000900057202 */ /* 0x000fe20000000f00 */
[----:B------:R-:W-:Y:S06]  /*0170*/  @!P0 BRA `(.L_x_826) ;  /* 0x0000000000208947 */ /* 0x000fec0003800000 */
[----:B------:R-:W0:Y:S01]  /*0180*/  MUFU.RCP64H R5, R9 ;  /* 0x0000000900057308 */ /* 0x000e220000001800 */
[----:B------:R-:W-:Y:S01]  /*0190*/  IMAD.MOV.U32 R4, RZ, RZ, RZ ;  /* 0x000000ffff047224 */ /* 0x000fe200078e00ff */
[----:B------:R-:W-:-:S05]  /*01a0*/  DSETP.NEU.AND P1, PT, |R2|, +INF , PT ;  /* 0x7ff000000200742a */ /* 0x000fca0003f2d200 */
[----:B0-----:R-:W-:-:S08]  /*01b0*/  DFMA R6, -|R2|, R4, 1 ;  /* 0x3ff000000206742b */ /* 0x001fd00000000304 */
[----:B------:R-:W-:-:S08]  /*01c0*/  DFMA R6, R6, R6, R6 ;  /* 0x000000060606722b */ /* 0x000fd00000000006 */
[----:B------:R-:W-:-:S10]  /*01d0*/  DFMA R6, R4, R6, R4 ;  /* 0x000000060406722b */ /* 0x000fd40000000004 */
[----:B------:R-:W-:Y:S02]  /*01e0*/  FSEL R4, R6, RZ, P1 ;  /* 0x000000ff06047208 */ /* 0x000fe40000800000 */
[----:B------:R-:W-:-:S07]  /*01f0*/  FSEL R5, R7, RZ, P1 ;  /* 0x000000ff07057208 */ /* 0x000fce0000800000 */
.L_x_826:
[----:B------:R-:W-:Y:S05]  /*0200*/  BSYNC.RECONVERGENT B0 ;  /* 0x0000000000007941 */ /* 0x000fea0003800200 */
.L_x_825:
[----:B------:R-:W-:Y:S01]  /*0210*/  DMUL R6, R4, R4 ;  /* 0x0000000404067228 */ /* 0x000fe20000000000 */
[----:B------:R-:W-:Y:S01]  /*0220*/  MOV R8, 0xdbb65b49 ;  /* 0xdbb65b4900087802 */ /* 0x000fe20000000f00 */
[----:B------:R-:W-:Y:S01]  /*0230*/  IMAD.MOV.U32 R9, RZ, RZ, 0x3f2d3b63 ;  /* 0x3f2d3b63ff097424 */ /* 0x000fe200078e00ff */
[----:B------:R-:W-:Y:S01]  /*0240*/  UMOV UR6, 0x2a25ff7e ;  /* 0x2a25ff7e00067882 */ /* 0x000fe20000000000 */
[----:B------:R-:W-:-:S04]  /*0250*/  UMOV UR7, 0x3ef53e1d ;  /* 0x3ef53e1d00077882 */ /* 0x000fc80000000000 */
        /* <DEDUP_REMOVED lines=54> */
[----:B------:R-:W-:Y:S01]  /*05c0*/  DMUL R8, R6, R8 ;  /* 0x0000000806087228 */ /* 0x000fe20000000000 */
[----:B------:R-:W0:Y:S07]  /*05d0*/  LDC.64 R6, c[0x0][0x388] ;  /* 0x0000e200ff067b82 */ /* 0x000e2e0000000a00 */
[----:B------:R-:W-:-:S08]  /*05e0*/  DFMA R8, R8, R4, R4 ;  /* 0x000000040808722b */ /* 0x000fd00000000004 */
[----:B------:R-:W-:-:S10]  /*05f0*/  DADD R4, -R8, UR6 ;  /* 0x0000000608047e29 */ /* 0x000fd40008000100 */
[----:B------:R-:W-:Y:S02]  /*0600*/  FSEL R2, R5, R9, P0 ;  /* 0x0000000905027208 */ /* 0x000fe40000000000 */
[----:B------:R-:W-:Y:S02]  /*0610*/  FSEL R4, R4, R8, P0 ;  /* 0x0000000804047208 */ /* 0x000fe40000000000 */
[----:B------:R-:W-:Y:S01]  /*0620*/  LOP3.LUT R5, R2, 0x80000000, R3, 0xb8, !PT ;  /* 0x8000000002057812 */ /* 0x000fe200078eb803 */
[----:B0-----:R-:W-:-:S05]  /*0630*/  IMAD.WIDE R2, R0, 0x8, R6 ;  /* 0x0000000800027825 */ /* 0x001fca00078e0206 */
[----:B------:R-:W-:Y:S01]  /*0640*/  STG.E.64 desc[UR4][R2.64], R4 ;  /* 0x0000000402007986 */ /* 0x000fe2000c101b04 */
[----:B------:R-:W-:Y:S05]  /*0650*/  EXIT ;  /* 0x000000000000794d */ /* 0x000fea0003800000 */
.L_x_827:
        /* <DEDUP_REMOVED lines=10> */
.L_x_1274:


//--------------------- .text.vec_asinh           --------------------------
	.section	.text.vec_asinh,"ax",@progbits
	.align	128
        .global         vec_asinh
        .type           vec_asinh,@function
        .size           vec_asinh,(.L_x_1176 - vec_asinh)
        .other          vec_asinh,@"STO_CUDA_ENTRY STV_DEFAULT"
vec_asinh:
.text.vec_asinh:
        /* <DEDUP_REMOVED lines=19> */
[----:B------:R-:W-:Y:S01]  /*0130*/  BSSY.RECONVERGENT B0, `(.L_x_828) ;  /* 0x000009d000007945 */ /* 0x000fe20003800200 */
[----:B------:R-:W-:Y:S02]  /*0140*/  IMAD.MOV.U32 R10, RZ, RZ, 0x0 ;  /* 0x00000000ff0a7424 */ /* 0x000fe400078e00ff */
[----:B------:R-:W-:Y:S01]  /*0150*/  IMAD.MOV.U32 R11, RZ, RZ, 0x3fd80000 ;  /* 0x3fd80000ff0b7424 */ /* 0x000fe200078e00ff */
[----:B--2---:R-:W-:-:S06]  /*0160*/  DFMA R2, R4, R4, 1 ;  /* 0x3ff000000402742b */ /* 0x004fcc0000000004 */
[----:B------:R-:W0:Y:S02]  /*0170*/  MUFU.RSQ64H R7, R3 ;  /* 0x0000000300077308 */ /* 0x000e240000001c00 */
[----:B0-----:R-:W-:-:S08]  /*0180*/  DMUL R8, R6, R6 ;  /* 0x0000000606087228 */ /* 0x001fd00000000000 */
[----:B------:R-:W-:-:S08]  /*0190*/  DFMA R8, R2, -R8, 1 ;  /* 0x3ff000000208742b */ /* 0x000fd00000000808 */
[----:B------:R-:W-:Y:S02]  /*01a0*/  DFMA R10, R8, R10, 0.5 ;  /* 0x3fe00000080a742b */ /* 0x000fe4000000000a */
[----:B------:R-:W-:-:S08]  /*01b0*/  DMUL R8, R6, R8 ;  /* 0x0000000806087228 */ /* 0x000fd00000000000 */
[----:B------:R-:W-:-:S08]  /*01c0*/  DFMA R8, R10, R8, R6 ;  /* 0x000000080a08722b */ /* 0x000fd00000000006 */
[----:B------:R-:W-:-:S06]  /*01d0*/  DFMA R10, R2, R8, 1 ;  /* 0x3ff00000020a742b */ /* 0x000fcc0000000008 */
[----:B------:R-:W0:Y:S02]  /*01e0*/  MUFU.RCP64H R7, R11 ;  /* 0x0000000b00077308 */ /* 0x000e240000001800 */
[----:B0-----:R-:W-:-:S08]  /*01f0*/  DFMA R2, -R10, R6, 1 ;  /* 0x3ff000000a02742b */ /* 0x001fd00000000106 */
[----:B------:R-:W-:-:S08]  /*0200*/  DFMA R2, R2, R2, R2 ;  /* 0x000000020202722b */ /* 0x000fd00000000002 */
[----:B------:R-:W-:Y:S01]  /*0210*/  DFMA R2, R6, R2, R6 ;  /* 0x000000020602722b */ /* 0x000fe20000000006 */
[----:B------:R-:W-:Y:S01]  /*0220*/  LOP3.LUT R7, R5, 0x7fffffff, RZ, 0xc0, !PT ;  /* 0x7fffffff05077812 */ /* 0x000fe200078ec0ff */
[----:B------:R-:W-:-:S03]  /*0230*/  IMAD.MOV.U32 R6, RZ, RZ, R4 ;  /* 0x000000ffff067224 */ /* 0x000fc600078e0004 */
[----:B------:R-:W-:-:S03]  /*0240*/  ISETP.GT.U32.AND P1, PT, R7, 0x43dfffff, PT ;  /* 0x43dfffff0700780c */ /* 0x000fc60003f24070 */
[----:B------:R-:W-:-:S08]  /*0250*/  DMUL R2, R6, R2 ;  /* 0x0000000206027228 */ /* 0x000fd00000000000 */
[----:B------:R-:W-:-:S10]  /*0260*/  DFMA R2, R6, R2, R6 ;  /* 0x000000020602722b */ /* 0x000fd40000000006 */
[----:B------:R-:W-:Y:S02]  /*0270*/  FSEL R9, R7, R3, P1 ;  /* 0x0000000307097208 */ /* 0x000fe40000800000 */
[----:B------:R-:W-:Y:S02]  /*0280*/  FSEL R8, R4, R2, P1 ;  /* 0x0000000204087208 */ /* 0x000fe40000800000 */
[----:B------:R-:W-:-:S04]  /*0290*/  FSETP.GT.AND P0, PT, R9, -1.6999999284744262695, PT ;  /* 0xbfd999990900780b */ /* 0x000fc80003f04000 */
        /* <DEDUP_REMOVED lines=19> */
[----:B------:R-:W-:Y:S05]  /*03d0*/  CALL.REL.NOINC `($__internal_47_$__cuda_sm20_div_rn_f64_full) ;  /* 0x0000000400f87944 */ /* 0x000fea0003c00000 */
.L_x_831:
[----:B------:R-:W-:Y:S05]  /*03e0*/  BSYNC.RECONVERGENT B1 ;  /* 0x0000000000017941 */ /* 0x000fea0003800200 */
.L_x_830:
        /* <DEDUP_REMOVED lines=30> */
.L_x_829:
        /* <DEDUP_REMOVED lines=77> */
.L_x_833:
[----:B------:R-:W-:Y:S01]  /*0aa0*/  IMAD.MOV.U32 R2, RZ, RZ, 0x0 ;  /* 0x00000000ff027424 */ /* 0x000fe200078e00ff */
[----:B------:R-:W-:Y:S01]  /*0ab0*/  LOP3.LUT P0, RZ, R11, 0x7fffffff, RZ, 0xc0, !PT ;  /* 0x7fffffff0bff7812 */ /* 0x000fe2000780c0ff */
[----:B------:R-:W-:-:S06]  /*0ac0*/  IMAD.MOV.U32 R3, RZ, RZ, 0x7ff00000 ;  /* 0x7ff00000ff037424 */ /* 0x000fcc00078e00ff */
[----:B------:R-:W-:-:S10]  /*0ad0*/  DFMA R2, R10, R2, +INF ;  /* 0x7ff000000a02742b */ /* 0x000fd40000000002 */
[----:B------:R-:W-:Y:S02]  /*0ae0*/  FSEL R8, R2, RZ, P0 ;  /* 0x000000ff02087208 */ /* 0x000fe40000000000 */
[----:B------:R-:W-:-:S07]  /*0af0*/  FSEL R9, R3, -QNAN , P0 ;  /* 0xfff0000003097808 */ /* 0x000fce0000000000 */
.L_x_832:
[----:B------:R-:W-:Y:S05]  /*0b00*/  BSYNC.RECONVERGENT B0 ;  /* 0x0000000000007941 */ /* 0x000fea0003800200 */
.L_x_828:
[----:B------:R-:W0:Y:S01]  /*0b10*/  LDC.64 R10, c[0x0][0x388] ;  /* 0x0000e200ff0a7b82 */ /* 0x000e220000000a00 */
[----:B------:R-:W-:Y:S01]  /*0b20*/  UMOV UR6, 0xfefa39ef ;  /* 0xfefa39ef00067882 */ /* 0x000fe20000000000 */
[----:B------:R-:W-:Y:S01]  /*0b30*/  UMOV UR7, 0x3fe62e42 ;  /* 0x3fe62e4200077882 */ /* 0x000fe20000000000 */
[----:B------:R-:W-:Y:S01]  /*0b40*/  ISETP.GT.U32.AND P0, PT, R7, 0x43dfffff, PT ;  /* 0x43dfffff0700780c */ /* 0x000fe20003f04070 */
[----:B------:R-:W-:-:S10]  /*0b50*/  DADD R2, R8, UR6 ;  /* 0x0000000608027e29 */ /* 0x000fd40008000000 */
[----:B------:R-:W-:Y:S02]  /*0b60*/  FSEL R3, R3, R9, P0 ;  /* 0x0000000903037208 */ /* 0x000fe40000000000 */
[----:B------:R-:W-:Y:S02]  /*0b70*/  FSEL R2, R2, R8, P0 ;  /* 0x0000000802027208 */ /* 0x000fe40000000000 */
[----:B------:R-:W-:Y:S01]  /*0b80*/  LOP3.LUT R3, R3, 0x80000000, R5, 0xb8, !PT ;  /* 0x8000000003037812 */ /* 0x000fe200078eb805 */
[----:B0-----:R-:W-:-:S05]  /*0b90*/  IMAD.WIDE R4, R0, 0x8, R10 ;  /* 0x0000000800047825 */ /* 0x001fca00078e020a */
[----:B------:R-:W-:Y:S01]  /*0ba0*/  STG.E.64 desc[UR4][R4.64], R2 ;  /* 0x0000000204007986 */ /* 0x000fe2000c101b04 */
[----:B------:R-:W-:Y:S05]  /*0bb0*/  EXIT ;  /* 0x000000000000794d */ /* 0x000fea0003800000 */
        .weak           $__internal_47_$__cuda_sm20_div_rn_f64_full
        .type           $__internal_47_$__cuda_sm20_div_rn_f64_full,@function
        .size           $__internal_47_$__cuda_sm20_div_rn_f64_full,(.L_x_1176 - $__internal_47_$__cuda_sm20_div_rn_f64_full)
$__internal_47_$__cuda_sm20_div_rn_f64_full:
        /* <DEDUP_REMOVED lines=13> */
[----:B------:R-:W-:Y:S01]  /*0c90*/  @!P2 LOP3.LUT R16, R11, 0x7ff00000, RZ, 0xc0, !PT ;  /* 0x7ff000000b10a812 */ /* 0x000fe200078ec0ff */
[----:B------:R-:W-:Y:S01]  /*0ca0*/  @!P2 IMAD.MOV.U32 R22, RZ, RZ, RZ ;  /* 0x000000ffff16a224 */ /* 0x000fe200078e00ff */
        /* <DEDUP_REMOVED lines=8> */
[----:B------:R-:W-:-:S07]  /*0d30*/  IMAD.MOV.U32 R17, RZ, RZ, R15 ;  /* 0x000000ffff117224 */ /* 0x000fce00078e000f */
        /* <DEDUP_REMOVED lines=44> */
.L_x_835:
        /* <DEDUP_REMOVED lines=16> */
.L_x_838:
[----:B------:R-:W-:Y:S01]  /*1100*/  LOP3.LUT R19, R11, 0x80000, RZ, 0xfc, !PT ;  /* 0x000800000b137812 */ /* 0x000fe200078efcff */
[----:B------:R-:W-:Y:S01]  /*1110*/  IMAD.MOV.U32 R18, RZ, RZ, R10 ;  /* 0x000000ffff127224 */ /* 0x000fe200078e000a */
[----:B------:R-:W-:Y:S06]  /*1120*/  BRA `(.L_x_836) ;  /* 0x0000000000087947 */ /* 0x000fec0003800000 */
.L_x_837:
[----:B------:R-:W-:Y:S01]  /*1130*/  LOP3.LUT R19, R9, 0x80000, RZ, 0xfc, !PT ;  /* 0x0008000009137812 */ /* 0x000fe200078efcff */
[----:B------:R-:W-:-:S07]  /*1140*/  IMAD.MOV.U32 R18, RZ, RZ, R8 ;  /* 0x000000ffff127224 */ /* 0x000fce00078e0008 */
.L_x_836:
[----:B------:R-:W-:Y:S05]  /*1150*/  BSYNC.RECONVERGENT B2 ;  /* 0x0000000000027941 */ /* 0x000fea0003800200 */
.L_x_834:
[----:B------:R-:W-:Y:S02]  /*1160*/  IMAD.MOV.U32 R15, RZ, RZ, 0x0 ;  /* 0x00000000ff0f7424 */ /* 0x000fe400078e00ff */
[----:B------:R-:W-:Y:S02]  /*1170*/  IMAD.MOV.U32 R2, RZ, RZ, R18 ;  /* 0x000000ffff027224 */ /* 0x000fe400078e0012 */
[----:B------:R-:W-:Y:S01]  /*1180*/  IMAD.MOV.U32 R3, RZ, RZ, R19 ;  /* 0x000000ffff037224 */ /* 0x000fe200078e0013 */
[----:B------:R-:W-:Y:S06]  /*1190*/  RET.REL.NODEC R14 `(vec_asinh) ;  /* 0xffffffec0e987950 */ /* 0x000fec0003c3ffff */
.L_x_839:
        /* <DEDUP_REMOVED lines=14> */
.L_x_1176:


//--------------------- .text.vec_asin            --------------------------
	.section	.text.vec_asin,"ax",@progbits
	.align	128
        .global         vec_asin
        .type           vec_asin,@function
        .size           vec_asin,(.L_x_1276 - vec_asin)
        .other          vec_asin,@"STO_CUDA_ENTRY STV_DEFAULT"
vec_asin:
.text.vec_asin:
        /* <DEDUP_REMOVED lines=19> */
[----:B--2---:R-:W-:-:S13]  /*0130*/  FSETP.GEU.AND P0, PT, |R3|, 1.7687499523162841797, PT ;  /* 0x3fe266660300780b */ /* 0x004fda0003f0e200 */
[----:B------:R-:W-:Y:S05]  /*0140*/  @P0 BRA `(.L_x_841) ;  /* 0x0000000000a80947 */ /* 0x000fea0003800000 */
[----:B------:R-:W-:Y:S01]  /*0150*/  DMUL R4, R2, R2 ;  /* 0x0000000202047228 */ /* 0x000fe20000000000 */
[----:B------:R-:W-:Y:S01]  /*0160*/  IMAD.MOV.U32 R6, RZ, RZ, 0x180754af ;  /* 0x180754afff067424 */ /* 0x000fe200078e00ff */
        /* <DEDUP_REMOVED lines=40> */
.L_x_841:
[----:B------:R-:W-:Y:S01]  /*03f0*/  MOV R4, 0x0 ;  /* 0x0000000000047802 */ /* 0x000fe20000000f00 */
[----:B------:R-:W-:Y:S01]  /*0400*/  IMAD.MOV.U32 R5, RZ, RZ, 0x3fe00000 ;  /* 0x3fe00000ff057424 */ /* 0x000fe200078e00ff */
[----:B------:R-:W-:Y:S01]  /*0410*/  MOV R6, 0x180754af ;  /* 0x180754af00067802 */ /* 0x000fe20000000f00 */
[----:B------:R-:W-:Y:S01]  /*0420*/  IMAD.MOV.U32 R7, RZ, RZ, 0x3fb3823b ;  /* 0x3fb3823bff077424 */ /* 0x000fe200078e00ff */
[----:B------:R-:W-:Y:S01]  /*0430*/  UMOV UR6, 0xdc1895e9 ;  /* 0xdc1895e900067882 */ /* 0x000fe20000000000 */
[----:B------:R-:W-:Y:S01]  /*0440*/  UMOV UR7, 0x3fb0066b ;  /* 0x3fb0066b00077882 */ /* 0x000fe20000000000 */
[----:B------:R-:W-:Y:S01]  /*0450*/  UMOV UR8, 0x54442d18 ;  /* 0x54442d1800087882 */ /* 0x000fe20000000000 */
[----:B------:R-:W-:Y:S01]  /*0460*/  DFMA R4, |R2|, -R4, 0.5 ;  /* 0x3fe000000204742b */ /* 0x000fe20000000a04 */
[----:B------:R-:W-:-:S07]  /*0470*/  UMOV UR9, 0x3fe921fb ;  /* 0x3fe921fb00097882 */ /* 0x000fce0000000000 */
[C---:B------:R-:W-:Y:S01]  /*0480*/  DFMA R6, R4.reuse, UR6, -R6 ;  /* 0x0000000604067c2b */ /* 0x040fe20008000806 */
[----:B------:R-:W-:Y:S01]  /*0490*/  UMOV UR6, 0xcc2f79ae ;  /* 0xcc2f79ae00067882 */ /* 0x000fe20000000000 */
[----:B------:R-:W-:Y:S01]  /*04a0*/  UMOV UR7, 0x3fb11e52 ;  /* 0x3fb11e5200077882 */ /* 0x000fe20000000000 */
[----:B------:R-:W-:Y:S01]  /*04b0*/  ISETP.GE.AND P1, PT, R5, RZ, PT ;  /* 0x000000ff0500720c */ /* 0x000fe20003f26270 */
[----:B------:R-:W-:-:S04]  /*04c0*/  DSETP.NE.AND P0, PT, R4, RZ, PT ;  /* 0x000000ff0400722a */ /* 0x000fc80003f05000 */
[----:B------:R-:W-:Y:S01]  /*04d0*/  DFMA R6, R4, R6, UR6 ;  /* 0x0000000604067e2b */ /* 0x000fe20008000006 */
[----:B------:R-:W-:Y:S01]  /*04e0*/  UMOV UR6, 0x3526861b ;  /* 0x3526861b00067882 */ /* 0x000fe20000000000 */
[----:B------:R-:W-:-:S06]  /*04f0*/  UMOV UR7, 0x3f924eaf ;  /* 0x3f924eaf00077882 */ /* 0x000fcc0000000000 */
[----:B------:R-:W-:Y:S01]  /*0500*/  DFMA R8, R4, R6, -UR6 ;  /* 0x8000000604087e2b */ /* 0x000fe20008000006 */
[----:B------:R-:W-:Y:S01]  /*0510*/  UMOV UR6, 0xa31e6cb7 ;  /* 0xa31e6cb700067882 */ /* 0x000fe20000000000 */
[----:B------:R-:W0:Y:S01]  /*0520*/  MUFU.RSQ64H R7, R5 ;  /* 0x0000000500077308 */ /* 0x000e220000001c00 */
[----:B------:R-:W-:Y:S01]  /*0530*/  UMOV UR7, 0x3f91df02 ;  /* 0x3f91df0200077882 */ /* 0x000fe20000000000 */
[----:B------:R-:W-:-:S04]  /*0540*/  MOV R6, RZ ;  /* 0x000000ff00067202 */ /* 0x000fc80000000f00 */
[----:B------:R-:W-:Y:S01]  /*0550*/  DFMA R8, R4, R8, UR6 ;  /* 0x0000000604087e2b */ /* 0x000fe20008000008 */
[----:B------:R-:W-:Y:S01]  /*0560*/  UMOV UR6, 0xb0eec6cc ;  /* 0xb0eec6cc00067882 */ /* 0x000fe20000000000 */
[----:B------:R-:W-:-:S06]  /*0570*/  UMOV UR7, 0x3f847d18 ;  /* 0x3f847d1800077882 */ /* 0x000fcc0000000000 */
[C---:B------:R-:W-:Y:S01]  /*0580*/  DFMA R8, R4.reuse, R8, UR6 ;  /* 0x0000000604087e2b */ /* 0x040fe20008000008 */
[----:B------:R-:W-:Y:S01]  /*0590*/  UMOV UR6, 0x61ba53b0 ;  /* 0x61ba53b000067882 */ /* 0x000fe20000000000 */
[----:B------:R-:W-:Y:S01]  /*05a0*/  UMOV UR7, 0x3f8d0af9 ;  /* 0x3f8d0af900077882 */ /* 0x000fe20000000000 */
[----:B0-----:R-:W-:-:S05]  /*05b0*/  DMUL R10, R4, R6 ;  /* 0x00000006040a7228 */ /* 0x001fca0000000000 */
[----:B------:R-:W-:Y:S01]  /*05c0*/  DFMA R14, R4, R8, UR6 ;  /* 0x00000006040e7e2b */ /* 0x000fe20008000008 */
[----:B------:R-:W-:Y:S01]  /*05d0*/  UMOV UR6, 0x34cf1c48 ;  /* 0x34cf1c4800067882 */ /* 0x000fe20000000000 */
[----:B------:R-:W-:Y:S01]  /*05e0*/  VIADD R9, R7, 0xfff00000 ;  /* 0xfff0000007097836 */ /* 0x000fe20000000000 */
[----:B------:R-:W-:Y:S01]  /*05f0*/  DFMA R12, R10, -R10, R4 ;  /* 0x8000000a0a0c722b */ /* 0x000fe20000000004 */
[----:B------:R-:W-:Y:S01]  /*0600*/  UMOV UR7, 0x3f91bf77 ;  /* 0x3f91bf7700077882 */ /* 0x000fe20000000000 */
[----:B------:R-:W-:-:S03]  /*0610*/  MOV R8, RZ ;  /* 0x000000ff00087202 */ /* 0x000fc60000000f00 */
[----:B------:R-:W-:Y:S01]  /*0620*/  DFMA R14, R4, R14, UR6 ;  /* 0x00000006040e7e2b */ /* 0x000fe2000800000e */
[----:B------:R-:W-:Y:S01]  /*0630*/  UMOV UR6, 0x83144ef7 ;  /* 0x83144ef700067882 */ /* 0x000fe20000000000 */
[----:B------:R-:W-:Y:S01]  /*0640*/  UMOV UR7, 0x3f96e914 ;  /* 0x3f96e91400077882 */ /* 0x000fe20000000000 */
[----:B------:R-:W-:-:S05]  /*0650*/  DFMA R12, R8, R12, R10 ;  /* 0x0000000c080c722b */ /* 0x000fca000000000a */
[----:B------:R-:W-:Y:S01]  /*0660*/  DFMA R14, R4, R14, UR6 ;  /* 0x00000006040e7e2b */ /* 0x000fe2000800000e */
[----:B------:R-:W-:Y:S01]  /*0670*/  UMOV UR6, 0xa4f9f81 ;  /* 0x0a4f9f8100067882 */ /* 0x000fe20000000000 */
[----:B------:R-:W-:Y:S01]  /*0680*/  UMOV UR7, 0x3f9f1c6e ;  /* 0x3f9f1c6e00077882 */ /* 0x000fe20000000000 */
[-C--:B------:R-:W-:Y:S02]  /*0690*/  DFMA R6, R6, -R12.reuse, 1 ;  /* 0x3ff000000606742b */ /* 0x080fe4000000080c */
[----:B------:R-:W-:-:S03]  /*06a0*/  DFMA R10, R12, -R12, R4 ;  /* 0x8000000c0c0a722b */ /* 0x000fc60000000004 */
        /* <DEDUP_REMOVED lines=10> */
[----:B------:R-:W-:-:S03]  /*0750*/  UMOV UR7, 0x3fc55555 ;  /* 0x3fc5555500077882 */ /* 0x000fc60000000000 */
[----:B------:R-:W-:Y:S02]  /*0760*/  FSEL R9, R6, RZ, P1 ;  /* 0x000000ff06097208 */ /* 0x000fe40000800000 */
[----:B------:R-:W-:Y:S01]  /*0770*/  FSEL R7, R7, -QNAN , P1 ;  /* 0xfff8000007077808 */ /* 0x000fe20000800000 */
[----:B------:R-:W-:Y:S01]  /*0780*/  DFMA R14, R4, R14, UR6 ;  /* 0x00000006040e7e2b */ /* 0x000fe2000800000e */
[----:B------:R-:W-:Y:S01]  /*0790*/  FSEL R6, R9, R4, P0 ;  /* 0x0000000409067208 */ /* 0x000fe20000000000 */
[----:B------:R-:W-:Y:S01]  /*07a0*/  UMOV UR6, 0x33145c07 ;  /* 0x33145c0700067882 */ /* 0x000fe20000000000 */
[----:B------:R-:W-:Y:S01]  /*07b0*/  FSEL R7, R7, R5, P0 ;  /* 0x0000000507077208 */ /* 0x000fe20000000000 */
[----:B------:R-:W-:-:S04]  /*07c0*/  UMOV UR7, 0x3c91a626 ;  /* 0x3c91a62600077882 */ /* 0x000fc80000000000 */
[----:B------:R-:W-:Y:S02]  /*07d0*/  DMUL R14, R4, R14 ;  /* 0x0000000e040e7228 */ /* 0x000fe40000000000 */
[----:B------:R-:W-:-:S08]  /*07e0*/  DMUL R6, R6, -2 ;  /* 0xc000000006067828 */ /* 0x000fd00000000000 */
[----:B------:R-:W-:Y:S02]  /*07f0*/  DADD R4, R6, UR8 ;  /* 0x0000000806047e29 */ /* 0x000fe40008000000 */
[----:B------:R-:W-:-:S08]  /*0800*/  DFMA R14, R14, R6, UR6 ;  /* 0x000000060e0e7e2b */ /* 0x000fd00008000006 */
[----:B------:R-:W-:-:S08]  /*0810*/  DADD R4, R14, R4 ;  /* 0x000000000e047229 */ /* 0x000fd00000000004 */
[----:B------:R-:W-:-:S10]  /*0820*/  DADD R4, R4, UR8 ;  /* 0x0000000804047e29 */ /* 0x000fd40008000000 */
[----:B------:R-:W-:Y:S01]  /*0830*/  LOP3.LUT R3, R5, 0x80000000, R3, 0xb8, !PT ;  /* 0x8000000005037812 */ /* 0x000fe200078eb803 */
[----:B------:R-:W-:-:S07]  /*0840*/  IMAD.MOV.U32 R2, RZ, RZ, R4 ;  /* 0x000000ffff027224 */ /* 0x000fce00078e0004 */
.L_x_842:
[----:B------:R-:W-:Y:S05]  /*0850*/  BSYNC.RECONVERGENT B0 ;  /* 0x0000000000007941 */ /* 0x000fea0003800200 */
.L_x_840:
[----:B------:R-:W0:Y:S02]  /*0860*/  LDC.64 R4, c[0x0][0x388] ;  /* 0x0000e200ff047b82 */ /* 0x000e240000000a00 */
[----:B0-----:R-:W-:-:S05]  /*0870*/  IMAD.WIDE R4, R0, 0x8, R4 ;  /* 0x0000000800047825 */ /* 0x001fca00078e0204 */
[----:B------:R-:W-:Y:S01]  /*0880*/  STG.E.64 desc[UR4][R4.64], R2 ;  /* 0x0000000204007986 */ /* 0x000fe2000c101b04 */
[----:B------:R-:W-:Y:S05]  /*0890*/  EXIT ;  /* 0x000000000000794d */ /* 0x000fea0003800000 */
.L_x_843:
        /* <DEDUP_REMOVED lines=14> */
.L_x_1276:


//--------------------- .text.vec_acosh           --------------------------
	.section	.text.vec_acosh,"ax",@progbits
	.align	128
        .global         vec_acosh
        .type           vec_acosh,@function
        .size           vec_acosh,(.L_x_1177 - vec_acosh)
        .other          vec_acosh,@"STO_CUDA_ENTRY STV_DEFAULT"
vec_acosh:
.text.vec_acosh:
        /* <DEDUP_REMOVED lines=20> */
[----:B------:R-:W-:Y:S01]  /*0140*/  IMAD.MOV.U32 R8, RZ, RZ, RZ ;  /* 0x000000ffff087224 */ /* 0x000fe200078e00ff */
[----:B--2---:R-:W-:-:S06]  /*0150*/  DFMA R6, R2, R2, -1 ;  /* 0xbff000000206742b */ /* 0x004fcc0000000002 */
[----:B------:R-:W0:Y:S02]  /*0160*/  MUFU.RSQ64H R5, R7 ;  /* 0x0000000700057308 */ /* 0x000e240000001c00 */
[----:B0-----:R-:W-:Y:S01]  /*0170*/  DMUL R10, R6, R4 ;  /* 0x00000004060a7228 */ /* 0x001fe20000000000 */
[----:B------:R-:W-:-:S07]  /*0180*/  VIADD R9, R5, 0xfff00000 ;  /* 0xfff0000005097836 */ /* 0x000fce0000000000 */
[----:B------:R-:W-:-:S08]  /*0190*/  DFMA R12, R10, -R10, R6 ;  /* 0x8000000a0a0c722b */ /* 0x000fd00000000006 */
[----:B------:R-:W-:-:S08]  /*01a0*/  DFMA R12, R8, R12, R10 ;  /* 0x0000000c080c722b */ /* 0x000fd0000000000a */
[-C--:B------:R-:W-:Y:S02]  /*01b0*/  DFMA R4, R4, -R12.reuse, 1 ;  /* 0x3ff000000404742b */ /* 0x080fe4000000080c */
[----:B------:R-:W-:-:S06]  /*01c0*/  DFMA R10, R12, -R12, R6 ;  /* 0x8000000c0c0a722b */ /* 0x000fcc0000000006 */
[----:B------:R-:W-:Y:S02]  /*01d0*/  DFMA R8, R8, R4, R8 ;  /* 0x000000040808722b */ /* 0x000fe40000000008 */
[----:B------:R-:W-:-:S06]  /*01e0*/  DADD R4, R2, -1 ;  /* 0xbff0000002047429 */ /* 0x000fcc0000000000 */
[----:B------:R-:W-:-:S04]  /*01f0*/  DFMA R8, R8, R10, R12 ;  /* 0x0000000a0808722b */ /* 0x000fc8000000000c */
[C---:B------:R-:W-:Y:S02]  /*0200*/  ISETP.NE.AND P1, PT, R5.reuse, RZ, PT ;  /* 0x000000ff0500720c */ /* 0x040fe40003f25270 */
[----:B------:R-:W-:-:S04]  /*0210*/  ISETP.GT.U32.AND P0, PT, R5, 0x432fffff, PT ;  /* 0x432fffff0500780c */ /* 0x000fc80003f04070 */
[----:B------:R-:W-:Y:S02]  /*0220*/  FSEL R6, R8, RZ, P1 ;  /* 0x000000ff08067208 */ /* 0x000fe40000800000 */
[----:B------:R-:W-:Y:S02]  /*0230*/  FSEL R8, R9, RZ, P1 ;  /* 0x000000ff09087208 */ /* 0x000fe40000800000 */
[----:B------:R-:W-:Y:S02]  /*0240*/  FSEL R6, R6, 1.4012984643248170709e-45, !P0 ;  /* 0x0000000106067808 */ /* 0x000fe40004000000 */
[----:B------:R-:W-:-:S06]  /*0250*/  FSEL R7, R8, -1.875, !P0 ;  /* 0xbff0000008077808 */ /* 0x000fcc0004000000 */
[----:B------:R-:W-:-:S10]  /*0260*/  DADD R6, R4, R6 ;  /* 0x0000000004067229 */ /* 0x000fd40000000006 */
        /* <DEDUP_REMOVED lines=20> */
[----:B------:R-:W-:Y:S05]  /*03b0*/  CALL.REL.NOINC `($__internal_48_$__cuda_sm20_div_rn_f64_full) ;  /* 0x0000000400f47944 */ /* 0x000fea0003c00000 */
.L_x_847:
[----:B------:R-:W-:Y:S05]  /*03c0*/  BSYNC.RECONVERGENT B1 ;  /* 0x0000000000017941 */ /* 0x000fea0003800200 */
.L_x_846:
        /* <DEDUP_REMOVED lines=30> */
.L_x_845:
        /* <DEDUP_REMOVED lines=77> */
.L_x_849:
[----:B------:R-:W-:Y:S01]  /*0a80*/  IMAD.MOV.U32 R2, RZ, RZ, 0x0 ;  /* 0x00000000ff027424 */ /* 0x000fe200078e00ff */
[----:B------:R-:W-:Y:S01]  /*0a90*/  LOP3.LUT P0, RZ, R9, 0x7fffffff, RZ, 0xc0, !PT ;  /* 0x7fffffff09ff7812 */ /* 0x000fe2000780c0ff */
[----:B------:R-:W-:-:S06]  /*0aa0*/  IMAD.MOV.U32 R3, RZ, RZ, 0x7ff00000 ;  /* 0x7ff00000ff037424 */ /* 0x000fcc00078e00ff */
[----:B------:R-:W-:-:S10]  /*0ab0*/  DFMA R2, R8, R2, +INF ;  /* 0x7ff000000802742b */ /* 0x000fd40000000002 */
[----:B------:R-:W-:Y:S02]  /*0ac0*/  FSEL R6, R2, RZ, P0 ;  /* 0x000000ff02067208 */ /* 0x000fe40000000000 */
[----:B------:R-:W-:-:S07]  /*0ad0*/  FSEL R7, R3, -QNAN , P0 ;  /* 0xfff0000003077808 */ /* 0x000fce0000000000 */
.L_x_848:
[----:B------:R-:W-:Y:S05]  /*0ae0*/  BSYNC.RECONVERGENT B0 ;  /* 0x0000000000007941 */ /* 0x000fea0003800200 */
.L_x_844:
[----:B------:R-:W0:Y:S01]  /*0af0*/  LDC.64 R8, c[0x0][0x388] ;  /* 0x0000e200ff087b82 */ /* 0x000e220000000a00 */
[----:B------:R-:W-:Y:S01]  /*0b00*/  UMOV UR6, 0xfefa39ef ;  /* 0xfefa39ef00067882 */ /* 0x000fe20000000000 */
[----:B------:R-:W-:Y:S01]  /*0b10*/  UMOV UR7, 0x3fe62e42 ;  /* 0x3fe62e4200077882 */ /* 0x000fe20000000000 */
[----:B------:R-:W-:Y:S01]  /*0b20*/  ISETP.GT.U32.AND P0, PT, R5, 0x432fffff, PT ;  /* 0x432fffff0500780c */ /* 0x000fe20003f04070 */
[----:B------:R-:W-:-:S10]  /*0b30*/  DADD R2, R6, UR6 ;  /* 0x0000000606027e29 */ /* 0x000fd40008000000 */
[----:B------:R-:W-:Y:S02]  /*0b40*/  FSEL R4, R2, R6, P0 ;  /* 0x0000000602047208 */ /* 0x000fe40000000000 */
[----:B------:R-:W-:Y:S01]  /*0b50*/  FSEL R5, R3, R7, P0 ;  /* 0x0000000703057208 */ /* 0x000fe20000000000 */
[----:B0-----:R-:W-:-:S05]  /*0b60*/  IMAD.WIDE R2, R0, 0x8, R8 ;  /* 0x0000000800027825 */ /* 0x001fca00078e0208 */
[----:B------:R-:W-:Y:S01]  /*0b70*/  STG.E.64 desc[UR4][R2.64], R4 ;  /* 0x0000000402007986 */ /* 0x000fe2000c101b04 */
[----:B------:R-:W-:Y:S05]  /*0b80*/  EXIT ;  /* 0x000000000000794d */ /* 0x000fea0003800000 */
        .weak           $__internal_48_$__cuda_sm20_div_rn_f64_full
        .type           $__internal_48_$__cuda_sm20_div_rn_f64_full,@function
        .size           $__internal_48_$__cuda_sm20_div_rn_f64_full,(.L_x_1177 - $__internal_48_$__cuda_sm20_div_rn_f64_full)
$__internal_48_$__cuda_sm20_div_rn_f64_full:
        /* <DEDUP_REMOVED lines=23> */
[----:B------:R-:W-:Y:S02]  /*0d00*/  SEL R9, R14, 0x63400000, !P1 ;  /* 0x634000000e097807 */ /* 0x000fe40004800000 */
[--C-:B------:R-:W-:Y:S02]  /*0d10*/  @!P2 LOP3.LUT R15, R15, 0x80000000, R7.reuse, 0xf8, !PT ;  /* 0x800000000f0fa812 */ /* 0x100fe400078ef807 */
[----:B------:R-:W-:Y:S02]  /*0d20*/  LOP3.LUT R9, R9, 0x800fffff, R7, 0xf8, !PT ;  /* 0x800fffff09097812 */ /* 0x000fe400078ef807 */
[----:B------:R-:W-:Y:S01]  /*0d30*/  @!P2 LOP3.LUT R23, R15, 0x100000, RZ, 0xfc, !PT ;  /* 0x001000000f17a812 */ /* 0x000fe200078efcff */
[----:B------:R-:W-:-:S05]  /*0d40*/  DFMA R18, R16, -R2, 1 ;  /* 0x3ff000001012742b */ /* 0x000fca0000000802 */
[----:B------:R-:W-:Y:S01]  /*0d50*/  @!P2 DFMA R8, R8, 2, -R22 ;  /* 0x400000000808a82b */ /* 0x000fe20000000816 */
[----:B------:R-:W-:Y:S02]  /*0d60*/  IMAD.MOV.U32 R22, RZ, RZ, R13 ;  /* 0x000000ffff167224 */ /* 0x000fe400078e000d */
[----:B------:R-:W-:Y:S01]  /*0d70*/  DFMA R16, R16, R18, R16 ;  /* 0x000000121010722b */ /* 0x000fe20000000010 */
[----:B------:R-:W-:Y:S01]  /*0d80*/  IMAD.MOV.U32 R23, RZ, RZ, R20 ;  /* 0x000000ffff177224 */ /* 0x000fe200078e0014 */
[----:B------:R-:W-:-:S05]  /*0d90*/  @!P0 LOP3.LUT R23, R3, 0x7ff00000, RZ, 0xc0, !PT ;  /* 0x7ff0000003178812 */ /* 0x000fca00078ec0ff */
[----:B------:R-:W-:Y:S01]  /*0da0*/  @!P2 LOP3.LUT R22, R9, 0x7ff00000, RZ, 0xc0, !PT ;  /* 0x7ff000000916a812 */ /* 0x000fe200078ec0ff */
[----:B------:R-:W-:-:S04]  /*0db0*/  DMUL R18, R16, R8 ;  /* 0x0000000810127228 */ /* 0x000fc80000000000 */
[----:B------:R-:W-:-:S04]  /*0dc0*/  VIADD R15, R22, 0xffffffff ;  /* 0xffffffff160f7836 */ /* 0x000fc80000000000 */
[----:B------:R-:W-:Y:S01]  /*0dd0*/  DFMA R20, R18, -R2, R8 ;  /* 0x800000021214722b */ /* 0x000fe20000000008 */
[----:B------:R-:W-:Y:S01]  /*0de0*/  ISETP.GT.U32.AND P0, PT, R15, 0x7feffffe, PT ;  /* 0x7feffffe0f00780c */ /* 0x000fe20003f04070 */
[----:B------:R-:W-:-:S05]  /*0df0*/  VIADD R15, R23, 0xffffffff ;  /* 0xffffffff170f7836 */ /* 0x000fca0000000000 */
[----:B------:R-:W-:Y:S01]  /*0e00*/  ISETP.GT.U32.OR P0, PT, R15, 0x7feffffe, P0 ;  /* 0x7feffffe0f00780c */ /* 0x000fe20000704470 */
[----:B------:R-:W-:-:S12]  /*0e10*/  DFMA R16, R16, R20, R18 ;  /* 0x000000141010722b */ /* 0x000fd80000000012 */
        /* <DEDUP_REMOVED lines=28> */
.L_x_851:
        /* <DEDUP_REMOVED lines=16> */
.L_x_854:
[----:B------:R-:W-:Y:S01]  /*10e0*/  LOP3.LUT R15, R11, 0x80000, RZ, 0xfc, !PT ;  /* 0x000800000b0f7812 */ /* 0x000fe200078efcff */
[----:B------:R-:W-:Y:S01]  /*10f0*/  IMAD.MOV.U32 R14, RZ, RZ, R10 ;  /* 0x000000ffff0e7224 */ /* 0x000fe200078e000a */
[----:B------:R-:W-:Y:S06]  /*1100*/  BRA `(.L_x_852) ;  /* 0x0000000000087947 */ /* 0x000fec0003800000 */
.L_x_853:
[----:B------:R-:W-:Y:S01]  /*1110*/  LOP3.LUT R15, R7, 0x80000, RZ, 0xfc, !PT ;  /* 0x00080000070f7812 */ /* 0x000fe200078efcff */
[----:B------:R-:W-:-:S07]  /*1120*/  IMAD.MOV.U32 R14, RZ, RZ, R6 ;  /* 0x000000ffff0e7224 */ /* 0x000fce00078e0006 */
.L_x_852:
[----:B------:R-:W-:Y:S05]  /*1130*/  BSYNC.RECONVERGENT B2 ;  /* 0x0000000000027941 */ /* 0x000fea0003800200 */
.L_x_850:
[----:B------:R-:W-:Y:S02]  /*1140*/  IMAD.MOV.U32 R13, RZ, RZ, 0x0 ;  /* 0x00000000ff0d7424 */ /* 0x000fe400078e00ff */
[----:B------:R-:W-:Y:S02]  /*1150*/  IMAD.MOV.U32 R2, RZ, RZ, R14 ;  /* 0x000000ffff027224 */ /* 0x000fe400078e000e */
[----:B------:R-:W-:Y:S01]  /*1160*/  IMAD.MOV.U32 R3, RZ, RZ, R15 ;  /* 0x000000ffff037224 */ /* 0x000fe200078e000f */
[----:B------:R-:W-:Y:S06]  /*1170*/  RET.REL.NODEC R12 `(vec_acosh) ;  /* 0xffffffec0ca07950 */ /* 0x000fec0003c3ffff */
.L_x_855:
        /* <DEDUP_REMOVED lines=16> */
.L_x_1177:


//--------------------- .text.vec_acos            --------------------------
	.section	.text.vec_acos,"ax",@progbits
	.align	128
        .global         vec_acos
        .type           vec_acos,@function
        .size           vec_acos,(.L_x_1278 - vec_acos)
        .other          vec_acos,@"STO_CUDA_ENTRY STV_DEFAULT"
vec_acos:
.text.vec_acos:
        /* <DEDUP_REMOVED lines=19> */
[----:B--2---:R-:W-:-:S10]  /*0130*/  DADD R4, -RZ, |R2| ;  /* 0x00000000ff047229 */ /* 0x004fd40000000502 */
[----:B------:R-:W-:-:S13]  /*0140*/  ISETP.GT.AND P0, PT, R5, 0x3fe26665, PT ;  /* 0x3fe266650500780c */ /* 0x000fda0003f04270 */
[----:B------:R-:W-:Y:S05]  /*0150*/  @P0 BRA `(.L_x_857) ;  /* 0x0000000000d40947 */ /* 0x000fea0003800000 */
[----:B------:R-:W-:Y:S01]  /*0160*/  DMUL R4, R2, R2 ;  /* 0x0000000202047228 */ /* 0x000fe20000000000 */
[----:B------:R-:W-:Y:S01]  /*0170*/  IMAD.MOV.U32 R6, RZ, RZ, 0x180754af ;  /* 0x180754afff067424 */ /* 0x000fe200078e00ff */
[----:B------:R-:W-:Y:S01]  /*0180*/  UMOV UR6, 0xdc1895e9 ;  /* 0xdc1895e900067882 */ /* 0x000fe20000000000 */
[----:B------:R-:W-:Y:S01]  /*0190*/  IMAD.MOV.U32 R7, RZ, RZ, 0x3fb3823b ;  /* 0x3fb3823bff077424 */ /* 0x000fe200078e00ff */
[----:B------:R-:W-:Y:S01]  /*01a0*/  UMOV UR7, 0x3fb0066b ;  /* 0x3fb0066b00077882 */ /* 0x000fe20000000000 */
[----:B------:R-:W-:-:S04]  /*01b0*/  ISETP.GT.AND P0, PT, R3, -0x1, PT ;  /* 0xffffffff0300780c */ /* 0x000fc80003f04270 */
        /* <DEDUP_REMOVED lines=36> */
[----:B------:R-:W-:Y:S01]  /*0400*/  DMUL R6, R4, R6 ;  /* 0x0000000604067228 */ /* 0x000fe20000000000 */
[----:B------:R-:W-:Y:S01]  /*0410*/  @P0 IMAD.MOV.U32 R4, RZ, RZ, 0x33145c07 ;  /* 0x33145c07ff040424 */ /* 0x000fe200078e00ff */
[----:B------:R-:W-:-:S06]  /*0420*/  @P0 MOV R5, 0x3c91a626 ;  /* 0x3c91a62600050802 */ /* 0x000fcc0000000f00 */
[----:B------:R-:W-:Y:S01]  /*0430*/  DFMA R6, |R2|, R6, |R2| ;  /* 0x000000060206722b */ /* 0x000fe20000000602 */
[----:B------:R-:W-:Y:S01]  /*0440*/  @!P0 MOV R2, 0x33145c07 ;  /* 0x33145c0700028802 */ /* 0x000fe20000000f00 */
[----:B------:R-:W-:-:S06]  /*0450*/  @!P0 IMAD.MOV.U32 R3, RZ, RZ, 0x3c91a626 ;  /* 0x3c91a626ff038424 */ /* 0x000fcc00078e00ff */
[C---:B------:R-:W-:Y:S02]  /*0460*/  @!P0 DADD R2, R6.reuse, R2 ;  /* 0x0000000006028229 */ /* 0x040fe40000000002 */
[----:B------:R-:W-:-:S06]  /*0470*/  @P0 DADD R6, R6, -R4 ;  /* 0x0000000006060229 */ /* 0x000fcc0000000804 */
[----:B------:R-:W-:Y:S02]  /*0480*/  @!P0 DADD R2, R2, UR6 ;  /* 0x0000000602028e29 */ /* 0x000fe40008000000 */
[----:B------:R-:W-:Y:S01]  /*0490*/  @P0 DADD R2, -R6, UR6 ;  /* 0x0000000606020e29 */ /* 0x000fe20008000100 */
[----:B------:R-:W-:Y:S10]  /*04a0*/  BRA `(.L_x_858) ;  /* 0x0000000400207947 */ /* 0x000ff40003800000 */
.L_x_857:
[----:B------:R-:W-:Y:S01]  /*04b0*/  DADD R4, -|R2|, 1 ;  /* 0x3ff0000002047429 */ /* 0x000fe20000000300 */
[----:B------:R-:W-:Y:S01]  /*04c0*/  IMAD.MOV.U32 R6, RZ, RZ, 0x66faac4b ;  /* 0x66faac4bff067424 */ /* 0x000fe200078e00ff */
[----:B------:R-:W-:Y:S01]  /*04d0*/  UMOV UR6, 0x71155f70 ;  /* 0x71155f7000067882 */ /* 0x000fe20000000000 */
[----:B------:R-:W-:Y:S01]  /*04e0*/  IMAD.MOV.U32 R7, RZ, RZ, 0x3ebac2fe ;  /* 0x3ebac2feff077424 */ /* 0x000fe200078e00ff */
[----:B------:R-:W-:-:S05]  /*04f0*/  UMOV UR7, 0x3ec715b3 ;  /* 0x3ec715b300077882 */ /* 0x000fca0000000000 */
[----:B------:R-:W-:Y:S01]  /*0500*/  DFMA R6, R4, UR6, -R6 ;  /* 0x0000000604067c2b */ /* 0x000fe20008000806 */
[----:B------:R-:W-:Y:S01]  /*0510*/  UMOV UR6, 0x8efcd9b8 ;  /* 0x8efcd9b800067882 */ /* 0x000fe20000000000 */
[----:B------:R-:W-:Y:S01]  /*0520*/  UMOV UR7, 0x3ed9a9b8 ;  /* 0x3ed9a9b800077882 */ /* 0x000fe20000000000 */
[----:B------:R-:W-:-:S05]  /*0530*/  ISETP.GE.AND P0, PT, R5, 0x1, PT ;  /* 0x000000010500780c */ /* 0x000fca0003f06270 */
[----:B------:R-:W-:Y:S01]  /*0540*/  DFMA R6, R4, R6, UR6 ;  /* 0x0000000604067e2b */ /* 0x000fe20008000006 */
[----:B------:R-:W-:Y:S01]  /*0550*/  UMOV UR6, 0xa8a0c4c3 ;  /* 0xa8a0c4c300067882 */ /* 0x000fe20000000000 */
[----:B------:R-:W-:-:S06]  /*0560*/  UMOV UR7, 0x3edd0f40 ;  /* 0x3edd0f4000077882 */ /* 0x000fcc0000000000 */
[----:B------:R-:W-:Y:S01]  /*0570*/  DFMA R8, R4, R6, UR6 ;  /* 0x0000000604087e2b */ /* 0x000fe20008000006 */
[----:B------:R-:W-:Y:S01]  /*0580*/  UMOV UR6, 0xfa9e0e1f ;  /* 0xfa9e0e1f00067882 */ /* 0x000fe20000000000 */
[----:B------:R-:W-:Y:S01]  /*0590*/  UMOV UR7, 0x3ef46d4c ;  /* 0x3ef46d4c00077882 */ /* 0x000fe20000000000 */
[----:B------:R-:W-:Y:S01]  /*05a0*/  IADD3 R7, PT, PT, R5, -0x100000, RZ ;  /* 0xfff0000005077810 */ /* 0x000fe20007ffe0ff */
[----:B------:R-:W-:-:S04]  /*05b0*/  IMAD.MOV.U32 R6, RZ, RZ, R4 ;  /* 0x000000ffff067224 */ /* 0x000fc800078e0004 */
[----:B------:R-:W-:Y:S01]  /*05c0*/  DFMA R10, R4, R8, UR6 ;  /* 0x00000006040a7e2b */ /* 0x000fe20008000008 */
[----:B------:R-:W-:Y:S01]  /*05d0*/  UMOV UR6, 0x8d1e2422 ;  /* 0x8d1e242200067882 */ /* 0x000fe20000000000 */
[----:B------:R-:W-:Y:S01]  /*05e0*/  UMOV UR7, 0x3f079c16 ;  /* 0x3f079c1600077882 */ /* 0x000fe20000000000 */
[----:B------:R-:W0:Y:S01]  /*05f0*/  MUFU.RSQ64H R9, R7 ;  /* 0x0000000700097308 */ /* 0x000e220000001c00 */
[----:B------:R-:W-:-:S04]  /*0600*/  IMAD.MOV.U32 R8, RZ, RZ, RZ ;  /* 0x000000ffff087224 */ /* 0x000fc800078e00ff */
[----:B------:R-:W-:Y:S01]  /*0610*/  DFMA R10, R4, R10, UR6 ;  /* 0x00000006040a7e2b */ /* 0x000fe2000800000a */
[----:B------:R-:W-:Y:S01]  /*0620*/  UMOV UR6, 0xc3bca540 ;  /* 0xc3bca54000067882 */ /* 0x000fe20000000000 */
[----:B------:R-:W-:-:S06]  /*0630*/  UMOV UR7, 0x3f1c9a88 ;  /* 0x3f1c9a8800077882 */ /* 0x000fcc0000000000 */
[----:B------:R-:W-:Y:S01]  /*0640*/  DFMA R10, R4, R10, UR6 ;  /* 0x00000006040a7e2b */ /* 0x000fe2000800000a */
[----:B------:R-:W-:Y:S01]  /*0650*/  UMOV UR6, 0x4bd476df ;  /* 0x4bd476df00067882 */ /* 0x000fe20000000000 */
[----:B------:R-:W-:Y:S01]  /*0660*/  UMOV UR7, 0x3f31c4e6 ;  /* 0x3f31c4e600077882 */ /* 0x000fe20000000000 */
[----:B0-----:R-:W-:-:S05]  /*0670*/  DMUL R12, R6, R8 ;  /* 0x00000008060c7228 */ /* 0x001fca0000000000 */
[----:B------:R-:W-:Y:S01]  /*0680*/  DFMA R16, R4, R10, UR6 ;  /* 0x0000000604107e2b */ /* 0x000fe2000800000a */
[----:B------:R-:W-:Y:S01]  /*0690*/  UMOV UR6, 0x60009c8f ;  /* 0x60009c8f00067882 */ /* 0x000fe20000000000 */
[----:B------:R-:W-:Y:S01]  /*06a0*/  UMOV UR7, 0x3f46e8ba ;  /* 0x3f46e8ba00077882 */ /* 0x000fe20000000000 */
[----:B------:R-:W-:Y:S01]  /*06b0*/  IADD3 R11, PT, PT, R9, -0x100000, RZ ;  /* 0xfff00000090b7810 */ /* 0x000fe20007ffe0ff */
[----:B------:R-:W-:Y:S01]  /*06c0*/  DFMA R14, R12, -R12, R6 ;  /* 0x8000000c0c0e722b */ /* 0x000fe20000000006 */
[----:B------:R-:W-:-:S03]  /*06d0*/  IMAD.MOV.U32 R10, RZ, RZ, RZ ;  /* 0x000000ffff0a7224 */ /* 0x000fc600078e00ff */
[----:B------:R-:W-:Y:S01]  /*06e0*/  DFMA R16, R4, R16, UR6 ;  /* 0x0000000604107e2b */ /* 0x000fe20008000010 */
[----:B------:R-:W-:Y:S01]  /*06f0*/  UMOV UR6, 0xc62b05a2 ;  /* 0xc62b05a200067882 */ /* 0x000fe20000000000 */
[----:B------:R-:W-:Y:S02]  /*0700*/  UMOV UR7, 0x3f5f1c71 ;  /* 0x3f5f1c7100077882 */ /* 0x000fe40000000000 */
[----:B------:R-:W-:-:S04]  /*0710*/  DFMA R14, R10, R14, R12 ;  /* 0x0000000e0a0e722b */ /* 0x000fc8000000000c */
[----:B------:R-:W-:Y:S01]  /*0720*/  DFMA R16, R4, R16, UR6 ;  /* 0x0000000604107e2b */ /* 0x000fe20008000010 */
[----:B------:R-:W-:Y:S01]  /*0730*/  UMOV UR6, 0xb6dc9f2c ;  /* 0xb6dc9f2c00067882 */ /* 0x000fe20000000000 */
[----:B------:R-:W-:Y:S02]  /*0740*/  UMOV UR7, 0x3f76db6d ;  /* 0x3f76db6d00077882 */ /* 0x000fe40000000000 */
[-C--:B------:R-:W-:Y:S02]  /*0750*/  DFMA R8, R8, -R14.reuse, 1 ;  /* 0x3ff000000808742b */ /* 0x080fe4000000080e */
[----:B------:R-:W-:Y:S02]  /*0760*/  DFMA R6, R14, -R14, R6 ;  /* 0x8000000e0e06722b */ /* 0x000fe40000000006 */
[----:B------:R-:W-:Y:S01]  /*0770*/  DFMA R16, R4, R16, UR6 ;  /* 0x0000000604107e2b */ /* 0x000fe20008000010 */
[----:B------:R-:W-:Y:S01]  /*0780*/  UMOV UR6, 0x3333329c ;  /* 0x3333329c00067882 */ /* 0x000fe20000000000 */
[----:B------:R-:W-:-:S02]  /*0790*/  UMOV UR7, 0x3f933333 ;  /* 0x3f93333300077882 */ /* 0x000fc40000000000 */
[----:B------:R-:W-:-:S04]  /*07a0*/  DFMA R8, R10, R8, R10 ;  /* 0x000000080a08722b */ /* 0x000fc8000000000a */
[----:B------:R-:W-:Y:S01]  /*07b0*/  DFMA R16, R4, R16, UR6 ;  /* 0x0000000604107e2b */ /* 0x000fe20008000010 */
[----:B------:R-:W-:Y:S01]  /*07c0*/  UMOV UR6, 0x55555555 ;  /* 0x5555555500067882 */ /* 0x000fe20000000000 */
[----:B------:R-:W-:Y:S02]  /*07d0*/  UMOV UR7, 0x3fb55555 ;  /* 0x3fb5555500077882 */ /* 0x000fe40000000000 */
[----:B------:R-:W-:Y:S02]  /*07e0*/  DFMA R6, R8, R6, R14 ;  /* 0x000000060806722b */ /* 0x000fe4000000000e */
[----:B------:R-:W-:Y:S02]  /*07f0*/  DMUL R8, RZ, |R2| ;  /* 0x40000002ff087228 */ /* 0x000fe40000000000 */
[----:B------:R-:W-:Y:S01]  /*0800*/  DFMA R16, R4, R16, UR6 ;  /* 0x0000000604107e2b */ /* 0x000fe20008000010 */
[----:B------:R-:W-:Y:S01]  /*0810*/  UMOV UR6, 0x33145c07 ;  /* 0x33145c0700067882 */ /* 0x000fe20000000000 */
[----:B------:R-:W-:-:S04]  /*0820*/  UMOV UR7, 0x3ca1a626 ;  /* 0x3ca1a62600077882 */ /* 0x000fc80000000000 */
[----:B------:R-:W-:Y:S02]  /*0830*/  IADD3 R7, PT, PT, R7, 0x100000, RZ ;  /* 0x0010000007077810 */ /* 0x000fe40007ffe0ff */
[----:B------:R-:W-:-:S08]  /*0840*/  DMUL R16, R4, R16 ;  /* 0x0000001004107228 */ /* 0x000fd00000000000 */
[----:B------:R-:W-:-:S10]  /*0850*/  DFMA R16, R6, R16, R6 ;  /* 0x000000100610722b */ /* 0x000fd40000000006 */
[----:B------:R-:W-:Y:S02]  /*0860*/  FSEL R8, R8, R16, !P0 ;  /* 0x0000001008087208 */ /* 0x000fe40004000000 */
[----:B------:R-:W-:Y:S02]  /*0870*/  FSEL R9, R9, R17, !P0 ;  /* 0x0000001109097208 */ /* 0x000fe40004000000 */
[----:B------:R-:W-:-:S04]  /*0880*/  ISETP.GE.AND P0, PT, R5, RZ, PT ;  /* 0x000000ff0500720c */ /* 0x000fc80003f06270 */
[----:B------:R-:W-:-:S10]  /*0890*/  DMUL R6, R8, +INF ;  /* 0x7ff0000008067828 */ /* 0x000fd40000000000 */
[----:B------:R-:W-:Y:S02]  /*08a0*/  FSEL R6, R6, R8, !P0 ;  /* 0x0000000806067208 */ /* 0x000fe40004000000 */
[----:B------:R-:W-:Y:S02]  /*08b0*/  FSEL R7, R7, R9, !P0 ;  /* 0x0000000907077208 */ /* 0x000fe40004000000 */
[----:B------:R-:W-:-:S04]  /*08c0*/  ISETP.GE.AND P0, PT, R3, RZ, PT ;  /* 0x000000ff0300720c */ /* 0x000fc80003f06270 */
[----:B------:R-:W-:Y:S01]  /*08d0*/  DADD R4, R6, -UR6 ;  /* 0x8000000606047e29 */ /* 0x000fe20008000000 */
[----:B------:R-:W-:Y:S01]  /*08e0*/  UMOV UR6, 0x54442d18 ;  /* 0x54442d1800067882 */ /* 0x000fe20000000000 */
[----:B------:R-:W-:-:S06]  /*08f0*/  UMOV UR7, 0x400921fb ;  /* 0x400921fb00077882 */ /* 0x000fcc0000000000 */
[----:B------:R-:W-:-:S10]  /*0900*/  DADD R4, -R4, UR6 ;  /* 0x0000000604047e29 */ /* 0x000fd40008000100 */
[----:B------:R-:W-:Y:S02]  /*0910*/  FSEL R2, R4, R6, !P0 ;  /* 0x0000000604027208 */ /* 0x000fe40004000000 */
[----:B------:R-:W-:-:S07]  /*0920*/  FSEL R3, R5, R7, !P0 ;  /* 0x0000000705037208 */ /* 0x000fce0004000000 */
.L_x_858:
[----:B------:R-:W-:Y:S05]  /*0930*/  BSYNC.RECONVERGENT B0 ;  /* 0x0000000000007941 */ /* 0x000fea0003800200 */
.L_x_856:
[----:B------:R-:W0:Y:S02]  /*0940*/  LDC.64 R4, c[0x0][0x388] ;  /* 0x0000e200ff047b82 */ /* 0x000e240000000a00 */
[----:B0-----:R-:W-:-:S05]  /*0950*/  IMAD.WIDE R4, R0, 0x8, R4 ;  /* 0x0000000800047825 */ /* 0x001fca00078e0204 */
[----:B------:R-:W-:Y:S01]  /*0960*/  STG.E.64 desc[UR4][R4.64], R2 ;  /* 0x0000000204007986 */ /* 0x000fe2000c101b04 */
[----:B------:R-:W-:Y:S05]  /*0970*/  EXIT ;  /* 0x000000000000794d */ /* 0x000fea0003800000 */
.L_x_859:
        /* <DEDUP_REMOVED lines=16> */
.L_x_1278:


//--------------------- .text.vec_neScalar        --------------------------
	.section	.text.vec_neScalar,"ax",@progbits
	.align	128
        .global         vec_neScalar
        .type           vec_neScalar,@function
        .size           vec_neScalar,(.L_x_1279 - vec_neScalar)
        .other          vec_neScalar,@"STO_CUDA_ENTRY STV_DEFAULT"
vec_neScalar:
.text.vec_neScalar:
        /* <DEDUP_REMOVED lines=19> */
[----:B-1----:R-:W2:Y:S01]  /*0130*/  LDG.E.64 R2, desc[UR4][R2.64] ;  /* 0x0000000402027981 */ /* 0x002ea2000c1e1b00 */
[----:B------:R-:W-:Y:S01]  /*0140*/  MOV R6, RZ ;  /* 0x000000ff00067202 */ /* 0x000fe20000000f00 */
[----:B--2---:R-:W-:Y:S01]  /*0150*/  DSETP.NEU.AND P0, PT, R2, R4, PT ;  /* 0x000000040200722a */ /* 0x004fe20003f0d000 */
[----:B---3--:R-:W-:-:S05]  /*0160*/  IMAD.WIDE R4, R11, 0x8, R8 ;  /* 0x000000080b047825 */ /* 0x008fca00078e0208 */
[----:B------:R-:W-:-:S05]  /*0170*/  FSEL R7, RZ, 1.875, !P0 ;  /* 0x3ff00000ff077808 */ /* 0x000fca0004000000 */
[----:B------:R-:W-:Y:S01]  /*0180*/  STG.E.64 desc[UR4][R4.64], R6 ;  /* 0x0000000604007986 */ /* 0x000fe2000c101b04 */
[----:B------:R-:W-:Y:S05]  /*0190*/  EXIT ;  /* 0x000000000000794d */ /* 0x000fea0003800000 */
.L_x_860:
        /* <DEDUP_REMOVED lines=14> */
.L_x_1279:


//--------------------- .text.vec_gtScalar        --------------------------
	.section	.text.vec_gtScalar,"ax",@progbits
	.align	128
        .global         vec_gtScalar
        .type           vec_gtScalar,@function
        .size           vec_gtScalar,(.L_x_1280 - vec_gtScalar)
        .other          vec_gtScalar,@"STO_CUDA_ENTRY STV_DEFAULT"
vec_gtScalar:
.text.vec_gtScalar:
        /* <DEDUP_REMOVED lines=21> */
[----:B--2---:R-:W-:Y:S01]  /*0150*/  DSETP.GT.AND P0, PT, R2, R4, PT ;  /* 0x000000040200722a */ /* 0x004fe20003f04000 */
[----:B---3--:R-:W-:-:S05]  /*0160*/  IMAD.WIDE R4, R11, 0x8, R8 ;  /* 0x000000080b047825 */ /* 0x008fca00078e0208 */
[----:B------:R-:W-:-:S05]  /*0170*/  FSEL R7, RZ, 1.875, !P0 ;  /* 0x3ff00000ff077808 */ /* 0x000fca0004000000 */
[----:B------:R-:W-:Y:S01]  /*0180*/  STG.E.64 desc[UR4][R4.64], R6 ;  /* 0x0000000604007986 */ /* 0x000fe2000c101b04 */
[----:B------:R-:W-:Y:S05]  /*0190*/  EXIT ;  /* 0x000000000000794d */ /* 0x000fea0003800000 */
.L_x_861:
        /* <DEDUP_REMOVED lines=14> */
.L_x_1280:


//--------------------- .text.vec_gteScalar       --------------------------
	.section	.text.vec_gteScalar,"ax",@progbits
	.align	128
        .global         vec_gteScalar
        .type           vec_gteScalar,@function
        .size           vec_gteScalar,(.L_x_1281 - vec_gteScalar)
        .other          vec_gteScalar,@"STO_CUDA_ENTRY STV_DEFAULT"
vec_gteScalar:
.text.vec_gteScalar:
        /* <DEDUP_REMOVED lines=21> */
[----:B--2---:R-:W-:Y:S01]  /*0150*/  DSETP.GE.AND P0, PT, R2, R4, PT ;  /* 0x000000040200722a */ /* 0x004fe20003f06000 */
[----:B---3--:R-:W-:-:S05]  /*0160*/  IMAD.WIDE R4, R11, 0x8, R8 ;  /* 0x000000080b047825 */ /* 0x008fca00078e0208 */
[----:B------:R-:W-:-:S05]  /*0170*/  FSEL R7, RZ, 1.875, !P0 ;  /* 0x3ff00000ff077808 */ /* 0x000fca0004000000 */
[----:B------:R-:W-:Y:S01]  /*0180*/  STG.E.64 desc[UR4][R4.64], R6 ;  /* 0x0000000604007986 */ /* 0x000fe2000c101b04 */
[----:B------:R-:W-:Y:S05]  /*0190*/  EXIT ;  /* 0x000000000000794d */ /* 0x000fea0003800000 */
.L_x_862:
        /* <DEDUP_REMOVED lines=14> */
.L_x_1281:


//--------------------- .text.vec_eqScalar        --------------------------
	.section	.text.vec_eqScalar,"ax",@progbits
	.align	128
        .global         vec_eqScalar
        .type           vec_eqScalar,@function
        .size           vec_eqScalar,(.L_x_1282 - vec_eqScalar)
        .other          vec_eqScalar,@"STO_CUDA_ENTRY STV_DEFAULT"
vec_eqScalar:
.text.vec_eqScalar:
        /* <DEDUP_REMOVED lines=23> */
[----:B------:R-:W-:-:S05]  /*0170*/  FSEL R7, RZ, 1.875, P0 ;  /* 0x3ff00000ff077808 */ /* 0x000fca0000000000 */
[----:B------:R-:W-:Y:S01]  /*0180*/  STG.E.64 desc[UR4][R4.64], R6 ;  /* 0x0000000604007986 */ /* 0x000fe2000c101b04 */
[----:B------:R-:W-:Y:S05]  /*0190*/  EXIT ;  /* 0x000000000000794d */ /* 0x000fea0003800000 */
.L_x_863:
        /* <DEDUP_REMOVED lines=14> */
.L_x_1282:


//--------------------- .text.vec_lteScalar       --------------------------
	.section	.text.vec_lteScalar,"ax",@progbits
	.align	128
        .global         vec_lteScalar
        .type           vec_lteScalar,@function
        .size           vec_lteScalar,(.L_x_1283 - vec_lteScalar)
        .other          vec_lteScalar,@"STO_CUDA_ENTRY STV_DEFAULT"
vec_lteScalar:
.text.vec_lteScalar:
        /* <DEDUP_REMOVED lines=21> */
[----:B--2---:R-:W-:Y:S01]  /*0150*/  DSETP.GTU.AND P0, PT, R2, R4, PT ;  /* 0x000000040200722a */ /* 0x004fe20003f0c000 */
[----:B---3--:R-:W-:-:S05]  /*0160*/  IMAD.WIDE R4, R11, 0x8, R8 ;  /* 0x000000080b047825 */ /* 0x008fca00078e0208 */
[----:B------:R-:W-:-:S05]  /*0170*/  FSEL R7, RZ, 1.875, P0 ;  /* 0x3ff00000ff077808 */ /* 0x000fca0000000000 */
[----:B------:R-:W-:Y:S01]  /*0180*/  STG.E.64 desc[UR4][R4.64], R6 ;  /* 0x0000000604007986 */ /* 0x000fe2000c101b04 */
[----:B------:R-:W-:Y:S05]  /*0190*/  EXIT ;  /* 0x000000000000794d */ /* 0x000fea0003800000 */
.L_x_864:
        /* <DEDUP_REMOVED lines=14> */
.L_x_1283:


//--------------------- .text.vec_ltScalar        --------------------------
	.section	.text.vec_ltScalar,"ax",@progbits
	.align	128
        .global         vec_ltScalar
        .type           vec_ltScalar,@function
        .size           vec_ltScalar,(.L_x_1284 - vec_ltScalar)
        .other          vec_ltScalar,@"STO_CUDA_ENTRY STV_DEFAULT"
vec_ltScalar:
.text.vec_ltScalar:
        /* <DEDUP_REMOVED lines=21> */
[----:B--2---:R-:W-:Y:S01]  /*0150*/  DSETP.GEU.AND P0, PT, R2, R4, PT ;  /* 0x000000040200722a */ /* 0x004fe20003f0e000 */
[----:B---3--:R-:W-:-:S05]  /*0160*/  IMAD.WIDE R4, R11, 0x8, R8 ;  /* 0x000000080b047825 */ /* 0x008fca00078e0208 */
[----:B------:R-:W-:-:S05]  /*0170*/  FSEL R7, RZ, 1.875, P0 ;  /* 0x3ff00000ff077808 */ /* 0x000fca0000000000 */
[----:B------:R-:W-:Y:S01]  /*0180*/  STG.E.64 desc[UR4][R4.64], R6 ;  /* 0x0000000604007986 */ /* 0x000fe2000c101b04 */
[----:B------:R-:W-:Y:S05]  /*0190*/  EXIT ;  /* 0x000000000000794d */ /* 0x000fea0003800000 */
.L_x_865:
        /* <DEDUP_REMOVED lines=14> */
.L_x_1284:


//--------------------- .text.vec_ne              --------------------------
	.section	.text.vec_ne,"ax",@progbits
	.align	128
        .global         vec_ne
        .type           vec_ne,@function
        .size           vec_ne,(.L_x_1285 - vec_ne)
        .other          vec_ne,@"STO_CUDA_ENTRY STV_DEFAULT"
vec_ne:
.text.vec_ne:
        /* <DEDUP_REMOVED lines=21> */
[----:B------:R-:W4:Y:S01]  /*0150*/  LDG.E.64 R4, desc[UR4][R4.64] ;  /* 0x0000000404047981 */ /* 0x000f22000c1e1b00 */
[----:B------:R-:W-:Y:S01]  /*0160*/  MOV R8, RZ ;  /* 0x000000ff00087202 */ /* 0x000fe20000000f00 */
[----:B---3--:R-:W-:Y:S01]  /*0170*/  IMAD.WIDE R6, R11, 0x8, R6 ;  /* 0x000000080b067825 */ /* 0x008fe200078e0206 */
[----:B----4-:R-:W-:-:S06]  /*0180*/  DSETP.NEU.AND P0, PT, R2, R4, PT ;  /* 0x000000040200722a */ /* 0x010fcc0003f0d000 */
[----:B------:R-:W-:-:S05]  /*0190*/  FSEL R9, RZ, 1.875, !P0 ;  /* 0x3ff00000ff097808 */ /* 0x000fca0004000000 */
[----:B------:R-:W-:Y:S01]  /*01a0*/  STG.E.64 desc[UR4][R6.64], R8 ;  /* 0x0000000806007986 */ /* 0x000fe2000c101b04 */
[----:B------:R-:W-:Y:S05]  /*01b0*/  EXIT ;  /* 0x000000000000794d */ /* 0x000fea0003800000 */
.L_x_866:
        /* <DEDUP_REMOVED lines=12> */
.L_x_1285:


//--------------------- .text.vec_gt              --------------------------
	.section	.text.vec_gt,"ax",@progbits
	.align	128
        .global         vec_gt
        .type           vec_gt,@function
        .size           vec_gt,(.L_x_1286 - vec_gt)
        .other          vec_gt,@"STO_CUDA_ENTRY STV_DEFAULT"
vec_gt:
.text.vec_gt:
        /* <DEDUP_REMOVED lines=24> */
[----:B----4-:R-:W-:-:S06]  /*0180*/  DSETP.GT.AND P0, PT, R2, R4, PT ;  /* 0x000000040200722a */ /* 0x010fcc0003f04000 */
[----:B------:R-:W-:-:S05]  /*0190*/  FSEL R9, RZ, 1.875, !P0 ;  /* 0x3ff00000ff097808 */ /* 0x000fca0004000000 */
[----:B------:R-:W-:Y:S01]  /*01a0*/  STG.E.64 desc[UR4][R6.64], R8 ;  /* 0x0000000806007986 */ /* 0x000fe2000c101b04 */
[----:B------:R-:W-:Y:S05]  /*01b0*/  EXIT ;  /* 0x000000000000794d */ /* 0x000fea0003800000 */
.L_x_867:
        /* <DEDUP_REMOVED lines=12> */
.L_x_1286:


//--------------------- .text.vec_gte             --------------------------
	.section	.text.vec_gte,"ax",@progbits
	.align	128
        .global         vec_gte
        .type           vec_gte,@function
        .size           vec_gte,(.L_x_1287 - vec_gte)
        .other          vec_gte,@"STO_CUDA_ENTRY STV_DEFAULT"
vec_gte:
.text.vec_gte:
        /* <DEDUP_REMOVED lines=24> */
[----:B----4-:R-:W-:-:S06]  /*0180*/  DSETP.GE.AND P0, PT, R2, R4, PT ;  /* 0x000000040200722a */ /* 0x010fcc0003f06000 */
[----:B------:R-:W-:-:S05]  /*0190*/  FSEL R9, RZ, 1.875, !P0 ;  /* 0x3ff00000ff097808 */ /* 0x000fca0004000000 */
[----:B------:R-:W-:Y:S01]  /*01a0*/  STG.E.64 desc[UR4][R6.64], R8 ;  /* 0x0000000806007986 */ /* 0x000fe2000c101b04 */
[----:B------:R-:W-:Y:S05]  /*01b0*/  EXIT ;  /* 0x000000000000794d */ /* 0x000fea0003800000 */
.L_x_868:
        /* <DEDUP_REMOVED lines=12> */
.L_x_1287:


//--------------------- .text.vec_eq              --------------------------
	.section	.text.vec_eq,"ax",@progbits
	.align	128
        .global         vec_eq
        .type           vec_eq,@function
        .size           vec_eq,(.L_x_1288 - vec_eq)
        .other          vec_eq,@"STO_CUDA_ENTRY STV_DEFAULT"
vec_eq:
.text.vec_eq:
        /* <DEDUP_REMOVED lines=25> */
[----:B------:R-:W-:-:S05]  /*0190*/  FSEL R9, RZ, 1.875, P0 ;  /* 0x3ff00000ff097808 */ /* 0x000fca0000000000 */
[----:B------:R-:W-:Y:S01]  /*01a0*/  STG.E.64 desc[UR4][R6.64], R8 ;  /* 0x0000000806007986 */ /* 0x000fe2000c101b04 */
[----:B------:R-:W-:Y:S05]  /*01b0*/  EXIT ;  /* 0x000000000000794d */ /* 0x000fea0003800000 */
.L_x_869:
        /* <DEDUP_REMOVED lines=12> */
.L_x_1288:


//--------------------- .text.vec_lte             --------------------------
	.section	.text.vec_lte,"ax",@progbits
	.align	128
        .global         vec_lte
        .type           vec_lte,@function
        .size           vec_lte,(.L_x_1289 - vec_lte)
        .other          vec_lte,@"STO_CUDA_ENTRY STV_DEFAULT"
vec_lte:
.text.vec_lte:
        /* <DEDUP_REMOVED lines=24> */
[----:B----4-:R-:W-:-:S06]  /*0180*/  DSETP.GTU.AND P0, PT, R2, R4, PT ;  /* 0x000000040200722a */ /* 0x010fcc0003f0c000 */
[----:B------:R-:W-:-:S05]  /*0190*/  FSEL R9, RZ, 1.875, P0 ;  /* 0x3ff00000ff097808 */ /* 0x000fca0000000000 */
[----:B------:R-:W-:Y:S01]  /*01a0*/  STG.E.64 desc[UR4][R6.64], R8 ;  /* 0x0000000806007986 */ /* 0x000fe2000c101b04 */
[----:B------:R-:W-:Y:S05]  /*01b0*/  EXIT ;  /* 0x000000000000794d */ /* 0x000fea0003800000 */
.L_x_870:
        /* <DEDUP_REMOVED lines=12> */
.L_x_1289:


//--------------------- .text.vec_lt              --------------------------
	.section	.text.vec_lt,"ax",@progbits
	.align	128
        .global         vec_lt
        .type           vec_lt,@function
        .size           vec_lt,(.L_x_1290 - vec_lt)
        .other          vec_lt,@"STO_CUDA_ENTRY STV_DEFAULT"
vec_lt:
.text.vec_lt:
        /* <DEDUP_REMOVED lines=24> */
[----:B----4-:R-:W-:-:S06]  /*0180*/  DSETP.GEU.AND P0, PT, R2, R4, PT ;  /* 0x000000040200722a */ /* 0x010fcc0003f0e000 */
[----:B------:R-:W-:-:S05]  /*0190*/  FSEL R9, RZ, 1.875, P0 ;  /* 0x3ff00000ff097808 */ /* 0x000fca0000000000 */
[----:B------:R-:W-:Y:S01]  /*01a0*/  STG.E.64 desc[UR4][R6.64], R8 ;  /* 0x0000000806007986 */ /* 0x000fe2000c101b04 */
[----:B------:R-:W-:Y:S05]  /*01b0*/  EXIT ;  /* 0x000000000000794d */ /* 0x000fea0003800000 */
.L_x_871:
        /* <DEDUP_REMOVED lines=12> */
.L_x_1290:


//--------------------- .text.vec_scalarDiv       --------------------------
	.section	.text.vec_scalarDiv,"ax",@progbits
	.align	128
        .global         vec_scalarDiv
        .type           vec_scalarDiv,@function
        .size           vec_scalarDiv,(.L_x_1178 - vec_scalarDiv)
        .other          vec_scalarDiv,@"STO_CUDA_ENTRY STV_DEFAULT"
vec_scalarDiv:
.text.vec_scalarDiv:
        /* <DEDUP_REMOVED lines=16> */
[----:B------:R-:W-:-:S06]  /*0100*/  IMAD.MOV.U32 R2, RZ, RZ, 0x1 ;  /* 0x00000001ff027424 */ /* 0x000fcc00078e00ff */
[----:B------:R-:W2:Y:S08]  /*0110*/  LDC.64 R8, c[0x0][0x390] ;  /* 0x0000e400ff087b82 */ /* 0x000eb00000000a00 */
[----:B------:R-:W3:Y:S01]  /*0120*/  LDC R10, c[0x0][0x394] ;  /* 0x0000e500ff0a7b82 */ /* 0x000ee20000000800 */
[----:B0-----:R-:W-:-:S06]  /*0130*/  IMAD.WIDE R6, R0, 0x8, R6 ;  /* 0x0000000800067825 */ /* 0x001fcc00078e0206 */
[----:B-1----:R-:W4:Y:S01]  /*0140*/  LDG.E.64 R6, desc[UR4][R6.64] ;  /* 0x0000000406067981 */ /* 0x002f22000c1e1b00 */
[----:B------:R-:W-:Y:S01]  /*0150*/  BSSY.RECONVERGENT B0, `(.L_x_872) ;  /* 0x0000010000007945 */ /* 0x000fe20003800200 */
[----:B---3--:R-:W-:Y:S01]  /*0160*/  FSETP.GEU.AND P1, PT, |R10|, 6.5827683646048100446e-37, PT ;  /* 0x036000000a00780b */ /* 0x008fe20003f2e200 */
[----:B----4-:R-:W0:Y:S02]  /*0170*/  MUFU.RCP64H R3, R7 ;  /* 0x0000000700037308 */ /* 0x010e240000001800 */
[----:B0-----:R-:W-:-:S08]  /*0180*/  DFMA R4, -R6, R2, 1 ;  /* 0x3ff000000604742b */ /* 0x001fd00000000102 */
[----:B------:R-:W-:-:S08]  /*0190*/  DFMA R4, R4, R4, R4 ;  /* 0x000000040404722b */ /* 0x000fd00000000004 */
[----:B------:R-:W-:-:S08]  /*01a0*/  DFMA R4, R2, R4, R2 ;  /* 0x000000040204722b */ /* 0x000fd00000000002 */
[----:B------:R-:W-:-:S08]  /*01b0*/  DFMA R2, -R6, R4, 1 ;  /* 0x3ff000000602742b */ /* 0x000fd00000000104 */
[----:B------:R-:W-:-:S08]  /*01c0*/  DFMA R2, R4, R2, R4 ;  /* 0x000000020402722b */ /* 0x000fd00000000004 */
[----:B--2---:R-:W-:-:S08]  /*01d0*/  DMUL R4, R2, R8 ;  /* 0x0000000802047228 */ /* 0x004fd00000000000 */
[----:B------:R-:W-:-:S08]  /*01e0*/  DFMA R8, -R6, R4, R8 ;  /* 0x000000040608722b */ /* 0x000fd00000000108 */
[----:B------:R-:W-:-:S10]  /*01f0*/  DFMA R2, R2, R8, R4 ;  /* 0x000000080202722b */ /* 0x000fd40000000004 */
[----:B------:R-:W-:-:S05]  /*0200*/  FFMA R4, RZ, R7, R3 ;  /* 0x00000007ff047223 */ /* 0x000fca0000000003 */
[----:B------:R-:W-:-:S13]  /*0210*/  FSETP.GT.AND P0, PT, |R4|, 1.469367938527859385e-39, PT ;  /* 0x001000000400780b */ /* 0x000fda0003f04200 */
[----:B------:R-:W-:Y:S05]  /*0220*/  @P0 BRA P1, `(.L_x_873) ;  /* 0x0000000000080947 */ /* 0x000fea0000800000 */
[----:B------:R-:W-:-:S07]  /*0230*/  MOV R8, 0x250 ;  /* 0x0000025000087802 */ /* 0x000fce0000000f00 */
[----:B------:R-:W-:Y:S05]  /*0240*/  CALL.REL.NOINC `($__internal_49_$__cuda_sm20_div_rn_f64_full) ;  /* 0x0000000000147944 */ /* 0x000fea0003c00000 */
.L_x_873:
[----:B------:R-:W-:Y:S05]  /*0250*/  BSYNC.RECONVERGENT B0 ;  /* 0x0000000000007941 */ /* 0x000fea0003800200 */
.L_x_872:
[----:B------:R-:W0:Y:S02]  /*0260*/  LDC.64 R4, c[0x0][0x388] ;  /* 0x0000e200ff047b82 */ /* 0x000e240000000a00 */
[----:B0-----:R-:W-:-:S05]  /*0270*/  IMAD.WIDE R4, R0, 0x8, R4 ;  /* 0x0000000800047825 */ /* 0x001fca00078e0204 */
[----:B------:R-:W-:Y:S01]  /*0280*/  STG.E.64 desc[UR4][R4.64], R2 ;  /* 0x0000000204007986 */ /* 0x000fe2000c101b04 */
[----:B------:R-:W-:Y:S05]  /*0290*/  EXIT ;  /* 0x000000000000794d */ /* 0x000fea0003800000 */
        .weak           $__internal_49_$__cuda_sm20_div_rn_f64_full
        .type           $__internal_49_$__cuda_sm20_div_rn_f64_full,@function
        .size           $__internal_49_$__cuda_sm20_div_rn_f64_full,(.L_x_1178 - $__internal_49_$__cuda_sm20_div_rn_f64_full)
$__internal_49_$__cuda_sm20_div_rn_f64_full:
[C---:B------:R-:W-:Y:S01]  /*02a0*/  FSETP.GEU.AND P0, PT, |R7|.reuse, 1.469367938527859385e-39, PT ;  /* 0x001000000700780b */ /* 0x040fe20003f0e200 */
[----:B------:R-:W0:Y:S01]  /*02b0*/  LDC.64 R4, c[0x0][0x390] ;  /* 0x0000e400ff047b82 */ /* 0x000e220000000a00 */
[C---:B------:R-:W-:Y:S01]  /*02c0*/  LOP3.LUT R2, R7.reuse, 0x800fffff, RZ, 0xc0, !PT ;  /* 0x800fffff07027812 */ /* 0x040fe200078ec0ff */
[----:B------:R-:W-:Y:S01]  /*02d0*/  IMAD.MOV.U32 R10, RZ, RZ, 0x1 ;  /* 0x00000001ff0a7424 */ /* 0x000fe200078e00ff */
[----:B------:R-:W-:Y:S01]  /*02e0*/  LOP3.LUT R15, R7, 0x7ff00000, RZ, 0xc0, !PT ;  /* 0x7ff00000070f7812 */ /* 0x000fe200078ec0ff */
[----:B------:R-:W-:Y:S01]  /*02f0*/  IMAD.MOV.U32 R9, RZ, RZ, 0x1ca00000 ;  /* 0x1ca00000ff097424 */ /* 0x000fe200078e00ff */
[----:B------:R-:W-:Y:S01]  /*0300*/  LOP3.LUT R3, R2, 0x3ff00000, RZ, 0xfc, !PT ;  /* 0x3ff0000002037812 */ /* 0x000fe200078efcff */
[----:B------:R-:W-:-:S06]  /*0310*/  IMAD.MOV.U32 R2, RZ, RZ, R6 ;  /* 0x000000ffff027224 */ /* 0x000fcc00078e0006 */
[----:B------:R-:W-:-:S06]  /*0320*/  @!P0 DMUL R2, R6, 8.98846567431157953865e+307 ;  /* 0x7fe0000006028828 */ /* 0x000fcc0000000000 */
[----:B------:R-:W1:Y:S01]  /*0330*/  MUFU.RCP64H R11, R3 ;  /* 0x00000003000b7308 */ /* 0x000e620000001800 */
[----:B0-----:R-:W-:-:S04]  /*0340*/  LOP3.LUT R14, R5, 0x7ff00000, RZ, 0xc0, !PT ;  /* 0x7ff00000050e7812 */ /* 0x001fc800078ec0ff */
[----:B------:R-:W-:Y:S01]  /*0350*/  ISETP.GE.U32.AND P1, PT, R14, R15, PT ;  /* 0x0000000f0e00720c */ /* 0x000fe20003f26070 */
[----:B------:R-:W-:Y:S01]  /*0360*/  IMAD.MOV.U32 R21, RZ, RZ, R14 ;  /* 0x000000ffff157224 */ /* 0x000fe200078e000e */
[----:B-1----:R-:W-:-:S08]  /*0370*/  DFMA R12, R10, -R2, 1 ;  /* 0x3ff000000a0c742b */ /* 0x002fd00000000802 */
[----:B------:R-:W-:-:S08]  /*0380*/  DFMA R12, R12, R12, R12 ;  /* 0x0000000c0c0c722b */ /* 0x000fd0000000000c */
[----:B------:R-:W-:Y:S01]  /*0390*/  DFMA R12, R10, R12, R10 ;  /* 0x0000000c0a0c722b */ /* 0x000fe2000000000a */
[----:B------:R-:W-:Y:S02]  /*03a0*/  SEL R10, R9, 0x63400000, !P1 ;  /* 0x63400000090a7807 */ /* 0x000fe40004800000 */
[----:B------:R-:W-:Y:S02]  /*03b0*/  FSETP.GEU.AND P1, PT, |R5|, 1.469367938527859385e-39, PT ;  /* 0x001000000500780b */ /* 0x000fe40003f2e200 */
[----:B------:R-:W-:Y:S01]  /*03c0*/  LOP3.LUT R11, R10, 0x800fffff, R5, 0xf8, !PT ;  /* 0x800fffff0a0b7812 */ /* 0x000fe200078ef805 */
[----:B------:R-:W-:Y:S02]  /*03d0*/  IMAD.MOV.U32 R10, RZ, RZ, R4 ;  /* 0x000000ffff0a7224 */ /* 0x000fe400078e0004 */
[----:B------:R-:W-:-:S08]  /*03e0*/  DFMA R16, R12, -R2, 1 ;  /* 0x3ff000000c10742b */ /* 0x000fd00000000802 */
[----:B------:R-:W-:Y:S01]  /*03f0*/  DFMA R12, R12, R16, R12 ;  /* 0x000000100c0c722b */ /* 0x000fe2000000000c */
[----:B------:R-:W-:Y:S10]  /*0400*/  @P1 BRA `(.L_x_874) ;  /* 0x0000000000201947 */ /* 0x000ff40003800000 */
[----:B------:R-:W-:-:S04]  /*0410*/  LOP3.LUT R17, R7, 0x7ff00000, RZ, 0xc0, !PT ;  /* 0x7ff0000007117812 */ /* 0x000fc800078ec0ff */
[----:B------:R-:W-:-:S04]  /*0420*/  ISETP.GE.U32.AND P1, PT, R14, R17, PT ;  /* 0x000000110e00720c */ /* 0x000fc80003f26070 */
[----:B------:R-:W-:-:S04]  /*0430*/  SEL R16, R9, 0x63400000, !P1 ;  /* 0x6340000009107807 */ /* 0x000fc80004800000 */
[----:B------:R-:W-:-:S04]  /*0440*/  LOP3.LUT R16, R16, 0x80000000, R5, 0xf8, !PT ;  /* 0x8000000010107812 */ /* 0x000fc800078ef805 */
[----:B------:R-:W-:Y:S01]  /*0450*/  LOP3.LUT R17, R16, 0x100000, RZ, 0xfc, !PT ;  /* 0x0010000010117812 */ /* 0x000fe200078efcff */
[----:B------:R-:W-:-:S06]  /*0460*/  IMAD.MOV.U32 R16, RZ, RZ, RZ ;  /* 0x000000ffff107224 */ /* 0x000fcc00078e00ff */
[----:B------:R-:W-:-:S10]  /*0470*/  DFMA R10, R10, 2, -R16 ;  /* 0x400000000a0a782b */ /* 0x000fd40000000810 */
[----:B------:R-:W-:-:S07]  /*0480*/  LOP3.LUT R21, R11, 0x7ff00000, RZ, 0xc0, !PT ;  /* 0x7ff000000b157812 */ /* 0x000fce00078ec0ff */
.L_x_874:
[----:B------:R-:W-:Y:S01]  /*0490*/  IMAD.MOV.U32 R20, RZ, RZ, R15 ;  /* 0x000000ffff147224 */ /* 0x000fe200078e000f */
[----:B------:R-:W-:Y:S01]  /*04a0*/  @!P0 LOP3.LUT R20, R3, 0x7ff00000, RZ, 0xc0, !PT ;  /* 0x7ff0000003148812 */ /* 0x000fe200078ec0ff */
[----:B------:R-:W-:Y:S01]  /*04b0*/  VIADD R15, R21, 0xffffffff ;  /* 0xffffffff150f7836 */ /* 0x000fe20000000000 */
[----:B------:R-:W-:Y:S01]  /*04c0*/  DMUL R16, R12, R10 ;  /* 0x0000000a0c107228 */ /* 0x000fe20000000000 */
[----:B------:R-:W-:Y:S02]  /*04d0*/  BSSY.RECONVERGENT B1, `(.L_x_875) ;  /* 0x0000038000017945 */ /* 0x000fe40003800200 */
[----:B------:R-:W-:Y:S01]  /*04e0*/  VIADD R22, R20, 0xffffffff ;  /* 0xffffffff14167836 */ /* 0x000fe20000000000 */
[----:B------:R-:W-:-:S04]  /*04f0*/  ISETP.GT.U32.AND P0, PT, R15, 0x7feffffe, PT ;  /* 0x7feffffe0f00780c */ /* 0x000fc80003f04070 */
[----:B------:R-:W-:Y:S01]  /*0500*/  ISETP.GT.U32.OR P0, PT, R22, 0x7feffffe, P0 ;  /* 0x7feffffe1600780c */ /* 0x000fe20000704470 */
[----:B------:R-:W-:-:S08]  /*0510*/  DFMA R18, R16, -R2, R10 ;  /* 0x800000021012722b */ /* 0x000fd0000000000a */
[----:B------:R-:W-:-:S04]  /*0520*/  DFMA R12, R12, R18, R16 ;  /* 0x000000120c0c722b */ /* 0x000fc80000000010 */
[----:B------:R-:W-:Y:S07]  /*0530*/  @P0 BRA `(.L_x_876) ;  /* 0x00000000006c0947 */ /* 0x000fee0003800000 */
        /* <DEDUP_REMOVED lines=27> */
.L_x_876:
[----:B------:R-:W0:Y:S02]  /*06f0*/  LDC.64 R2, c[0x0][0x390] ;  /* 0x0000e400ff027b82 */ /* 0x000e240000000a00 */
[----:B0-----:R-:W-:-:S14]  /*0700*/  DSETP.NAN.AND P0, PT, R2, R2, PT ;  /* 0x000000020200722a */ /* 0x001fdc0003f08000 */
        /* <DEDUP_REMOVED lines=15> */
.L_x_879:
[----:B------:R-:W-:Y:S01]  /*0800*/  LOP3.LUT R15, R7, 0x80000, RZ, 0xfc, !PT ;  /* 0x00080000070f7812 */ /* 0x000fe200078efcff */
[----:B------:R-:W-:Y:S01]  /*0810*/  IMAD.MOV.U32 R14, RZ, RZ, R6 ;  /* 0x000000ffff0e7224 */ /* 0x000fe200078e0006 */
[----:B------:R-:W-:Y:S06]  /*0820*/  BRA `(.L_x_877) ;  /* 0x0000000000087947 */ /* 0x000fec0003800000 */
.L_x_878:
[----:B------:R-:W-:Y:S01]  /*0830*/  LOP3.LUT R15, R5, 0x80000, RZ, 0xfc, !PT ;  /* 0x00080000050f7812 */ /* 0x000fe200078efcff */
[----:B------:R-:W-:-:S07]  /*0840*/  IMAD.MOV.U32 R14, RZ, RZ, R4 ;  /* 0x000000ffff0e7224 */ /* 0x000fce00078e0004 */
.L_x_877:
[----:B------:R-:W-:Y:S05]  /*0850*/  BSYNC.RECONVERGENT B1 ;  /* 0x0000000000017941 */ /* 0x000fea0003800200 */
.L_x_875:
[----:B------:R-:W-:Y:S02]  /*0860*/  IMAD.MOV.U32 R9, RZ, RZ, 0x0 ;  /* 0x00000000ff097424 */ /* 0x000fe400078e00ff */
[----:B------:R-:W-:Y:S02]  /*0870*/  IMAD.MOV.U32 R2, RZ, RZ, R14 ;  /* 0x000000ffff027224 */ /* 0x000fe400078e000e */
[----:B------:R-:W-:Y:S01]  /*0880*/  IMAD.MOV.U32 R3, RZ, RZ, R15 ;  /* 0x000000ffff037224 */ /* 0x000fe200078e000f */
[----:B------:R-:W-:Y:S06]  /*0890*/  RET.REL.NODEC R8 `(vec_scalarDiv) ;  /* 0xfffffff408d87950 */ /* 0x000fec0003c3ffff */
.L_x_880:
        /* <DEDUP_REMOVED lines=14> */
.L_x_1178:


//--------------------- .text.vec_scalarMul       --------------------------
	.section	.text.vec_scalarMul,"ax",@progbits
	.align	128
        .global         vec_scalarMul
        .type           vec_scalarMul,@function
        .size           vec_scalarMul,(.L_x_1292 - vec_scalarMul)
        .other          vec_scalarMul,@"STO_CUDA_ENTRY STV_DEFAULT"
vec_scalarMul:
.text.vec_scalarMul:
        /* <DEDUP_REMOVED lines=20> */
[----:B---3--:R-:W-:Y:S01]  /*0140*/  IMAD.WIDE R6, R9, 0x8, R6 ;  /* 0x0000000809067825 */ /* 0x008fe200078e0206 */
[----:B--2---:R-:W-:-:S07]  /*0150*/  DMUL R4, R2, R4 ;  /* 0x0000000402047228 */ /* 0x004fce0000000000 */
[----:B------:R-:W-:Y:S01]  /*0160*/  STG.E.64 desc[UR4][R6.64], R4 ;  /* 0x0000000406007986 */ /* 0x000fe2000c101b04 */
[----:B------:R-:W-:Y:S05]  /*0170*/  EXIT ;  /* 0x000000000000794d */ /* 0x000fea0003800000 */
.L_x_881:
        /* <DEDUP_REMOVED lines=16> */
.L_x_1292:


//--------------------- .text.vec_scalarSub       --------------------------
	.section	.text.vec_scalarSub,"ax",@progbits
	.align	128
        .global         vec_scalarSub
        .type           vec_scalarSub,@function
        .size           vec_scalarSub,(.L_x_1293 - vec_scalarSub)
        .other          vec_scalarSub,@"STO_CUDA_ENTRY STV_DEFAULT"
vec_scalarSub:
.text.vec_scalarSub:
        /* <DEDUP_REMOVED lines=21> */
[----:B--2---:R-:W-:-:S07]  /*0150*/  DADD R4, -R2, R4 ;  /* 0x0000000002047229 */ /* 0x004fce0000000104 */
[----:B------:R-:W-:Y:S01]  /*0160*/  STG.E.64 desc[UR4][R6.64], R4 ;  /* 0x0000000406007986 */ /* 0x000fe2000c101b04 */
[----:B------:R-:W-:Y:S05]  /*0170*/  EXIT ;  /* 0x000000000000794d */ /* 0x000fea0003800000 */
.L_x_882:
        /* <DEDUP_REMOVED lines=16> */
.L_x_1293:


//--------------------- .text.vec_scalarAdd       --------------------------
	.section	.text.vec_scalarAdd,"ax",@progbits
	.align	128
        .global         vec_scalarAdd
        .type           vec_scalarAdd,@function
        .size           vec_scalarAdd,(.L_x_1294 - vec_scalarAdd)
        .other          vec_scalarAdd,@"STO_CUDA_ENTRY STV_DEFAULT"
vec_scalarAdd:
.text.vec_scalarAdd:
        /* <DEDUP_REMOVED lines=21> */
[----:B--2---:R-:W-:-:S07]  /*0150*/  DADD R4, R2, R4 ;  /* 0x0000000002047229 */ /* 0x004fce0000000004 */
[----:B------:R-:W-:Y:S01]  /*0160*/  STG.E.64 desc[UR4][R6.64], R4 ;  /* 0x0000000406007986 */ /* 0x000fe2000c101b04 */
[----:B------:R-:W-:Y:S05]  /*0170*/  EXIT ;  /* 0x000000000000794d */ /* 0x000fea0003800000 */
.L_x_883:
        /* <DEDUP_REMOVED lines=16> */
.L_x_1294:


//--------------------- .text.vec_divScalar       --------------------------
	.section	.text.vec_divScalar,"ax",@progbits
	.align	128
        .global         vec_divScalar
        .type           vec_divScalar,@function
        .size           vec_divScalar,(.L_x_1179 - vec_divScalar)
        .other          vec_divScalar,@"STO_CUDA_ENTRY STV_DEFAULT"
vec_divScalar:
.text.vec_divScalar:
        /* <DEDUP_REMOVED lines=36> */
[----:B------:R-:W-:Y:S05]  /*0240*/  CALL.REL.NOINC `($__internal_50_$__cuda_sm20_div_rn_f64_full) ;  /* 0x0000000000147944 */ /* 0x000fea0003c00000 */
.L_x_885:
[----:B------:R-:W-:Y:S05]  /*0250*/  BSYNC.RECONVERGENT B0 ;  /* 0x0000000000007941 */ /* 0x000fea0003800200 */
.L_x_884:
[----:B------:R-:W0:Y:S02]  /*0260*/  LDC.64 R4, c[0x0][0x388] ;  /* 0x0000e200ff047b82 */ /* 0x000e240000000a00 */
[----:B0-----:R-:W-:-:S05]  /*0270*/  IMAD.WIDE R4, R0, 0x8, R4 ;  /* 0x0000000800047825 */ /* 0x001fca00078e0204 */
[----:B------:R-:W-:Y:S01]  /*0280*/  STG.E.64 desc[UR4][R4.64], R2 ;  /* 0x0000000204007986 */ /* 0x000fe2000c101b04 */
[----:B------:R-:W-:Y:S05]  /*0290*/  EXIT ;  /* 0x000000000000794d */ /* 0x000fea0003800000 */
        .weak           $__internal_50_$__cuda_sm20_div_rn_f64_full
        .type           $__internal_50_$__cuda_sm20_div_rn_f64_full,@function
        .size           $__internal_50_$__cuda_sm20_div_rn_f64_full,(.L_x_1179 - $__internal_50_$__cuda_sm20_div_rn_f64_full)
$__internal_50_$__cuda_sm20_div_rn_f64_full:
[----:B------:R-:W0:Y:S01]  /*02a0*/  LDC.64 R2, c[0x0][0x398] ;  /* 0x0000e600ff027b82 */ /* 0x000e220000000a00 */
[C---:B------:R-:W-:Y:S01]  /*02b0*/  FSETP.GEU.AND P2, PT, |R7|.reuse, 1.469367938527859385e-39, PT ;  /* 0x001000000700780b */ /* 0x040fe20003f4e200 */
[----:B------:R-:W-:Y:S01]  /*02c0*/  BSSY.RECONVERGENT B1, `(.L_x_886) ;  /* 0x0000053000017945 */ /* 0x000fe20003800200 */
[----:B------:R-:W-:-:S05]  /*02d0*/  LOP3.LUT R11, R7, 0x7ff00000, RZ, 0xc0, !PT ;  /* 0x7ff00000070b7812 */ /* 0x000fca00078ec0ff */
[----:B------:R-:W-:Y:S01]  /*02e0*/  IMAD.MOV.U32 R21, RZ, RZ, R11 ;  /* 0x000000ffff157224 */ /* 0x000fe200078e000b */
[C---:B0-----:R-:W-:Y:S02]  /*02f0*/  FSETP.GEU.AND P0, PT, |R3|.reuse, 1.469367938527859385e-39, PT ;  /* 0x001000000300780b */ /* 0x041fe40003f0e200 */
[----:B------:R-:W-:-:S04]  /*0300*/  LOP3.LUT R4, R3, 0x800fffff, RZ, 0xc0, !PT ;  /* 0x800fffff03047812 */ /* 0x000fc800078ec0ff */
[----:B------:R-:W-:Y:S01]  /*0310*/  LOP3.LUT R5, R4, 0x3ff00000, RZ, 0xfc, !PT ;  /* 0x3ff0000004057812 */ /* 0x000fe200078efcff */
[----:B------:R-:W-:-:S06]  /*0320*/  IMAD.MOV.U32 R4, RZ, RZ, R2 ;  /* 0x000000ffff047224 */ /* 0x000fcc00078e0002 */
[----:B------:R-:W0:Y:S02]  /*0330*/  @!P0 LDC.64 R8, c[0x0][0x398] ;  /* 0x0000e600ff088b82 */ /* 0x000e240000000a00 */
[----:B0-----:R-:W-:Y:S01]  /*0340*/  @!P0 DMUL R4, R8, 8.98846567431157953865e+307 ;  /* 0x7fe0000008048828 */ /* 0x001fe20000000000 */
[----:B------:R-:W-:-:S05]  /*0350*/  IMAD.MOV.U32 R8, RZ, RZ, 0x1 ;  /* 0x00000001ff087424 */ /* 0x000fca00078e00ff */
[----:B------:R-:W0:Y:S02]  /*0360*/  MUFU.RCP64H R9, R5 ;  /* 0x0000000500097308 */ /* 0x000e240000001800 */
[----:B0-----:R-:W-:-:S08]  /*0370*/  DFMA R12, R8, -R4, 1 ;  /* 0x3ff00000080c742b */ /* 0x001fd00000000804 */
[----:B------:R-:W-:Y:S01]  /*0380*/  DFMA R14, R12, R12, R12 ;  /* 0x0000000c0c0e722b */ /* 0x000fe2000000000c */
[----:B------:R-:W-:Y:S01]  /*0390*/  LOP3.LUT R12, R3, 0x7ff00000, RZ, 0xc0, !PT ;  /* 0x7ff00000030c7812 */ /* 0x000fe200078ec0ff */
[----:B------:R-:W-:-:S03]  /*03a0*/  IMAD.MOV.U32 R13, RZ, RZ, 0x1ca00000 ;  /* 0x1ca00000ff0d7424 */ /* 0x000fc600078e00ff */
[----:B------:R-:W-:Y:S01]  /*03b0*/  ISETP.GE.U32.AND P1, PT, R11, R12, PT ;  /* 0x0000000c0b00720c */ /* 0x000fe20003f26070 */
[----:B------:R-:W-:Y:S02]  /*03c0*/  IMAD.MOV.U32 R20, RZ, RZ, R12 ;  /* 0x000000ffff147224 */ /* 0x000fe400078e000c */
[----:B------:R-:W-:Y:S01]  /*03d0*/  DFMA R16, R8, R14, R8 ;  /* 0x0000000e0810722b */ /* 0x000fe20000000008 */
[----:B------:R-:W-:Y:S01]  /*03e0*/  @!P0 LOP3.LUT R20, R5, 0x7ff00000, RZ, 0xc0, !PT ;  /* 0x7ff0000005148812 */ /* 0x000fe200078ec0ff */
[----:B------:R-:W-:Y:S01]  /*03f0*/  IMAD.MOV.U32 R8, RZ, RZ, R6 ;  /* 0x000000ffff087224 */ /* 0x000fe200078e0006 */
[----:B------:R-:W-:-:S03]  /*0400*/  SEL R13, R13, 0x63400000, !P1 ;  /* 0x634000000d0d7807 */ /* 0x000fc60004800000 */
[----:B------:R-:W-:Y:S01]  /*0410*/  VIADD R23, R20, 0xffffffff ;  /* 0xffffffff14177836 */ /* 0x000fe20000000000 */
[C-C-:B------:R-:W-:Y:S01]  /*0420*/  @!P2 LOP3.LUT R14, R13.reuse, 0x80000000, R7.reuse, 0xf8, !PT ;  /* 0x800000000d0ea812 */ /* 0x140fe200078ef807 */
[----:B------:R-:W-:Y:S01]  /*0430*/  DFMA R18, R16, -R4, 1 ;  /* 0x3ff000001012742b */ /* 0x000fe20000000804 */
[----:B------:R-:W-:Y:S02]  /*0440*/  LOP3.LUT R9, R13, 0x800fffff, R7, 0xf8, !PT ;  /* 0x800fffff0d097812 */ /* 0x000fe400078ef807 */
[----:B------:R-:W-:Y:S01]  /*0450*/  @!P2 LOP3.LUT R15, R14, 0x100000, RZ, 0xfc, !PT ;  /* 0x001000000e0fa812 */ /* 0x000fe200078efcff */
[----:B------:R-:W-:-:S06]  /*0460*/  @!P2 IMAD.MOV.U32 R14, RZ, RZ, RZ ;  /* 0x000000ffff0ea224 */ /* 0x000fcc00078e00ff */
[----:B------:R-:W-:Y:S02]  /*0470*/  @!P2 DFMA R8, R8, 2, -R14 ;  /* 0x400000000808a82b */ /* 0x000fe4000000080e */
[----:B------:R-:W-:-:S08]  /*0480*/  DFMA R14, R16, R18, R16 ;  /* 0x00000012100e722b */ /* 0x000fd00000000010 */
[----:B------:R-:W-:Y:S01]  /*0490*/  @!P2 LOP3.LUT R21, R9, 0x7ff00000, RZ, 0xc0, !PT ;  /* 0x7ff000000915a812 */ /* 0x000fe200078ec0ff */
[----:B------:R-:W-:-:S04]  /*04a0*/  DMUL R16, R14, R8 ;  /* 0x000000080e107228 */ /* 0x000fc80000000000 */
[----:B------:R-:W-:-:S04]  /*04b0*/  VIADD R22, R21, 0xffffffff ;  /* 0xffffffff15167836 */ /* 0x000fc80000000000 */
[----:B------:R-:W-:Y:S01]  /*04c0*/  DFMA R18, R16, -R4, R8 ;  /* 0x800000041012722b */ /* 0x000fe20000000008 */
[----:B------:R-:W-:-:S04]  /*04d0*/  ISETP.GT.U32.AND P0, PT, R22, 0x7feffffe, PT ;  /* 0x7feffffe1600780c */ /* 0x000fc80003f04070 */
[----:B------:R-:W-:-:S03]  /*04e0*/  ISETP.GT.U32.OR P0, PT, R23, 0x7feffffe, P0 ;  /* 0x7feffffe1700780c */ /* 0x000fc60000704470 */
[----:B------:R-:W-:-:S10]  /*04f0*/  DFMA R14, R14, R18, R16 ;  /* 0x000000120e0e722b */ /* 0x000fd40000000010 */
[----:B------:R-:W-:Y:S05]  /*0500*/  @P0 BRA `(.L_x_887) ;  /* 0x0000000000600947 */ /* 0x000fea0003800000 */
[----:B------:R-:W-:Y:S01]  /*0510*/  VIADDMNMX R11, R11, -R12, 0xb9600000, !PT ;  /* 0xb96000000b0b7446 */ /* 0x000fe2000780090c */
        /* <DEDUP_REMOVED lines=23> */
.L_x_887:
[----:B------:R-:W-:-:S14]  /*0690*/  DSETP.NAN.AND P0, PT, R6, R6, PT ;  /* 0x000000060600722a */ /* 0x000fdc0003f08000 */
[----:B------:R-:W-:Y:S05]  /*06a0*/  @P0 BRA `(.L_x_889) ;  /* 0x0000000000480947 */ /* 0x000fea0003800000 */
[----:B------:R-:W0:Y:S02]  /*06b0*/  LDC.64 R4, c[0x0][0x398] ;  /* 0x0000e600ff047b82 */ /* 0x000e240000000a00 */
[----:B0-----:R-:W-:-:S14]  /*06c0*/  DSETP.NAN.AND P0, PT, R4, R4, PT ;  /* 0x000000040400722a */ /* 0x001fdc0003f08000 */
        /* <DEDUP_REMOVED lines=13> */
.L_x_890:
[----:B------:R-:W-:Y:S01]  /*07a0*/  LOP3.LUT R13, R3, 0x80000, RZ, 0xfc, !PT ;  /* 0x00080000030d7812 */ /* 0x000fe200078efcff */
[----:B------:R-:W-:Y:S01]  /*07b0*/  IMAD.MOV.U32 R12, RZ, RZ, R2 ;  /* 0x000000ffff0c7224 */ /* 0x000fe200078e0002 */
[----:B------:R-:W-:Y:S06]  /*07c0*/  BRA `(.L_x_888) ;  /* 0x0000000000087947 */ /* 0x000fec0003800000 */
.L_x_889:
[----:B------:R-:W-:Y:S01]  /*07d0*/  LOP3.LUT R13, R7, 0x80000, RZ, 0xfc, !PT ;  /* 0x00080000070d7812 */ /* 0x000fe200078efcff */
[----:B------:R-:W-:-:S07]  /*07e0*/  IMAD.MOV.U32 R12, RZ, RZ, R6 ;  /* 0x000000ffff0c7224 */ /* 0x000fce00078e0006 */
.L_x_888:
[----:B------:R-:W-:Y:S05]  /*07f0*/  BSYNC.RECONVERGENT B1 ;  /* 0x0000000000017941 */ /* 0x000fea0003800200 */
.L_x_886:
[----:B------:R-:W-:Y:S02]  /*0800*/  IMAD.MOV.U32 R11, RZ, RZ, 0x0 ;  /* 0x00000000ff0b7424 */ /* 0x000fe400078e00ff */
[----:B------:R-:W-:Y:S02]  /*0810*/  IMAD.MOV.U32 R2, RZ, RZ, R12 ;  /* 0x000000ffff027224 */ /* 0x000fe400078e000c */
[----:B------:R-:W-:Y:S01]  /*0820*/  IMAD.MOV.U32 R3, RZ, RZ, R13 ;  /* 0x000000ffff037224 */ /* 0x000fe200078e000d */
[----:B------:R-:W-:Y:S06]  /*0830*/  RET.REL.NODEC R10 `(vec_divScalar) ;  /* 0xfffffff40af07950 */ /* 0x000fec0003c3ffff */
.L_x_891:
        /* <DEDUP_REMOVED lines=12> */
.L_x_1179:


//--------------------- .text.vec_mulScalar       --------------------------
	.section	.text.vec_mulScalar,"ax",@progbits
	.align	128
        .global         vec_mulScalar
        .type           vec_mulScalar,@function
        .size           vec_mulScalar,(.L_x_1296 - vec_mulScalar)
        .other          vec_mulScalar,@"STO_CUDA_ENTRY STV_DEFAULT"
vec_mulScalar:
.text.vec_mulScalar:
        /* <DEDUP_REMOVED lines=24> */
.L_x_892:
        /* <DEDUP_REMOVED lines=16> */
.L_x_1296:


//--------------------- .text.vec_subScalar       --------------------------
	.section	.text.vec_subScalar,"ax",@progbits
	.align	128
        .global         vec_subScalar
        .type           vec_subScalar,@function
        .size           vec_subScalar,(.L_x_1297 - vec_subScalar)
        .other          vec_subScalar,@"STO_CUDA_ENTRY STV_DEFAULT"
vec_subScalar:
.text.vec_subScalar:
        /* <DEDUP_REMOVED lines=21> */
[----:B--2---:R-:W-:-:S07]  /*0150*/  DADD R4, R2, -R4 ;  /* 0x0000000002047229 */ /* 0x004fce0000000804 */
[----:B------:R-:W-:Y:S01]  /*0160*/  STG.E.64 desc[UR4][R6.64], R4 ;  /* 0x0000000406007986 */ /* 0x000fe2000c101b04 */
[----:B------:R-:W-:Y:S05]  /*0170*/  EXIT ;  /* 0x000000000000794d */ /* 0x000fea0003800000 */
.L_x_893:
        /* <DEDUP_REMOVED lines=16> */
.L_x_1297:


//--------------------- .text.vec_addScalar       --------------------------
	.section	.text.vec_addScalar,"ax",@progbits
	.align	128
        .global         vec_addScalar
        .type           vec_addScalar,@function
        .size           vec_addScalar,(.L_x_1298 - vec_addScalar)
        .other          vec_addScalar,@"STO_CUDA_ENTRY STV_DEFAULT"
vec_addScalar:
.text.vec_addScalar:
        /* <DEDUP_REMOVED lines=24> */
.L_x_894:
        /* <DEDUP_REMOVED lines=16> */
.L_x_1298:


//--------------------- .text.vec_negate          --------------------------
	.section	.text.vec_negate,"ax",@progbits
	.align	128
        .global         vec_negate
        .type           vec_negate,@function
        .size           vec_negate,(.L_x_1299 - vec_negate)
        .other          vec_negate,@"STO_CUDA_ENTRY STV_DEFAULT"
vec_negate:
.text.vec_negate:
        /* <DEDUP_REMOVED lines=20> */
[----:B---3--:R-:W-:-:S07]  /*0140*/  DADD R6, -RZ, -R2 ;  /* 0x00000000ff067229 */ /* 0x008fce0000000902 */
[----:B------:R-:W-:Y:S01]  /*0150*/  STG.E.64 desc[UR4][R4.64], R6 ;  /* 0x0000000604007986 */ /* 0x000fe2000c101b04 */
[----:B------:R-:W-:Y:S05]  /*0160*/  EXIT ;  /* 0x000000000000794d */ /* 0x000fea0003800000 */
.L_x_895:
        /* <DEDUP_REMOVED lines=9> */
.L_x_1299:


//--------------------- .text.vec_div             --------------------------
	.section	.text.vec_div,"ax",@progbits
	.align	128
        .global         vec_div
        .type           vec_div,@function
        .size           vec_div,(.L_x_1180 - vec_div)
        .other          vec_div,@"STO_CUDA_ENTRY STV_DEFAULT"
vec_div:
.text.vec_div:
        /* <DEDUP_REMOVED lines=37> */
[----:B------:R-:W-:Y:S05]  /*0250*/  CALL.REL.NOINC `($__internal_51_$__cuda_sm20_div_rn_f64_full) ;  /* 0x0000000000147944 */ /* 0x000fea0003c00000 */
.L_x_897:
[----:B------:R-:W-:Y:S05]  /*0260*/  BSYNC.RECONVERGENT B0 ;  /* 0x0000000000007941 */ /* 0x000fea0003800200 */
.L_x_896:
[----:B------:R-:W0:Y:S02]  /*0270*/  LDC.64 R4, c[0x0][0x388] ;  /* 0x0000e200ff047b82 */ /* 0x000e240000000a00 */
[----:B0-----:R-:W-:-:S05]  /*0280*/  IMAD.WIDE R4, R0, 0x8, R4 ;  /* 0x0000000800047825 */ /* 0x001fca00078e0204 */
[----:B------:R-:W-:Y:S01]  /*0290*/  STG.E.64 desc[UR4][R4.64], R2 ;  /* 0x0000000204007986 */ /* 0x000fe2000c101b04 */
[----:B------:R-:W-:Y:S05]  /*02a0*/  EXIT ;  /* 0x000000000000794d */ /* 0x000fea0003800000 */
        .weak           $__internal_51_$__cuda_sm20_div_rn_f64_full
        .type           $__internal_51_$__cuda_sm20_div_rn_f64_full,@function
        .size           $__internal_51_$__cuda_sm20_div_rn_f64_full,(.L_x_1180 - $__internal_51_$__cuda_sm20_div_rn_f64_full)
$__internal_51_$__cuda_sm20_div_rn_f64_full:
        /* <DEDUP_REMOVED lines=67> */
.L_x_899:
        /* <DEDUP_REMOVED lines=16> */
.L_x_902:
[----:B------:R-:W-:Y:S01]  /*07e0*/  LOP3.LUT R13, R5, 0x80000, RZ, 0xfc, !PT ;  /* 0x00080000050d7812 */ /* 0x000fe200078efcff */
[----:B------:R-:W-:Y:S01]  /*07f0*/  IMAD.MOV.U32 R12, RZ, RZ, R4 ;  /* 0x000000ffff0c7224 */ /* 0x000fe200078e0004 */
[----:B------:R-:W-:Y:S06]  /*0800*/  BRA `(.L_x_900) ;  /* 0x0000000000087947 */ /* 0x000fec0003800000 */
.L_x_901:
[----:B------:R-:W-:Y:S01]  /*0810*/  LOP3.LUT R13, R7, 0x80000, RZ, 0xfc, !PT ;  /* 0x00080000070d7812 */ /* 0x000fe200078efcff */
[----:B------:R-:W-:-:S07]  /*0820*/  IMAD.MOV.U32 R12, RZ, RZ, R6 ;  /* 0x000000ffff0c7224 */ /* 0x000fce00078e0006 */
.L_x_900:
[----:B------:R-:W-:Y:S05]  /*0830*/  BSYNC.RECONVERGENT B1 ;  /* 0x0000000000017941 */ /* 0x000fea0003800200 */
.L_x_898:
[----:B------:R-:W-:Y:S02]  /*0840*/  IMAD.MOV.U32 R11, RZ, RZ, 0x0 ;  /* 0x00000000ff0b7424 */ /* 0x000fe400078e00ff */
[----:B------:R-:W-:Y:S02]  /*0850*/  IMAD.MOV.U32 R2, RZ, RZ, R12 ;  /* 0x000000ffff027224 */ /* 0x000fe400078e000c */
[----:B------:R-:W-:Y:S01]  /*0860*/  IMAD.MOV.U32 R3, RZ, RZ, R13 ;  /* 0x000000ffff037224 */ /* 0x000fe200078e000d */
[----:B------:R-:W-:Y:S06]  /*0870*/  RET.REL.NODEC R10 `(vec_div) ;  /* 0xfffffff40ae07950 */ /* 0x000fec0003c3ffff */
.L_x_903:
        /* <DEDUP_REMOVED lines=16> */
.L_x_1180:


//--------------------- .text.vec_mul_fl          --------------------------
	.section	.text.vec_mul_fl,"ax",@progbits
	.align	128
        .global         vec_mul_fl
        .type           vec_mul_fl,@function
        .size           vec_mul_fl,(.L_x_1301 - vec_mul_fl)
        .other          vec_mul_fl,@"STO_CUDA_ENTRY STV_DEFAULT"
vec_mul_fl:
.text.vec_mul_fl:
        /* <DEDUP_REMOVED lines=21> */
[----:B------:R-:W4:Y:S01]  /*0150*/  LDG.E R5, desc[UR4][R4.64] ;  /* 0x0000000404057981 */ /* 0x000f22000c1e1900 */
[----:B---3--:R-:W-:-:S04]  /*0160*/  IMAD.WIDE R6, R9, 0x4, R6 ;  /* 0x0000000409067825 */ /* 0x008fc800078e0206 */
[----:B----4-:R-:W-:-:S05]  /*0170*/  FMUL R9, R2, R5 ;  /* 0x0000000502097220 */ /* 0x010fca0000400000 */
[----:B------:R-:W-:Y:S01]  /*0180*/  STG.E desc[UR4][R6.64], R9 ;  /* 0x0000000906007986 */ /* 0x000fe2000c101904 */
[----:B------:R-:W-:Y:S05]  /*0190*/  EXIT ;  /* 0x000000000000794d */ /* 0x000fea0003800000 */
.L_x_904:
        /* <DEDUP_REMOVED lines=14> */
.L_x_1301:


//--------------------- .text.vec_mul             --------------------------
	.section	.text.vec_mul,"ax",@progbits
	.align	128
        .global         vec_mul
        .type           vec_mul,@function
        .size           vec_mul,(.L_x_1302 - vec_mul)
        .other          vec_mul,@"STO_CUDA_ENTRY STV_DEFAULT"
vec_mul:
.text.vec_mul:
        /* <DEDUP_REMOVED lines=22> */
[----:B---3--:R-:W-:Y:S01]  /*0160*/  IMAD.WIDE R8, R11, 0x8, R8 ;  /* 0x000000080b087825 */ /* 0x008fe200078e0208 */
[----:B----4-:R-:W-:-:S07]  /*0170*/  DMUL R6, R2, R4 ;  /* 0x0000000402067228 */ /* 0x010fce0000000000 */
[----:B------:R-:W-:Y:S01]  /*0180*/  STG.E.64 desc[UR4][R8.64], R6 ;  /* 0x0000000608007986 */ /* 0x000fe2000c101b04 */
[----:B------:R-:W-:Y:S05]  /*0190*/  EXIT ;  /* 0x000000000000794d */ /* 0x000fea0003800000 */
.L_x_905:
        /* <DEDUP_REMOVED lines=14> */
.L_x_1302:


//--------------------- .text.vec_sub             --------------------------
	.section	.text.vec_sub,"ax",@progbits
	.align	128
        .global         vec_sub
        .type           vec_sub,@function
        .size           vec_sub,(.L_x_1303 - vec_sub)
        .other          vec_sub,@"STO_CUDA_ENTRY STV_DEFAULT"
vec_sub:
.text.vec_sub:
        /* <DEDUP_REMOVED lines=23> */
[----:B----4-:R-:W-:-:S07]  /*0170*/  DADD R6, R2, -R4 ;  /* 0x0000000002067229 */ /* 0x010fce0000000804 */
[----:B------:R-:W-:Y:S01]  /*0180*/  STG.E.64 desc[UR4][R8.64], R6 ;  /* 0x0000000608007986 */ /* 0x000fe2000c101b04 */
[----:B------:R-:W-:Y:S05]  /*0190*/  EXIT ;  /* 0x000000000000794d */ /* 0x000fea0003800000 */
.L_x_906:
        /* <DEDUP_REMOVED lines=14> */
.L_x_1303:


//--------------------- .text.vec_add             --------------------------
	.section	.text.vec_add,"ax",@progbits
	.align	128
        .global         vec_add
        .type           vec_add,@function
        .size           vec_add,(.L_x_1304 - vec_add)
        .other          vec_add,@"STO_CUDA_ENTRY STV_DEFAULT"
vec_add:
.text.vec_add:
        /* <DEDUP_REMOVED lines=23> */
[----:B----4-:R-:W-:-:S07]  /*0170*/  DADD R6, R2, R4 ;  /* 0x0000000002067229 */ /* 0x010fce0000000004 */
[----:B------:R-:W-:Y:S01]  /*0180*/  STG.E.64 desc[UR4][R8.64], R6 ;  /* 0x0000000608007986 */ /* 0x000fe2000c101b04 */
[----:B------:R-:W-:Y:S05]  /*0190*/  EXIT ;  /* 0x000000000000794d */ /* 0x000fea0003800000 */
.L_x_907:
        /* <DEDUP_REMOVED lines=14> */
.L_x_1304:


//--------------------- .text.vec_set             --------------------------
	.section	.text.vec_set,"ax",@progbits
	.align	128
        .global         vec_set
        .type           vec_set,@function
        .size           vec_set,(.L_x_1305 - vec_set)
        .other          vec_set,@"STO_CUDA_ENTRY STV_DEFAULT"
vec_set:
.text.vec_set:
        /* <DEDUP_REMOVED lines=16> */
[----:B------:R-:W1:Y:S01]  /*0100*/  LDC.64 R4, c[0x0][0x390] ;  /* 0x0000e400ff047b82 */ /* 0x000e620000000a00 */
[----:B0-----:R-:W-:-:S05]  /*0110*/  IMAD.WIDE R2, R7, 0x8, R2 ;  /* 0x0000000807027825 */ /* 0x001fca00078e0202 */
[----:B-1----:R-:W-:Y:S01]  /*0120*/  STG.E.64 desc[UR4][R2.64], R4 ;  /* 0x0000000402007986 */ /* 0x002fe2000c101b04 */
[----:B------:R-:W-:Y:S05]  /*0130*/  EXIT ;  /* 0x000000000000794d */ /* 0x000fea0003800000 */
.L_x_908:
        /* <DEDUP_REMOVED lines=12> */
.L_x_1305:


//--------------------- .text.vec_sortRows        --------------------------
	.section	.text.vec_sortRows,"ax",@progbits
	.align	128
        .global         vec_sortRows
        .type           vec_sortRows,@function
        .size           vec_sortRows,(.L_x_1306 - vec_sortRows)
        .other          vec_sortRows,@"STO_CUDA_ENTRY STV_DEFAULT"
vec_sortRows:
.text.vec_sortRows:
[----:B------:R-:W0:Y:S01]  /*0000*/  LDC R1, c[0x0][0x37c] ;  /* 0x0000df00ff017b82 */ /* 0x000e220000000800 */
[----:B------:R-:W1:Y:S01]  /*0010*/  S2R R0, SR_TID.X ;  /* 0x0000000000007919 */ /* 0x000e620000002100 */
[----:B------:R-:W2:Y:S06]  /*0020*/  LDCU UR5, c[0x0][0x2fc] ;  /* 0x00005f80ff0577ac */ /* 0x000eac0008000800 */
[----:B------:R-:W1:Y:S01]  /*0030*/  LDC R3, c[0x0][0x360] ;  /* 0x0000d800ff037b82 */ /* 0x000e620000000800 */
[----:B0-----:R-:W-:Y:S01]  /*0040*/  VIADD R1, R1, 0xfffffff8 ;  /* 0xfffffff801017836 */ /* 0x001fe20000000000 */
[----:B------:R-:W0:Y:S01]  /*0050*/  S2R R2, SR_TID.Y ;  /* 0x0000000000027919 */ /* 0x000e220000002200 */
[----:B------:R-:W3:Y:S05]  /*0060*/  LDCU UR4, c[0x0][0x2f8] ;  /* 0x00005f00ff0477ac */ /* 0x000eea0008000800 */
[----:B------:R-:W1:Y:S08]  /*0070*/  S2UR UR6, SR_CTAID.X ;  /* 0x00000000000679c3 */ /* 0x000e700000002500 */
[----:B------:R-:W0:Y:S01]  /*0080*/  S2UR UR7, SR_CTAID.Y ;  /* 0x00000000000779c3 */ /* 0x000e220000002600 */
[----:B---3--:R-:W-:-:S07]  /*0090*/  IADD3 R28, P1, PT, R1, UR4, RZ ;  /* 0x00000004011c7c10 */ /* 0x008fce000ff3e0ff */
[----:B------:R-:W0:Y:S01]  /*00a0*/  LDC R5, c[0x0][0x364] ;  /* 0x0000d900ff057b82 */ /* 0x000e220000000800 */
[----:B------:R-:W3:Y:S01]  /*00b0*/  LDCU UR8, c[0x0][0x370] ;  /* 0x00006e00ff0877ac */ /* 0x000ee20008000800 */
[----:B--2---:R-:W-:Y:S02]  /*00c0*/  IMAD.X R29, RZ, RZ, UR5, P1 ;  /* 0x00000005ff1d7e24 */ /* 0x004fe400088e06ff */
[C---:B-1----:R-:W-:Y:S02]  /*00d0*/  IMAD R0, R3.reuse, UR6, R0 ;  /* 0x0000000603007c24 */ /* 0x042fe4000f8e0200 */
[----:B---3--:R-:W-:Y:S02]  /*00e0*/  IMAD R3, R3, UR8, RZ ;  /* 0x0000000803037c24 */ /* 0x008fe4000f8e02ff */
[----:B0-----:R-:W-:-:S04]  /*00f0*/  IMAD R2, R5, UR7, R2 ;  /* 0x0000000705027c24 */ /* 0x001fc8000f8e0202 */
[----:B------:R-:W-:Y:S02]  /*0100*/  IMAD R2, R2, R3, RZ ;  /* 0x0000000302027224 */ /* 0x000fe400078e02ff */
[----:B------:R-:W-:-:S05]  /*0110*/  IMAD.MOV R3, RZ, RZ, -R0 ;  /* 0x000000ffff037224 */ /* 0x000fca00078e0a00 */
[----:B------:R-:W-:-:S13]  /*0120*/  ISETP.NE.AND P0, PT, R2, R3, PT ;  /* 0x000000030200720c */ /* 0x000fda0003f05270 */
[----:B------:R-:W-:Y:S05]  /*0130*/  @P0 EXIT ;  /* 0x000000000000094d */ /* 0x000fea0003800000 */
[----:B------:R-:W0:Y:S01]  /*0140*/  LDC R26, c[0x0][0x398] ;  /* 0x0000e600ff1a7b82 */ /* 0x000e220000000800 */
[----:B------:R-:W1:Y:S01]  /*0150*/  LDCU.64 UR4, c[0x0][0x390] ;  /* 0x00007200ff0477ac */ /* 0x000e620008000a00 */
[----:B------:R-:W-:Y:S01]  /*0160*/  IMAD.MOV.U32 R2, RZ, RZ, RZ ;  /* 0x000000ffff027224 */ /* 0x000fe200078e00ff */
[----:B------:R-:W-:Y:S01]  /*0170*/  CS2R R16, SRZ ;  /* 0x0000000000107805 */ /* 0x000fe2000001ff00 */
[----:B------:R-:W-:Y:S01]  /*0180*/  IMAD.MOV.U32 R19, RZ, RZ, RZ ;  /* 0x000000ffff137224 */ /* 0x000fe200078e00ff */
[----:B------:R-:W2:Y:S01]  /*0190*/  LDCU.64 UR6, c[0x0][0x388] ;  /* 0x00007100ff0677ac */ /* 0x000ea20008000a00 */
[----:B------:R-:W3:Y:S01]  /*01a0*/  LDCU.64 UR36, c[0x0][0x358] ;  /* 0x00006b00ff2477ac */ /* 0x000ee20008000a00 */
[----:B-1----:R-:W-:Y:S02]  /*01b0*/  IMAD.U32 R25, RZ, RZ, UR4 ;  /* 0x00000004ff197e24 */ /* 0x002fe4000f8e00ff */
[----:B------:R-:W-:Y:S02]  /*01c0*/  IMAD.U32 R24, RZ, RZ, UR5 ;  /* 0x00000005ff187e24 */ /* 0x000fe4000f8e00ff */
[----:B--2---:R-:W-:Y:S01]  /*01d0*/  IMAD.U32 R23, RZ, RZ, UR6 ;  /* 0x00000006ff177e24 */ /* 0x004fe2000f8e00ff */
[----:B0-----:R-:W-:Y:S01]  /*01e0*/  ISETP.NE.AND P0, PT, R26, RZ, PT ;  /* 0x000000ff1a00720c */ /* 0x001fe20003f05270 */
[----:B------:R-:W-:Y:S01]  /*01f0*/  IMAD.U32 R22, RZ, RZ, UR7 ;  /* 0x00000007ff167e24 */ /* 0x000fe2000f8e00ff */
[----:B------:R-:W-:-:S11]  /*0200*/  SHF.R.S32.HI R18, RZ, 0x1f, R26 ;  /* 0x0000001fff127819 */ /* 0x000fd6000001141a */
[----:B---3--:R-:W-:Y:S05]  /*0210*/  @!P0 BRA `(.L_x_909) ;  /* 0x0000000000e48947 */ /* 0x008fea0003800000 */
[----:B------:R-:W-:Y:S01]  /*0220*/  MOV R0, 0x1c0 ;  /* 0x000001c000007802 */ /* 0x000fe20000000f00 */
[----:B------:R-:W-:-:S03]  /*0230*/  IMAD.WIDE R26, R26, 0x4, RZ ;  /* 0x000000041a1a7825 */ /* 0x000fc600078e02ff */
[----:B------:R0:W1:Y:S01]  /*0240*/  LDC.64 R2, c[0x4][R0] ;  /* 0x0100000000027b82 */ /* 0x0000620000000a00 */
[----:B------:R-:W-:Y:S02]  /*0250*/  IMAD.MOV.U32 R4, RZ, RZ, R26 ;  /* 0x000000ffff047224 */ /* 0x000fe400078e001a */
[----:B------:R-:W-:-:S07]  /*0260*/  IMAD.MOV.U32 R5, RZ, RZ, R27 ;  /* 0x000000ffff057224 */ /* 0x000fce00078e001b */
[----:B------:R-:W-:-:S07]  /*0270*/  LEPC R20, `(.L_x_910) ;  /* 0x000000001014794e */ /* 0x000fce0000000000 */
[----:B01----:R-:W-:Y:S05]  /*0280*/  CALL.ABS.NOINC R2 ;  /* 0x0000000002007343 */ /* 0x003fea0003c00000 */
.L_x_910:
[----:B------:R-:W-:Y:S01]  /*0290*/  ISETP.NE.U32.AND P0, PT, R4, RZ, PT ;  /* 0x000000ff0400720c */ /* 0x000fe20003f05070 */
[----:B------:R-:W-:Y:S02]  /*02a0*/  IMAD.MOV.U32 R2, RZ, RZ, R4 ;  /* 0x000000ffff027224 */ /* 0x000fe400078e0004 */
[----:B------:R-:W-:Y:S01]  /*02b0*/  IMAD.MOV.U32 R17, RZ, RZ, R5 ;  /* 0x000000ffff117224 */ /* 0x000fe200078e0005 */
[----:B------:R-:W-:-:S13]  /*02c0*/  ISETP.NE.AND.EX P0, PT, R5, RZ, PT, P0 ;  /* 0x000000ff0500720c */ /* 0x000fda0003f05300 */
[----:B------:R-:W-:Y:S05]  /*02d0*/  @P0 BRA `(.L_x_911) ;  /* 0x0000000000440947 */ /* 0x000fea0003800000 */
[----:B------:R-:W-:Y:S02]  /*02e0*/  MOV R0, 0x1c8 ;  /* 0x000001c800007802 */ /* 0x000fe40000000f00 */
[----:B------:R-:W-:Y:S02]  /*02f0*/  CS2R R4, SRZ ;  /* 0x0000000000047805 */ /* 0x000fe4000001ff00 */
[----:B------:R0:W1:Y:S05]  /*0300*/  LDC.64 R6, c[0x4][R0] ;  /* 0x0100000000067b82 */ /* 0x00006a0000000a00 */
[----:B------:R-:W-:-:S07]  /*0310*/  LEPC R20, `(.L_x_912) ;  /* 0x000000001014794e */ /* 0x000fce0000000000 */
[----:B01----:R-:W-:Y:S05]  /*0320*/  CALL.ABS.NOINC R6 ;  /* 0x0000000006007343 */ /* 0x003fea0003c00000 */
.L_x_912:
[----:B------:R-:W0:Y:S01]  /*0330*/  LDC.64 R10, c[0x4][0x190] ;  /* 0x01006400ff0a7b82 */ /* 0x000e220000000a00 */
[----:B------:R-:W-:Y:S01]  /*0340*/  MOV R0, 0x1b8 ;  /* 0x000001b800007802 */ /* 0x000fe20000000f00 */
[----:B------:R-:W1:Y:S01]  /*0350*/  LDCU.64 UR4, c[0x4][0x198] ;  /* 0x01003300ff0477ac */ /* 0x000e620008000a00 */
[----:B------:R-:W-:Y:S02]  /*0360*/  IMAD.MOV.U32 R6, RZ, RZ, R28 ;  /* 0x000000ffff067224 */ /* 0x000fe400078e001c */
[----:B------:R-:W-:-:S03]  /*0370*/  IMAD.MOV.U32 R7, RZ, RZ, R29 ;  /* 0x000000ffff077224 */ /* 0x000fc600078e001d */
[----:B------:R2:W3:Y:S01]  /*0380*/  LDC.64 R8, c[0x4][R0] ;  /* 0x0100000000087b82 */ /* 0x0004e20000000a00 */
[----:B-1----:R-:W-:Y:S02]  /*0390*/  IMAD.U32 R4, RZ, RZ, UR4 ;  /* 0x00000004ff047e24 */ /* 0x002fe4000f8e00ff */
[----:B------:R-:W-:Y:S01]  /*03a0*/  IMAD.U32 R5, RZ, RZ, UR5 ;  /* 0x00000005ff057e24 */ /* 0x000fe2000f8e00ff */
[----:B0-----:R2:W-:Y:S06]  /*03b0*/  STL.64 [R1], R10 ;  /* 0x0000000a01007387 */ /* 0x0015ec0000100a00 */
[----:B------:R-:W-:-:S07]  /*03c0*/  LEPC R20, `(.L_x_913) ;  /* 0x000000001014794e */ /* 0x000fce0000000000 */
[----:B--23--:R-:W-:Y:S05]  /*03d0*/  CALL.ABS.NOINC R8 ;  /* 0x0000000008007343 */ /* 0x00cfea0003c00000 */
.L_x_913:
[----:B------:R-:W-:Y:S05]  /*03e0*/  BPT.TRAP 0x1 ;  /* 0x000000040000795c */ /* 0x000fea0000300000 */
.L_x_911:
[----:B------:R-:W-:Y:S01]  /*03f0*/  MOV R0, 0x1c0 ;  /* 0x000001c000007802 */ /* 0x000fe20000000f00 */
[----:B------:R-:W-:Y:S02]  /*0400*/  IMAD.MOV.U32 R4, RZ, RZ, R26 ;  /* 0x000000ffff047224 */ /* 0x000fe400078e001a */
[----:B------:R-:W-:Y:S01]  /*0410*/  IMAD.MOV.U32 R5, RZ, RZ, R27 ;  /* 0x000000ffff057224 */ /* 0x000fe200078e001b */
[----:B------:R0:W1:Y:S06]  /*0420*/  LDC.64 R6, c[0x4][R0] ;  /* 0x0100000000067b82 */ /* 0x00006c0000000a00 */
[----:B------:R-:W-:-:S07]  /*0430*/  LEPC R20, `(.L_x_914) ;  /* 0x000000001014794e */ /* 0x000fce0000000000 */
[----:B01----:R-:W-:Y:S05]  /*0440*/  CALL.ABS.NOINC R6 ;  /* 0x0000000006007343 */ /* 0x003fea0003c00000 */
.L_x_914:
        /* <DEDUP_REMOVED lines=10> */
.L_x_915:
        /* <DEDUP_REMOVED lines=11> */
.L_x_916:
[----:B------:R-:W-:Y:S05]  /*05a0*/  BPT.TRAP 0x1 ;  /* 0x000000040000795c */ /* 0x000fea0000300000 */
.L_x_909:
[----:B------:R-:W0:Y:S01]  /*05b0*/  LDCU UR4, c[0x0][0x398] ;  /* 0x00007300ff0477ac */ /* 0x000e220008000800 */
[----:B------:R-:W1:Y:S01]  /*05c0*/  LDCU.64 UR6, c[0x0][0x388] ;  /* 0x00007100ff0677ac */ /* 0x000e620008000a00 */
[----:B0-----:R-:W-:Y:S02]  /*05d0*/  IMAD.U32 R7, RZ, RZ, UR4 ;  /* 0x00000004ff077e24 */ /* 0x001fe4000f8e00ff */
[----:B-1----:R-:W-:Y:S02]  /*05e0*/  IMAD.U32 R10, RZ, RZ, UR6 ;  /* 0x00000006ff0a7e24 */ /* 0x002fe4000f8e00ff */
[----:B------:R-:W-:-:S03]  /*05f0*/  IMAD.U32 R8, RZ, RZ, UR7 ;  /* 0x00000007ff087e24 */ /* 0x000fc6000f8e00ff */
[----:B------:R-:W-:-:S04]  /*0600*/  LEA R3, P1, R7, R10, 0x2 ;  /* 0x0000000a07037211 */ /* 0x000fc800078210ff */
[----:B------:R-:W-:Y:S02]  /*0610*/  ISETP.GT.U32.AND P0, PT, R3, R10, PT ;  /* 0x0000000a0300720c */ /* 0x000fe40003f04070 */
[----:B------:R-:W-:-:S04]  /*0620*/  LEA.HI.X R3, R7, R8, R18, 0x2, P1 ;  /* 0x0000000807037211 */ /* 0x000fc800008f1412 */
[----:B------:R-:W-:-:S13]  /*0630*/  ISETP.GT.U32.AND.EX P0, PT, R3, R8, PT, P0 ;  /* 0x000000080300720c */ /* 0x000fda0003f04100 */
[----:B------:R-:W-:Y:S05]  /*0640*/  @!P0 BRA `(.L_x_917) ;  /* 0x0000001c00408947 */ /* 0x000fea0003800000 */
[----:B------:R-:W0:Y:S01]  /*0650*/  LDCU.64 UR4, c[0x0][0x388] ;  /* 0x00007100ff0477ac */ /* 0x000e220008000a00 */
[----:B------:R-:W-:Y:S01]  /*0660*/  BSSY.RECONVERGENT B2, `(.L_x_917) ;  /* 0x00001ce000027945 */ /* 0x000fe20003800200 */
[----:B------:R-:W1:Y:S01]  /*0670*/  LDCU.64 UR6, c[0x0][0x390] ;  /* 0x00007200ff0677ac */ /* 0x000e620008000a00 */
[----:B0-----:R-:W-:Y:S02]  /*0680*/  IMAD.U32 R26, RZ, RZ, UR4 ;  /* 0x00000004ff1a7e24 */ /* 0x001fe4000f8e00ff */
[----:B------:R-:W-:Y:S02]  /*0690*/  IMAD.U32 R27, RZ, RZ, UR5 ;  /* 0x00000005ff1b7e24 */ /* 0x000fe4000f8e00ff */
[----:B-1----:R-:W-:Y:S02]  /*06a0*/  IMAD.U32 R36, RZ, RZ, UR6 ;  /* 0x00000006ff247e24 */ /* 0x002fe4000f8e00ff */
[----:B------:R-:W-:-:S07]  /*06b0*/  IMAD.U32 R37, RZ, RZ, UR7 ;  /* 0x00000007ff257e24 */ /* 0x000fce000f8e00ff */
.L_x_949:
[----:B------:R-:W0:Y:S01]  /*06c0*/  LDCU UR4, c[0x0][0x398] ;  /* 0x00007300ff0477ac */ /* 0x000e220008000800 */
[----:B------:R-:W-:Y:S01]  /*06d0*/  IADD3 R3, P0, PT, R23, 0x80, RZ ;  /* 0x0000008017037810 */ /* 0x000fe20007f1e0ff */
[----:B------:R-:W-:Y:S01]  /*06e0*/  BSSY.RECONVERGENT B1, `(.L_x_918) ;  /* 0x00001ba000017945 */ /* 0x000fe20003800200 */
[----:B------:R-:W1:Y:S03]  /*06f0*/  LDCU.64 UR6, c[0x0][0x388] ;  /* 0x00007100ff0677ac */ /* 0x000e660008000a00 */
[----:B------:R-:W-:Y:S02]  /*0700*/  IMAD.X R4, RZ, RZ, R22, P0 ;  /* 0x000000ffff047224 */ /* 0x000fe400000e0616 */
[----:B0-----:R-:W-:Y:S02]  /*0710*/  IMAD.U32 R7, RZ, RZ, UR4 ;  /* 0x00000004ff077e24 */ /* 0x001fe4000f8e00ff */
[----:B-1----:R-:W-:-:S02]  /*0720*/  IMAD.U32 R10, RZ, RZ, UR6 ;  /* 0x00000006ff0a7e24 */ /* 0x002fc4000f8e00ff */
[----:B------:R-:W-:-:S03]  /*0730*/  IMAD.U32 R8, RZ, RZ, UR7 ;  /* 0x00000007ff087e24 */ /* 0x000fc6000f8e00ff */
[----:B------:R-:W-:-:S04]  /*0740*/  LEA R12, P1, R7, R10, 0x2 ;  /* 0x0000000a070c7211 */ /* 0x000fc800078210ff */
[----:B------:R-:W-:Y:S02]  /*0750*/  ISETP.LT.U32.AND P0, PT, R3, R12, PT ;  /* 0x0000000c0300720c */ /* 0x000fe40003f01070 */
[----:B------:R-:W-:Y:S02]  /*0760*/  LEA.HI.X R11, R7, R8, R18, 0x2, P1 ;  /* 0x00000008070b7211 */ /* 0x000fe400008f1412 */
[----:B------:R-:W-:Y:S02]  /*0770*/  IADD3 R35, P1, PT, R23, 0x4, RZ ;  /* 0x0000000417237810 */ /* 0x000fe40007f3e0ff */
[----:B------:R-:W-:-:S03]  /*0780*/  ISETP.LT.U32.AND.EX P0, PT, R4, R11, PT, P0 ;  /* 0x0000000b0400720c */ /* 0x000fc60003f01100 */
[----:B------:R-:W-:Y:S01]  /*0790*/  IMAD.X R34, RZ, RZ, R22, P1 ;  /* 0x000000ffff227224 */ /* 0x000fe200008e0616 */
[----:B------:R-:W-:Y:S02]  /*07a0*/  SEL R0, R3, R12, P0 ;  /* 0x0000000c03007207 */ /* 0x000fe40000000000 */
[----:B------:R-:W-:Y:S02]  /*07b0*/  SEL R3, R4, R11, P0 ;  /* 0x0000000b04037207 */ /* 0x000fe40000000000 */
[----:B------:R-:W-:-:S04]  /*07c0*/  ISETP.NE.U32.AND P0, PT, R35, R0, PT ;  /* 0x000000002300720c */ /* 0x000fc80003f05070 */
[----:B------:R-:W-:-:S13]  /*07d0*/  ISETP.NE.AND.EX P0, PT, R34, R3, PT, P0 ;  /* 0x000000032200720c */ /* 0x000fda0003f05300 */
[----:B------:R-:W-:Y:S05]  /*07e0*/  @!P0 BRA `(.L_x_919) ;  /* 0x0000001800a48947 */ /* 0x000fea0003800000 */
[----:B------:R-:W-:Y:S01]  /*07f0*/  CS2R R32, SRZ ;  /* 0x0000000000207805 */ /* 0x000fe2000001ff00 */
[--C-:B------:R-:W-:Y:S02]  /*0800*/  IMAD.MOV.U32 R30, RZ, RZ, R26.reuse ;  /* 0x000000ffff1e7224 */ /* 0x100fe400078e001a */
[--C-:B------:R-:W-:Y:S02]  /*0810*/  IMAD.MOV.U32 R31, RZ, RZ, R27.reuse ;  /* 0x000000ffff1f7224 */ /* 0x100fe400078e001b */
[----:B------:R-:W-:Y:S02]  /*0820*/  IMAD.MOV.U32 R39, RZ, RZ, R26 ;  /* 0x000000ffff277224 */ /* 0x000fe400078e001a */
[----:B------:R-:W-:Y:S02]  /*0830*/  IMAD.MOV.U32 R38, RZ, RZ, R27 ;  /* 0x000000ffff267224 */ /* 0x000fe400078e001b */
[----:B------:R-:W-:Y:S02]  /*0840*/  IMAD.MOV.U32 R9, RZ, RZ, R25 ;  /* 0x000000ffff097224 */ /* 0x000fe400078e0019 */
[----:B------:R-:W-:-:S02]  /*0850*/  IMAD.MOV.U32 R40, RZ, RZ, R24 ;  /* 0x000000ffff287224 */ /* 0x000fc400078e0018 */
[----:B------:R-:W-:Y:S02]  /*0860*/  IMAD.MOV.U32 R14, RZ, RZ, R36 ;  /* 0x000000ffff0e7224 */ /* 0x000fe400078e0024 */
[----:B------:R-:W-:-:S07]  /*0870*/  IMAD.MOV.U32 R15, RZ, RZ, R37 ;  /* 0x000000ffff0f7224 */ /* 0x000fce00078e0025 */
.L_x_948:
[----:B------:R-:W-:Y:S01]  /*0880*/  IMAD.MOV.U32 R20, RZ, RZ, R39 ;  /* 0x000000ffff147224 */ /* 0x000fe200078e0027 */
[----:B------:R-:W2:Y:S01]  /*0890*/  LDG.E R3, desc[UR36][R26.64] ;  /* 0x000000241a037981 */ /* 0x000ea2000c1e1900 */
[----:B------:R-:W-:-:S03]  /*08a0*/  IMAD.MOV.U32 R21, RZ, RZ, R38 ;  /* 0x000000ffff157224 */ /* 0x000fc600078e0026 */
[----:B------:R0:W5:Y:S04]  /*08b0*/  LDG.E R7, desc[UR36][R14.64+0x4] ;  /* 0x000004240e077981 */ /* 0x000168000c1e1900 */
[----:B------:R-:W2:Y:S01]  /*08c0*/  LDG.E R8, desc[UR36][R20.64+0x4] ;  /* 0x0000042414087981 */ /* 0x000ea2000c1e1900 */
[----:B------:R-:W-:Y:S02]  /*08d0*/  IADD3 RZ, P3, PT, R9, 0x4, RZ ;  /* 0x0000000409ff7810 */ /* 0x000fe40007f7e0ff */
[----:B------:R-:W-:Y:S02]  /*08e0*/  IADD3 R6, P1, PT, R30, 0x4, RZ ;  /* 0x000000041e067810 */ /* 0x000fe40007f3e0ff */
[----:B------:R-:W-:Y:S02]  /*08f0*/  IADD3 R4, P2, PT, R39, 0x4, RZ ;  /* 0x0000000427047810 */ /* 0x000fe40007f5e0ff */
[----:B------:R-:W-:Y:S01]  /*0900*/  IADD3 R42, P4, PT, R14, 0x4, RZ ;  /* 0x000000040e2a7810 */ /* 0x000fe20007f9e0ff */
[----:B------:R-:W-:Y:S01]  /*0910*/  BSSY.RECONVERGENT B0, `(.L_x_920) ;  /* 0x000017a000007945 */ /* 0x000fe20003800200 */
[----:B------:R-:W-:-:S02]  /*0920*/  IMAD.X R5, RZ, RZ, R31, P1 ;  /* 0x000000ffff057224 */ /* 0x000fc400008e061f */
[----:B------:R-:W-:Y:S02]  /*0930*/  IMAD.X R0, RZ, RZ, R40, P3 ;  /* 0x000000ffff007224 */ /* 0x000fe400018e0628 */
[----:B------:R-:W-:Y:S01]  /*0940*/  IMAD.X R13, RZ, RZ, R15, P4 ;  /* 0x000000ffff0d7224 */ /* 0x000fe200020e060f */
[----:B--2---:R-:W-:Y:S01]  /*0950*/  FSETP.GT.AND P0, PT, R8, R3, PT ;  /* 0x000000030800720b */ /* 0x004fe20003f04000 */
[----:B------:R-:W-:-:S12]  /*0960*/  IMAD.X R3, RZ, RZ, R38, P2 ;  /* 0x000000ffff037224 */ /* 0x000fd800010e0626 */
[----:B0-----:R-:W-:Y:S05]  /*0970*/  @P0 BRA `(.L_x_921) ;  /* 0x0000000000900947 */ /* 0x001fea0003800000 */
[----:B------:R-:W2:Y:S01]  /*0980*/  LDG.E R11, desc[UR36][R20.64] ;  /* 0x00000024140b7981 */ /* 0x000ea2000c1e1900 */
[----:B------:R-:W-:Y:S01]  /*0990*/  BSSY.RECONVERGENT B3, `(.L_x_922) ;  /* 0x000001b000037945 */ /* 0x000fe20003800200 */
[----:B------:R-:W-:Y:S02]  /*09a0*/  IMAD.MOV.U32 R43, RZ, RZ, R13 ;  /* 0x000000ffff2b7224 */ /* 0x000fe400078e000d */
[----:B------:R-:W-:Y:S02]  /*09b0*/  IMAD.MOV.U32 R40, RZ, RZ, R4 ;  /* 0x000000ffff287224 */ /* 0x000fe400078e0004 */
[----:B------:R-:W-:Y:S01]  /*09c0*/  IMAD.MOV.U32 R41, RZ, RZ, R3 ;  /* 0x000000ffff297224 */ /* 0x000fe200078e0003 */
[----:B--2---:R-:W-:-:S13]  /*09d0*/  FSETP.GT.AND P0, PT, R8, R11, PT ;  /* 0x0000000b0800720b */ /* 0x004fda0003f04000 */
[----:B------:R-:W-:Y:S05]  /*09e0*/  @!P0 BRA `(.L_x_923) ;  /* 0x0000000000548947 */ /* 0x000fea0003800000 */
[----:B------:R-:W-:-:S07]  /*09f0*/  IMAD.MOV.U32 R29, RZ, RZ, R11 ;  /* 0x000000ffff1d7224 */ /* 0x000fce00078e000b */
.L_x_924:
[----:B------:R-:W-:Y:S01]  /*0a00*/  IMAD.MOV.U32 R20, RZ, RZ, R40 ;  /* 0x000000ffff147224 */ /* 0x000fe200078e0028 */
[----:B------:R-:W-:Y:S01]  /*0a10*/  MOV R10, R42 ;  /* 0x0000002a000a7202 */ /* 0x000fe20000000f00 */
[----:B------:R-:W-:Y:S02]  /*0a20*/  IMAD.MOV.U32 R21, RZ, RZ, R41 ;  /* 0x000000ffff157224 */ /* 0x000fe400078e0029 */
[----:B------:R-:W-:-:S03]  /*0a30*/  IMAD.MOV.U32 R11, RZ, RZ, R43 ;  /* 0x000000ffff0b7224 */ /* 0x000fc600078e002b */
[----:B------:R0:W-:Y:S04]  /*0a40*/  STG.E desc[UR36][R20.64], R29 ;  /* 0x0000001d14007986 */ /* 0x0001e8000c101924 */
[----:B------:R-:W2:Y:S01]  /*0a50*/  LDG.E R31, desc[UR36][R10.64+-0x4] ;  /* 0xfffffc240a1f7981 */ /* 0x000ea2000c1e1900 */
[--C-:B0-----:R-:W-:Y:S02]  /*0a60*/  IMAD.MOV.U32 R20, RZ, RZ, R39.reuse ;  /* 0x000000ffff147224 */ /* 0x101fe400078e0027 */
[--C-:B------:R-:W-:Y:S01]  /*0a70*/  IMAD.MOV.U32 R21, RZ, RZ, R38.reuse ;  /* 0x000000ffff157224 */ /* 0x100fe200078e0026 */
[----:B--2---:R0:W-:Y:S04]  /*0a80*/  STG.E desc[UR36][R10.64], R31 ;  /* 0x0000001f0a007986 */ /* 0x0041e8000c101924 */
[----:B------:R-:W2:Y:S01]  /*0a90*/  LDG.E R29, desc[UR36][R20.64+-0x4] ;  /* 0xfffffc24141d7981 */ /* 0x000ea2000c1e1900 */
[----:B------:R-:W-:Y:S01]  /*0aa0*/  IADD3 R42, P0, PT, R10, -0x4, RZ ;  /* 0xfffffffc0a2a7810 */ /* 0x000fe20007f1e0ff */
[----:B------:R-:W-:Y:S01]  /*0ab0*/  IMAD.MOV.U32 R40, RZ, RZ, R39 ;  /* 0x000000ffff287224 */ /* 0x000fe200078e0027 */
[----:B------:R-:W-:Y:S01]  /*0ac0*/  IADD3 R28, P1, PT, R39, -0x4, RZ ;  /* 0xfffffffc271c7810 */ /* 0x000fe20007f3e0ff */
[----:B------:R-:W-:Y:S01]  /*0ad0*/  IMAD.MOV.U32 R41, RZ, RZ, R38 ;  /* 0x000000ffff297224 */ /* 0x000fe200078e0026 */
[----:B------:R-:W-:-:S02]  /*0ae0*/  IADD3.X R43, PT, PT, R11, -0x1, RZ, P0, !PT ;  /* 0xffffffff0b2b7810 */ /* 0x000fc400007fe4ff */
[----:B------:R-:W-:Y:S01]  /*0af0*/  IADD3.X R30, PT, PT, R38, -0x1, RZ, P1, !PT ;  /* 0xffffffff261e7810 */ /* 0x000fe20000ffe4ff */
[----:B------:R-:W-:-:S04]  /*0b00*/  IMAD.MOV.U32 R39, RZ, RZ, R28 ;  /* 0x000000ffff277224 */ /* 0x000fc800078e001c */
[----:B------:R-:W-:Y:S01]  /*0b10*/  IMAD.MOV.U32 R38, RZ, RZ, R30 ;  /* 0x000000ffff267224 */ /* 0x000fe200078e001e */
[----:B--2---:R-:W-:-:S13]  /*0b20*/  FSETP.GT.AND P0, PT, R8, R29, PT ;  /* 0x0000001d0800720b */ /* 0x004fda0003f04000 */
[----:B0-----:R-:W-:Y:S05]  /*0b30*/  @P0 BRA `(.L_x_924) ;  /* 0xfffffffc00b00947 */ /* 0x001fea000383ffff */
.L_x_923:
[----:B------:R-:W-:Y:S05]  /*0b40*/  BSYNC.RECONVERGENT B3 ;  /* 0x0000000000037941 */ /* 0x000fea0003800200 */
.L_x_922:
[----:B------:R-:W-:Y:S02]  /*0b50*/  IMAD.MOV.U32 R10, RZ, RZ, R40 ;  /* 0x000000ffff0a7224 */ /* 0x000fe400078e0028 */
[----:B------:R-:W-:Y:S02]  /*0b60*/  IMAD.MOV.U32 R11, RZ, RZ, R41 ;  /* 0x000000ffff0b7224 */ /* 0x000fe400078e0029 */
[----:B------:R-:W-:Y:S02]  /*0b70*/  IMAD.MOV.U32 R20, RZ, RZ, R42 ;  /* 0x000000ffff147224 */ /* 0x000fe400078e002a */
[----:B------:R-:W-:Y:S01]  /*0b80*/  IMAD.MOV.U32 R21, RZ, RZ, R43 ;  /* 0x000000ffff157224 */ /* 0x000fe200078e002b */
[----:B------:R3:W-:Y:S04]  /*0b90*/  STG.E desc[UR36][R10.64], R8 ;  /* 0x000000080a007986 */ /* 0x0007e8000c101924 */
[----:B-----5:R3:W-:Y:S01]  /*0ba0*/  STG.E desc[UR36][R20.64], R7 ;  /* 0x0000000714007986 */ /* 0x0207e2000c101924 */
[----:B------:R-:W-:Y:S05]  /*0bb0*/  BRA `(.L_x_925) ;  /* 0x00000014003c7947 */ /* 0x000fea0003800000 */
.L_x_921:
[----:B------:R-:W-:Y:S01]  /*0bc0*/  LOP3.LUT R41, R33, 0x3, RZ, 0xc0, !PT ;  /* 0x0000000321297812 */ /* 0x000fe200078ec0ff */
[----:B------:R-:W-:Y:S01]  /*0bd0*/  BSSY.RECONVERGENT B3, `(.L_x_926) ;  /* 0x000002b000037945 */ /* 0x000fe20003800200 */
[----:B------:R-:W-:Y:S01]  /*0be0*/  IADD3 R10, P0, PT, R39, 0x8, RZ ;  /* 0x00000008270a7810 */ /* 0x000fe20007f1e0ff */
[----:B------:R-:W-:Y:S01]  /*0bf0*/  IMAD.MOV.U32 R42, RZ, RZ, R35 ;  /* 0x000000ffff2a7224 */ /* 0x000fe200078e0023 */
[----:B------:R-:W-:Y:S01]  /*0c00*/  ISETP.NE.U32.AND P1, PT, R41, 0x3, PT ;  /* 0x000000032900780c */ /* 0x000fe20003f25070 */
[----:B------:R-:W-:Y:S02]  /*0c10*/  IMAD.MOV.U32 R43, RZ, RZ, R34 ;  /* 0x000000ffff2b7224 */ /* 0x000fe400078e0022 */
[----:B------:R-:W-:Y:S01]  /*0c20*/  IMAD.X R11, RZ, RZ, R38, P0 ;  /* 0x000000ffff0b7224 */ /* 0x000fe200000e0626 */
[----:B------:R-:W-:Y:S01]  /*0c30*/  ISETP.NE.AND.EX P1, PT, RZ, RZ, PT, P1 ;  /* 0x000000ffff00720c */ /* 0x000fe20003f25310 */
[----:B------:R-:W-:Y:S02]  /*0c40*/  IMAD.MOV.U32 R28, RZ, RZ, R6 ;  /* 0x000000ffff1c7224 */ /* 0x000fe400078e0006 */
[----:B------:R-:W-:-:S10]  /*0c50*/  IMAD.MOV.U32 R29, RZ, RZ, R5 ;  /* 0x000000ffff1d7224 */ /* 0x000fd400078e0005 */
[----:B------:R-:W-:Y:S05]  /*0c60*/  @!P1 BRA `(.L_x_927) ;  /* 0x0000000000849947 */ /* 0x000fea0003800000 */
[----:B------:R-:W2:Y:S01]  /*0c70*/  LDG.E R45, desc[UR36][R30.64] ;  /* 0x000000241e2d7981 */ /* 0x000ea2000c1e1900 */
[----:B------:R-:W-:Y:S01]  /*0c80*/  IMAD.MOV.U32 R10, RZ, RZ, R4 ;  /* 0x000000ffff0a7224 */ /* 0x000fe200078e0004 */
[----:B------:R-:W-:Y:S01]  /*0c90*/  ISETP.NE.U32.AND P0, PT, R41, RZ, PT ;  /* 0x000000ff2900720c */ /* 0x000fe20003f05070 */
[----:B------:R-:W-:Y:S01]  /*0ca0*/  IMAD.MOV.U32 R11, RZ, RZ, R3 ;  /* 0x000000ffff0b7224 */ /* 0x000fe200078e0003 */
[----:B------:R-:W-:Y:S01]  /*0cb0*/  IADD3 R42, P2, PT, R35, -0x4, RZ ;  /* 0xfffffffc232a7810 */ /* 0x000fe20007f5e0ff */
[----:B------:R-:W-:Y:S01]  /*0cc0*/  IMAD.MOV.U32 R28, RZ, RZ, R30 ;  /* 0x000000ffff1c7224 */ /* 0x000fe200078e001e */
[----:B------:R-:W-:Y:S01]  /*0cd0*/  ISETP.NE.AND.EX P0, PT, RZ, RZ, PT, P0 ;  /* 0x000000ffff00720c */ /* 0x000fe20003f05300 */
[----:B------:R-:W-:Y:S01]  /*0ce0*/  IMAD.MOV.U32 R29, RZ, RZ, R31 ;  /* 0x000000ffff1d7224 */ /* 0x000fe200078e001f */
[----:B------:R-:W-:Y:S01]  /*0cf0*/  IADD3.X R43, PT, PT, R34, -0x1, RZ, P2, !PT ;  /* 0xffffffff222b7810 */ /* 0x000fe200017fe4ff */
[----:B--2---:R0:W-:Y:S10]  /*0d00*/  STG.E desc[UR36][R10.64], R45 ;  /* 0x0000002d0a007986 */ /* 0x0041f4000c101924 */
[----:B------:R-:W-:Y:S05]  /*0d10*/  @!P0 BRA `(.L_x_927) ;  /* 0x0000000000588947 */ /* 0x000fea0003800000 */
[----:B0-----:R-:W2:Y:S01]  /*0d20*/  LDG.E R45, desc[UR36][R30.64+-0x4] ;  /* 0xfffffc241e2d7981 */ /* 0x001ea2000c1e1900 */
[----:B------:R-:W-:-:S04]  /*0d30*/  ISETP.NE.U32.AND P0, PT, R41, 0x1, PT ;  /* 0x000000012900780c */ /* 0x000fc80003f05070 */
[----:B------:R-:W-:Y:S01]  /*0d40*/  ISETP.NE.AND.EX P0, PT, RZ, RZ, PT, P0 ;  /* 0x000000ffff00720c */ /* 0x000fe20003f05300 */
[----:B--2---:R-:W-:-:S12]  /*0d50*/  STG.E desc[UR36][R20.64], R45 ;  /* 0x0000002d14007986 */ /* 0x004fd8000c101924 */
[----:B------:R-:W2:Y:S01]  /*0d60*/  @P0 LDG.E R44, desc[UR36][R30.64+-0x8] ;  /* 0xfffff8241e2c0981 */ /* 0x000ea2000c1e1900 */
[----:B------:R-:W-:Y:S01]  /*0d70*/  IADD3 R28, P3, PT, R30, -0x4, RZ ;  /* 0xfffffffc1e1c7810 */ /* 0x000fe20007f7e0ff */
[----:B------:R-:W-:Y:S01]  /*0d80*/  IMAD.MOV.U32 R10, RZ, RZ, R20 ;  /* 0x000000ffff0a7224 */ /* 0x000fe200078e0014 */
[----:B------:R-:W-:Y:S01]  /*0d90*/  @P0 IADD3 R39, P6, PT, R39, -0x4, RZ ;  /* 0xfffffffc27270810 */ /* 0x000fe20007fde0ff */
[----:B------:R-:W-:Y:S01]  /*0da0*/  IMAD.MOV.U32 R11, RZ, RZ, R21 ;  /* 0x000000ffff0b7224 */ /* 0x000fe200078e0015 */
[----:B------:R-:W-:Y:S02]  /*0db0*/  IADD3.X R29, PT, PT, R31, -0x1, RZ, P3, !PT ;  /* 0xffffffff1f1d7810 */ /* 0x000fe40001ffe4ff */
[C---:B------:R-:W-:Y:S01]  /*0dc0*/  IADD3 R42, P2, PT, R35.reuse, -0x8, RZ ;  /* 0xfffffff8232a7810 */ /* 0x040fe20007f5e0ff */
[----:B------:R-:W-:Y:S01]  /*0dd0*/  @P0 IMAD.MOV.U32 R10, RZ, RZ, R39 ;  /* 0x000000ffff0a0224 */ /* 0x000fe200078e0027 */
[----:B------:R-:W-:Y:S02]  /*0de0*/  @P0 IADD3.X R38, PT, PT, R38, -0x1, RZ, P6, !PT ;  /* 0xffffffff26260810 */ /* 0x000fe400037fe4ff */
[----:B------:R-:W-:-:S02]  /*0df0*/  @P0 IADD3 R42, P4, PT, R35, -0xc, RZ ;  /* 0xfffffff4232a0810 */ /* 0x000fc40007f9e0ff */
[C---:B------:R-:W-:Y:S01]  /*0e00*/  IADD3.X R43, PT, PT, R34.reuse, -0x1, RZ, P2, !PT ;  /* 0xffffffff222b7810 */ /* 0x040fe200017fe4ff */
[----:B------:R-:W-:Y:S01]  /*0e10*/  @P0 IMAD.MOV.U32 R11, RZ, RZ, R38 ;  /* 0x000000ffff0b0224 */ /* 0x000fe200078e0026 */
[----:B------:R-:W-:Y:S01]  /*0e20*/  @P0 IADD3.X R43, PT, PT, R34, -0x1, RZ, P4, !PT ;  /* 0xffffffff222b0810 */ /* 0x000fe200027fe4ff */
[----:B--2---:R0:W-:Y:S02]  /*0e30*/  @P0 STG.E desc[UR36][R20.64+-0x4], R44 ;  /* 0xfffffc2c14000986 */ /* 0x0041e4000c101924 */
[----:B0-----:R-:W-:-:S04]  /*0e40*/  @P0 IADD3 R44, P5, PT, R30, -0x8, RZ ;  /* 0xfffffff81e2c0810 */ /* 0x001fc80007fbe0ff */
[----:B------:R-:W-:Y:S01]  /*0e50*/  @P0 IADD3.X R31, PT, PT, R31, -0x1, RZ, P5, !PT ;  /* 0xffffffff1f1f0810 */ /* 0x000fe20002ffe4ff */
[----:B------:R-:W-:-:S04]  /*0e60*/  @P0 IMAD.MOV.U32 R28, RZ, RZ, R44 ;  /* 0x000000ffff1c0224 */ /* 0x000fc800078e002c */
[----:B------:R-:W-:-:S07]  /*0e70*/  @P0 IMAD.MOV.U32 R29, RZ, RZ, R31 ;  /* 0x000000ffff1d0224 */ /* 0x000fce00078e001f */
.L_x_927:
[----:B------:R-:W-:Y:S05]  /*0e80*/  BSYNC.RECONVERGENT B3 ;  /* 0x0000000000037941 */ /* 0x000fea0003800200 */
.L_x_926:
[----:B------:R-:W-:Y:S01]  /*0e90*/  ISETP.GE.U32.AND P2, PT, R33, 0x3, PT ;  /* 0x000000032100780c */ /* 0x000fe20003f46070 */
[----:B------:R-:W-:Y:S03]  /*0ea0*/  BSSY.RECONVERGENT B4, `(.L_x_928) ;  /* 0x000007b000047945 */ /* 0x000fe60003800200 */
[----:B------:R-:W-:-:S13]  /*0eb0*/  ISETP.GE.U32.AND.EX P2, PT, R32, RZ, PT, P2 ;  /* 0x000000ff2000720c */ /* 0x000fda0003f46120 */
[----:B------:R-:W-:Y:S05]  /*0ec0*/  @!P2 BRA `(.L_x_929) ;  /* 0x0000000400e0a947 */ /* 0x000fea0003800000 */
[----:B------:R-:W-:Y:S01]  /*0ed0*/  ISETP.GT.U32.AND P0, PT, R42, R23, PT ;  /* 0x000000172a00720c */ /* 0x000fe20003f04070 */
[----:B------:R-:W-:Y:S03]  /*0ee0*/  BSSY.RELIABLE B3, `(.L_x_930) ;  /* 0x0000061000037945 */ /* 0x000fe60003800100 */
[----:B------:R-:W-:-:S13]  /*0ef0*/  ISETP.GT.AND.EX P0, PT, R43, R22, PT, P0 ;  /* 0x000000162b00720c */ /* 0x000fda0003f04300 */
[----:B------:R-:W-:Y:S05]  /*0f00*/  @!P0 BRA `(.L_x_931) ;  /* 0x0000000400788947 */ /* 0x000fea0003800000 */
[----:B------:R-:W-:Y:S01]  /*0f10*/  IADD3 R20, P0, PT, -R23, R42, RZ ;  /* 0x0000002a17147210 */ /* 0x000fe20007f1e1ff */
[----:B------:R-:W-:Y:S03]  /*0f20*/  BSSY.RECONVERGENT B5, `(.L_x_932) ;  /* 0x0000036000057945 */ /* 0x000fe60003800200 */
[----:B------:R-:W-:Y:S01]  /*0f30*/  ISETP.GT.U32.AND P3, PT, R20, 0x30, PT ;  /* 0x000000301400780c */ /* 0x000fe20003f64070 */
[----:B------:R-:W-:Y:S01]  /*0f40*/  IMAD.X R20, R43, 0x1, ~R22, P0 ;  /* 0x000000012b147824 */ /* 0x000fe200000e0e16 */
[----:B------:R-:W-:-:S04]  /*0f50*/  PLOP3.LUT P0, PT, PT, PT, PT, 0x80, 0x8 ;  /* 0x000000000008781c */ /* 0x000fc80003f0f070 */
[----:B------:R-:W-:-:S13]  /*0f60*/  ISETP.GT.AND.EX P3, PT, R20, RZ, PT, P3 ;  /* 0x000000ff1400720c */ /* 0x000fda0003f64330 */
[----:B------:R-:W-:Y:S05]  /*0f70*/  @!P3 BRA `(.L_x_933) ;  /* 0x0000000000c0b947 */ /* 0x000fea0003800000 */
[----:B------:R-:W-:Y:S02]  /*0f80*/  IADD3 R21, P3, PT, R23, 0x30, RZ ;  /* 0x0000003017157810 */ /* 0x000fe40007f7e0ff */
[----:B------:R-:W-:-:S03]  /*0f90*/  PLOP3.LUT P0, PT, PT, PT, PT, 0x8, 0x80 ;  /* 0x000000000080781c */ /* 0x000fc60003f0e170 */
[----:B------:R-:W-:-:S10]  /*0fa0*/  IMAD.X R20, RZ, RZ, R22, P3 ;  /* 0x000000ffff147224 */ /* 0x000fd400018e0616 */
.L_x_934:
[----:B------:R-:W2:Y:S04]  /*0fb0*/  LDG.E R31, desc[UR36][R28.64+-0x4] ;  /* 0xfffffc241c1f7981 */ /* 0x000ea8000c1e1900 */
[----:B--2---:R1:W-:Y:S04]  /*0fc0*/  STG.E desc[UR36][R10.64+-0x4], R31 ;  /* 0xfffffc1f0a007986 */ /* 0x0043e8000c101924 */
[----:B------:R-:W2:Y:S04]  /*0fd0*/  LDG.E R39, desc[UR36][R28.64+-0x8] ;  /* 0xfffff8241c277981 */ /* 0x000ea8000c1e1900 */
[----:B--2---:R2:W-:Y:S04]  /*0fe0*/  STG.E desc[UR36][R10.64+-0x8], R39 ;  /* 0xfffff8270a007986 */ /* 0x0045e8000c101924 */
[----:B0-----:R-:W3:Y:S04]  /*0ff0*/  LDG.E R45, desc[UR36][R28.64+-0xc] ;  /* 0xfffff4241c2d7981 */ /* 0x001ee8000c1e1900 */
[----:B---3--:R0:W-:Y:S04]  /*1000*/  STG.E desc[UR36][R10.64+-0xc], R45 ;  /* 0xfffff42d0a007986 */ /* 0x0081e8000c101924 */
[----:B------:R-:W3:Y:S04]  /*1010*/  LDG.E R30, desc[UR36][R28.64+-0x10] ;  /* 0xfffff0241c1e7981 */ /* 0x000ee8000c1e1900 */
[----:B---3--:R3:W-:Y:S04]  /*1020*/  STG.E desc[UR36][R10.64+-0x10], R30 ;  /* 0xfffff01e0a007986 */ /* 0x0087e8000c101924 */
[----:B------:R-:W4:Y:S04]  /*1030*/  LDG.E R38, desc[UR36][R28.64+-0x14] ;  /* 0xffffec241c267981 */ /* 0x000f28000c1e1900 */
[----:B----4-:R4:W-:Y:S04]  /*1040*/  STG.E desc[UR36][R10.64+-0x14], R38 ;  /* 0xffffec260a007986 */ /* 0x0109e8000c101924 */
[----:B------:R-:W2:Y:S04]  /*1050*/  LDG.E R44, desc[UR36][R28.64+-0x18] ;  /* 0xffffe8241c2c7981 */ /* 0x000ea8000c1e1900 */
[----:B--2---:R2:W-:Y:S04]  /*1060*/  STG.E desc[UR36][R10.64+-0x18], R44 ;  /* 0xffffe82c0a007986 */ /* 0x0045e8000c101924 */
[----:B-1----:R-:W3:Y:S04]  /*1070*/  LDG.E R31, desc[UR36][R28.64+-0x1c] ;  /* 0xffffe4241c1f7981 */ /* 0x002ee8000c1e1900 */
[----:B---3--:R1:W-:Y:S04]  /*1080*/  STG.E desc[UR36][R10.64+-0x1c], R31 ;  /* 0xffffe41f0a007986 */ /* 0x0083e8000c101924 */
[----:B------:R-:W3:Y:S04]  /*1090*/  LDG.E R39, desc[UR36][R28.64+-0x20] ;  /* 0xffffe0241c277981 */ /* 0x000ee8000c1e1900 */
[----:B---3--:R3:W-:Y:S04]  /*10a0*/  STG.E desc[UR36][R10.64+-0x20], R39 ;  /* 0xffffe0270a007986 */ /* 0x0087e8000c101924 */
[----:B0-----:R-:W4:Y:S04]  /*10b0*/  LDG.E R45, desc[UR36][R28.64+-0x24] ;  /* 0xffffdc241c2d7981 */ /* 0x001f28000c1e1900 */
[----:B----4-:R0:W-:Y:S04]  /*10c0*/  STG.E desc[UR36][R10.64+-0x24], R45 ;  /* 0xffffdc2d0a007986 */ /* 0x0101e8000c101924 */
[----:B------:R-:W4:Y:S04]  /*10d0*/  LDG.E R30, desc[UR36][R28.64+-0x28] ;  /* 0xffffd8241c1e7981 */ /* 0x000f28000c1e1900 */
[----:B----4-:R4:W-:Y:S04]  /*10e0*/  STG.E desc[UR36][R10.64+-0x28], R30 ;  /* 0xffffd81e0a007986 */ /* 0x0109e8000c101924 */
[----:B------:R-:W2:Y:S04]  /*10f0*/  LDG.E R38, desc[UR36][R28.64+-0x2c] ;  /* 0xffffd4241c267981 */ /* 0x000ea8000c1e1900 */
[----:B--2---:R-:W-:Y:S04]  /*1100*/  STG.E desc[UR36][R10.64+-0x2c], R38 ;  /* 0xffffd4260a007986 */ /* 0x004fe8000c101924 */
[----:B------:R-:W2:Y:S04]  /*1110*/  LDG.E R44, desc[UR36][R28.64+-0x30] ;  /* 0xffffd0241c2c7981 */ /* 0x000ea8000c1e1900 */
[----:B--2---:R2:W-:Y:S04]  /*1120*/  STG.E desc[UR36][R10.64+-0x30], R44 ;  /* 0xffffd02c0a007986 */ /* 0x0045e8000c101924 */
[----:B-1----:R-:W3:Y:S04]  /*1130*/  LDG.E R31, desc[UR36][R28.64+-0x34] ;  /* 0xffffcc241c1f7981 */ /* 0x002ee8000c1e1900 */
[----:B---3--:R1:W-:Y:S04]  /*1140*/  STG.E desc[UR36][R10.64+-0x34], R31 ;  /* 0xffffcc1f0a007986 */ /* 0x0083e8000c101924 */
[----:B------:R-:W3:Y:S04]  /*1150*/  LDG.E R39, desc[UR36][R28.64+-0x38] ;  /* 0xffffc8241c277981 */ /* 0x000ee8000c1e1900 */
[----:B---3--:R3:W-:Y:S04]  /*1160*/  STG.E desc[UR36][R10.64+-0x38], R39 ;  /* 0xffffc8270a007986 */ /* 0x0087e8000c101924 */
[----:B0-----:R-:W4:Y:S01]  /*1170*/  LDG.E R45, desc[UR36][R28.64+-0x3c] ;  /* 0xffffc4241c2d7981 */ /* 0x001f22000c1e1900 */
[----:B------:R-:W-:-:S04]  /*1180*/  IADD3 R42, P3, PT, R42, -0x40, RZ ;  /* 0xffffffc02a2a7810 */ /* 0x000fc80007f7e0ff */
[----:B------:R-:W-:Y:S02]  /*1190*/  IADD3.X R43, PT, PT, R43, -0x1, RZ, P3, !PT ;  /* 0xffffffff2b2b7810 */ /* 0x000fe40001ffe4ff */
[----:B------:R-:W-:-:S04]  /*11a0*/  ISETP.GT.U32.AND P3, PT, R42, R21, PT ;  /* 0x000000152a00720c */ /* 0x000fc80003f64070 */
[----:B------:R-:W-:Y:S01]  /*11b0*/  ISETP.GT.AND.EX P3, PT, R43, R20, PT, P3 ;  /* 0x000000142b00720c */ /* 0x000fe20003f64330 */
[----:B----4-:R-:W-:Y:S04]  /*11c0*/  STG.E desc[UR36][R10.64+-0x3c], R45 ;  /* 0xffffc42d0a007986 */ /* 0x010fe8000c101924 */
[----:B------:R0:W4:Y:S01]  /*11d0*/  LDG.E R30, desc[UR36][R28.64+-0x40] ;  /* 0xffffc0241c1e7981 */ /* 0x000122000c1e1900 */
[----:B--2---:R-:W-:Y:S02]  /*11e0*/  IADD3 R44, P4, PT, R28, -0x40, RZ ;  /* 0xffffffc01c2c7810 */ /* 0x004fe40007f9e0ff */
[----:B-1----:R-:W-:Y:S02]  /*11f0*/  IADD3 R31, P5, PT, R10, -0x40, RZ ;  /* 0xffffffc00a1f7810 */ /* 0x002fe40007fbe0ff */
[----:B---3--:R-:W-:-:S02]  /*1200*/  IADD3.X R39, PT, PT, R29, -0x1, RZ, P4, !PT ;  /* 0xffffffff1d277810 */ /* 0x008fc400027fe4ff */
[----:B------:R-:W-:Y:S01]  /*1210*/  IADD3.X R38, PT, PT, R11, -0x1, RZ, P5, !PT ;  /* 0xffffffff0b267810 */ /* 0x000fe20002ffe4ff */
[----:B0-----:R-:W-:Y:S02]  /*1220*/  IMAD.MOV.U32 R28, RZ, RZ, R44 ;  /* 0x000000ffff1c7224 */ /* 0x001fe400078e002c */
[----:B------:R-:W-:Y:S01]  /*1230*/  IMAD.MOV.U32 R29, RZ, RZ, R39 ;  /* 0x000000ffff1d7224 */ /* 0x000fe200078e0027 */
[----:B----4-:R0:W-:Y:S02]  /*1240*/  STG.E desc[UR36][R10.64+-0x40], R30 ;  /* 0xffffc01e0a007986 */ /* 0x0101e4000c101924 */
[----:B0-----:R-:W-:Y:S02]  /*1250*/  IMAD.MOV.U32 R10, RZ, RZ, R31 ;  /* 0x000000ffff0a7224 */ /* 0x001fe400078e001f */
[----:B------:R-:W-:Y:S01]  /*1260*/  IMAD.MOV.U32 R11, RZ, RZ, R38 ;  /* 0x000000ffff0b7224 */ /* 0x000fe200078e0026 */
[----:B------:R-:W-:Y:S06]  /*1270*/  @P3 BRA `(.L_x_934) ;  /* 0xfffffffc004c3947 */ /* 0x000fec000383ffff */
.L_x_933:
[----:B------:R-:W-:Y:S05]  /*1280*/  BSYNC.RECONVERGENT B5 ;  /* 0x0000000000057941 */ /* 0x000fea0003800200 */
.L_x_932:
[----:B------:R-:W-:Y:S01]  /*1290*/  IADD3 R20, P4, PT, -R23, R42, RZ ;  /* 0x0000002a17147210 */ /* 0x000fe20007f9e1ff */
[----:B------:R-:W-:Y:S03]  /*12a0*/  BSSY.RECONVERGENT B5, `(.L_x_935) ;  /* 0x0000020000057945 */ /* 0x000fe60003800200 */
[----:B------:R-:W-:Y:S01]  /*12b0*/  ISETP.GT.U32.AND P3, PT, R20, 0x10, PT ;  /* 0x000000101400780c */ /* 0x000fe20003f64070 */
[----:B------:R-:W-:-:S05]  /*12c0*/  IMAD.X R20, R43, 0x1, ~R22, P4 ;  /* 0x000000012b147824 */ /* 0x000fca00020e0e16 */
[----:B------:R-:W-:-:S13]  /*12d0*/  ISETP.GT.AND.EX P3, PT, R20, RZ, PT, P3 ;  /* 0x000000ff1400720c */ /* 0x000fda0003f64330 */
[----:B------:R-:W-:Y:S05]  /*12e0*/  @!P3 BRA `(.L_x_936) ;  /* 0x00000000006cb947 */ /* 0x000fea0003800000 */
[----:B------:R-:W2:Y:S04]  /*12f0*/  LDG.E R21, desc[UR36][R28.64+-0x4] ;  /* 0xfffffc241c157981 */ /* 0x000ea8000c1e1900 */
[----:B--2---:R1:W-:Y:S04]  /*1300*/  STG.E desc[UR36][R10.64+-0x4], R21 ;  /* 0xfffffc150a007986 */ /* 0x0043e8000c101924 */
[----:B------:R-:W2:Y:S04]  /*1310*/  LDG.E R31, desc[UR36][R28.64+-0x8] ;  /* 0xfffff8241c1f7981 */ /* 0x000ea8000c1e1900 */
[----:B--2---:R2:W-:Y:S04]  /*1320*/  STG.E desc[UR36][R10.64+-0x8], R31 ;  /* 0xfffff81f0a007986 */ /* 0x0045e8000c101924 */
[----:B------:R-:W3:Y:S04]  /*1330*/  LDG.E R39, desc[UR36][R28.64+-0xc] ;  /* 0xfffff4241c277981 */ /* 0x000ee8000c1e1900 */
[----:B---3--:R-:W-:Y:S04]  /*1340*/  STG.E desc[UR36][R10.64+-0xc], R39 ;  /* 0xfffff4270a007986 */ /* 0x008fe8000c101924 */
[----:B0-----:R-:W3:Y:S04]  /*1350*/  LDG.E R45, desc[UR36][R28.64+-0x10] ;  /* 0xfffff0241c2d7981 */ /* 0x001ee8000c1e1900 */
[----:B---3--:R0:W-:Y:S04]  /*1360*/  STG.E desc[UR36][R10.64+-0x10], R45 ;  /* 0xfffff02d0a007986 */ /* 0x0081e8000c101924 */
[----:B------:R-:W3:Y:S04]  /*1370*/  LDG.E R20, desc[UR36][R28.64+-0x14] ;  /* 0xffffec241c147981 */ /* 0x000ee8000c1e1900 */
[----:B---3--:R-:W-:Y:S04]  /*1380*/  STG.E desc[UR36][R10.64+-0x14], R20 ;  /* 0xffffec140a007986 */ /* 0x008fe8000c101924 */
[----:B------:R-:W3:Y:S04]  /*1390*/  LDG.E R30, desc[UR36][R28.64+-0x18] ;  /* 0xffffe8241c1e7981 */ /* 0x000ee8000c1e1900 */
[----:B---3--:R-:W-:Y:S04]  /*13a0*/  STG.E desc[UR36][R10.64+-0x18], R30 ;  /* 0xffffe81e0a007986 */ /* 0x008fe8000c101924 */
[----:B-1----:R-:W3:Y:S01]  /*13b0*/  LDG.E R21, desc[UR36][R28.64+-0x1c] ;  /* 0xffffe4241c157981 */ /* 0x002ee2000c1e1900 */
[----:B------:R-:W-:-:S02]  /*13c0*/  IADD3 R44, P4, PT, R28, -0x20, RZ ;  /* 0xffffffe01c2c7810 */ /* 0x000fc40007f9e0ff */
[----:B------:R-:W-:Y:S01]  /*13d0*/  IADD3 R38, P5, PT, R10, -0x20, RZ ;  /* 0xffffffe00a267810 */ /* 0x000fe20007fbe0ff */
[----:B---3--:R-:W-:Y:S04]  /*13e0*/  STG.E desc[UR36][R10.64+-0x1c], R21 ;  /* 0xffffe4150a007986 */ /* 0x008fe8000c101924 */
[----:B--2---:R1:W2:Y:S01]  /*13f0*/  LDG.E R31, desc[UR36][R28.64+-0x20] ;  /* 0xffffe0241c1f7981 */ /* 0x0042a2000c1e1900 */
[----:B0-----:R-:W-:Y:S02]  /*1400*/  IADD3.X R45, PT, PT, R29, -0x1, RZ, P4, !PT ;  /* 0xffffffff1d2d7810 */ /* 0x001fe400027fe4ff */
[----:B------:R-:W-:Y:S02]  /*1410*/  IADD3.X R39, PT, PT, R11, -0x1, RZ, P5, !PT ;  /* 0xffffffff0b277810 */ /* 0x000fe40002ffe4ff */
[----:B------:R-:W-:-:S02]  /*1420*/  IADD3 R42, P3, PT, R42, -0x20, RZ ;  /* 0xffffffe02a2a7810 */ /* 0x000fc40007f7e0ff */
[----:B------:R-:W-:Y:S02]  /*1430*/  PLOP3.LUT P0, PT, PT, PT, PT, 0x8, 0x80 ;  /* 0x000000000080781c */ /* 0x000fe40003f0e170 */
[----:B------:R-:W-:Y:S01]  /*1440*/  IADD3.X R43, PT, PT, R43, -0x1, RZ, P3, !PT ;  /* 0xffffffff2b2b7810 */ /* 0x000fe20001ffe4ff */
[----:B-1----:R-:W-:Y:S02]  /*1450*/  IMAD.MOV.U32 R28, RZ, RZ, R44 ;  /* 0x000000ffff1c7224 */ /* 0x002fe400078e002c */
[----:B------:R-:W-:Y:S01]  /*1460*/  IMAD.MOV.U32 R29, RZ, RZ, R45 ;  /* 0x000000ffff1d7224 */ /* 0x000fe200078e002d */
[----:B--2---:R0:W-:Y:S02]  /*1470*/  STG.E desc[UR36][R10.64+-0x20], R31 ;  /* 0xffffe01f0a007986 */ /* 0x0041e4000c101924 */
[----:B0-----:R-:W-:Y:S02]  /*1480*/  IMAD.MOV.U32 R10, RZ, RZ, R38 ;  /* 0x000000ffff0a7224 */ /* 0x001fe400078e0026 */
[----:B------:R-:W-:-:S07]  /*1490*/  IMAD.MOV.U32 R11, RZ, RZ, R39 ;  /* 0x000000ffff0b7224 */ /* 0x000fce00078e0027 */
.L_x_936:
[----:B------:R-:W-:Y:S05]  /*14a0*/  BSYNC.RECONVERGENT B5 ;  /* 0x0000000000057941 */ /* 0x000fea0003800200 */
.L_x_935:
[----:B------:R-:W-:-:S04]  /*14b0*/  ISETP.NE.U32.AND P3, PT, R42, R23, PT ;  /* 0x000000172a00720c */ /* 0x000fc80003f65070 */
[----:B------:R-:W-:-:S13]  /*14c0*/  ISETP.NE.OR.EX P0, PT, R43, R22, P0, P3 ;  /* 0x000000162b00720c */ /* 0x000fda0000705730 */
[----:B------:R-:W-:Y:S05]  /*14d0*/  @!P0 BREAK.RELIABLE B3 ;  /* 0x0000000000038942 */ /* 0x000fea0003800100 */
[----:B------:R-:W-:Y:S05]  /*14e0*/  @!P0 BRA `(.L_x_929) ;  /* 0x0000000000588947 */ /* 0x000fea0003800000 */
.L_x_931:
[----:B------:R-:W-:Y:S05]  /*14f0*/  BSYNC.RELIABLE B3 ;  /* 0x0000000000037941 */ /* 0x000fea0003800100 */
.L_x_930:
[----:B------:R-:W2:Y:S04]  /*1500*/  LDG.E R21, desc[UR36][R28.64+-0x4] ;  /* 0xfffffc241c157981 */ /* 0x000ea8000c1e1900 */
[----:B--2---:R-:W-:Y:S04]  /*1510*/  STG.E desc[UR36][R10.64+-0x4], R21 ;  /* 0xfffffc150a007986 */ /* 0x004fe8000c101924 */
[----:B------:R-:W2:Y:S04]  /*1520*/  LDG.E R31, desc[UR36][R28.64+-0x8] ;  /* 0xfffff8241c1f7981 */ /* 0x000ea8000c1e1900 */
[----:B--2---:R1:W-:Y:S04]  /*1530*/  STG.E desc[UR36][R10.64+-0x8], R31 ;  /* 0xfffff81f0a007986 */ /* 0x0043e8000c101924 */
[----:B------:R-:W2:Y:S01]  /*1540*/  LDG.E R39, desc[UR36][R28.64+-0xc] ;  /* 0xfffff4241c277981 */ /* 0x000ea2000c1e1900 */
[----:B------:R-:W-:-:S04]  /*1550*/  IADD3 R42, P0, PT, R42, -0x10, RZ ;  /* 0xfffffff02a2a7810 */ /* 0x000fc80007f1e0ff */
[----:B------:R-:W-:Y:S02]  /*1560*/  IADD3.X R43, PT, PT, R43, -0x1, RZ, P0, !PT ;  /* 0xffffffff2b2b7810 */ /* 0x000fe400007fe4ff */
[----:B------:R-:W-:-:S04]  /*1570*/  ISETP.NE.U32.AND P0, PT, R23, R42, PT ;  /* 0x0000002a1700720c */ /* 0x000fc80003f05070 */
[----:B------:R-:W-:Y:S01]  /*1580*/  ISETP.NE.AND.EX P0, PT, R22, R43, PT, P0 ;  /* 0x0000002b1600720c */ /* 0x000fe20003f05300 */
[----:B--2---:R-:W-:Y:S04]  /*1590*/  STG.E desc[UR36][R10.64+-0xc], R39 ;  /* 0xfffff4270a007986 */ /* 0x004fe8000c101924 */
[----:B0-----:R0:W2:Y:S01]  /*15a0*/  LDG.E R45, desc[UR36][R28.64+-0x10] ;  /* 0xfffff0241c2d7981 */ /* 0x0010a2000c1e1900 */
[----:B------:R-:W-:Y:S02]  /*15b0*/  IADD3 R30, P3, PT, R28, -0x10, RZ ;  /* 0xfffffff01c1e7810 */ /* 0x000fe40007f7e0ff */
[----:B------:R-:W-:Y:S02]  /*15c0*/  IADD3 R20, P4, PT, R10, -0x10, RZ ;  /* 0xfffffff00a147810 */ /* 0x000fe40007f9e0ff */
[----:B-1----:R-:W-:-:S02]  /*15d0*/  IADD3.X R31, PT, PT, R29, -0x1, RZ, P3, !PT ;  /* 0xffffffff1d1f7810 */ /* 0x002fc40001ffe4ff */
[----:B------:R-:W-:Y:S01]  /*15e0*/  IADD3.X R21, PT, PT, R11, -0x1, RZ, P4, !PT ;  /* 0xffffffff0b157810 */ /* 0x000fe200027fe4ff */
[----:B0-----:R-:W-:Y:S02]  /*15f0*/  IMAD.MOV.U32 R28, RZ, RZ, R30 ;  /* 0x000000ffff1c7224 */ /* 0x001fe400078e001e */
[----:B------:R-:W-:Y:S01]  /*1600*/  IMAD.MOV.U32 R29, RZ, RZ, R31 ;  /* 0x000000ffff1d7224 */ /* 0x000fe200078e001f */
[----:B--2---:R0:W-:Y:S02]  /*1610*/  STG.E desc[UR36][R10.64+-0x10], R45 ;  /* 0xfffff02d0a007986 */ /* 0x0041e4000c101924 */
[----:B0-----:R-:W-:Y:S02]  /*1620*/  IMAD.MOV.U32 R10, RZ, RZ, R20 ;  /* 0x000000ffff0a7224 */ /* 0x001fe400078e0014 */
[----:B------:R-:W-:Y:S01]  /*1630*/  IMAD.MOV.U32 R11, RZ, RZ, R21 ;  /* 0x000000ffff0b7224 */ /* 0x000fe200078e0015 */
[----:B------:R-:W-:Y:S06]  /*1640*/  @P0 BRA `(.L_x_930) ;  /* 0xfffffffc00ac0947 */ /* 0x000fec000383ffff */
.L_x_929:
[----:B------:R-:W-:Y:S05]  /*1650*/  BSYNC.RECONVERGENT B4 ;  /* 0x0000000000047941 */ /* 0x000fea0003800200 */
.L_x_928:
[C---:B------:R-:W-:Y:S01]  /*1660*/  IADD3 R20, P0, PT, R14.reuse, 0x8, RZ ;  /* 0x000000080e147810 */ /* 0x040fe20007f1e0ff */
[----:B------:R-:W-:Y:S01]  /*1670*/  VIADD R12, R14, 0x4 ;  /* 0x000000040e0c7836 */ /* 0x000fe20000000000 */
[----:B------:R-:W-:Y:S01]  /*1680*/  BSSY.RECONVERGENT B3, `(.L_x_937) ;  /* 0x0000025000037945 */ /* 0x000fe20003800200 */
[----:B------:R-:W-:Y:S01]  /*1690*/  VIADD R28, R9, 0x4 ;  /* 0x00000004091c7836 */ /* 0x000fe20000000000 */
[----:B0-----:R-:W-:Y:S01]  /*16a0*/  MOV R11, R13 ;  /* 0x0000000d000b7202 */ /* 0x001fe20000000f00 */
[----:B------:R-:W-:Y:S02]  /*16b0*/  IMAD.X R21, RZ, RZ, R15, P0 ;  /* 0x000000ffff157224 */ /* 0x000fe400000e060f */
[----:B------:R-:W-:Y:S02]  /*16c0*/  IMAD.MOV.U32 R29, RZ, RZ, R0 ;  /* 0x000000ffff1d7224 */ /* 0x000fe400078e0000 */
[----:B------:R-:W-:Y:S01]  /*16d0*/  IMAD.MOV.U32 R10, RZ, RZ, R12 ;  /* 0x000000ffff0a7224 */ /* 0x000fe200078e000c */
[----:B------:R-:W-:Y:S06]  /*16e0*/  @!P1 BRA `(.L_x_938) ;  /* 0x0000000000789947 */ /* 0x000fec0003800000 */
[----:B------:R-:W2:Y:S01]  /*16f0*/  LDG.E R31, desc[UR36][R14.64] ;  /* 0x000000240e1f7981 */ /* 0x000ea2000c1e1900 */
[----:B------:R-:W-:Y:S01]  /*1700*/  ISETP.NE.U32.AND P0, PT, R41, RZ, PT ;  /* 0x000000ff2900720c */ /* 0x000fe20003f05070 */
[----:B------:R-:W-:Y:S02]  /*1710*/  IMAD.MOV.U32 R20, RZ, RZ, R12 ;  /* 0x000000ffff147224 */ /* 0x000fe400078e000c */
[----:B------:R-:W-:Y:S01]  /*1720*/  IMAD.MOV.U32 R21, RZ, RZ, R13 ;  /* 0x000000ffff157224 */ /* 0x000fe200078e000d */
[----:B------:R-:W-:Y:S01]  /*1730*/  ISETP.NE.AND.EX P0, PT, RZ, RZ, PT, P0 ;  /* 0x000000ffff00720c */ /* 0x000fe20003f05300 */
[----:B------:R-:W-:Y:S02]  /*1740*/  IMAD.MOV.U32 R28, RZ, RZ, R9 ;  /* 0x000000ffff1c7224 */ /* 0x000fe400078e0009 */
[----:B------:R-:W-:Y:S02]  /*1750*/  IMAD.MOV.U32 R29, RZ, RZ, R40 ;  /* 0x000000ffff1d7224 */ /* 0x000fe400078e0028 */
[----:B------:R-:W-:-:S02]  /*1760*/  IMAD.MOV.U32 R10, RZ, RZ, R14 ;  /* 0x000000ffff0a7224 */ /* 0x000fc400078e000e */
[----:B------:R-:W-:Y:S01]  /*1770*/  IMAD.MOV.U32 R11, RZ, RZ, R15 ;  /* 0x000000ffff0b7224 */ /* 0x000fe200078e000f */
[----:B--2---:R0:W-:Y:S05]  /*1780*/  STG.E desc[UR36][R14.64+0x4], R31 ;  /* 0x0000041f0e007986 */ /* 0x0041ea000c101924 */
[----:B------:R-:W-:Y:S05]  /*1790*/  @!P0 BRA `(.L_x_938) ;  /* 0x00000000004c8947 */ /* 0x000fea0003800000 */
[----:B------:R-:W-:Y:S01]  /*17a0*/  ISETP.NE.U32.AND P0, PT, R41, 0x1, PT ;  /* 0x000000012900780c */ /* 0x000fe20003f05070 */
[----:B0-----:R-:W2:Y:S03]  /*17b0*/  LDG.E R31, desc[UR36][R14.64+-0x4] ;  /* 0xfffffc240e1f7981 */ /* 0x001ea6000c1e1900 */
[----:B------:R-:W-:-:S13]  /*17c0*/  ISETP.NE.AND.EX P0, PT, RZ, RZ, PT, P0 ;  /* 0x000000ffff00720c */ /* 0x000fda0003f05300 */
[----:B------:R-:W3:Y:S01]  /*17d0*/  @P0 LDG.E R39, desc[UR36][R14.64+-0x8] ;  /* 0xfffff8240e270981 */ /* 0x000ee2000c1e1900 */
[----:B------:R-:W-:Y:S02]  /*17e0*/  IADD3 R10, P3, PT, R14, -0x4, RZ ;  /* 0xfffffffc0e0a7810 */ /* 0x000fe40007f7e0ff */
[----:B------:R-:W-:Y:S02]  /*17f0*/  IADD3 R28, P1, PT, R9, -0x4, RZ ;  /* 0xfffffffc091c7810 */ /* 0x000fe40007f3e0ff */
[----:B------:R-:W-:Y:S02]  /*1800*/  IADD3.X R11, PT, PT, R15, -0x1, RZ, P3, !PT ;  /* 0xffffffff0f0b7810 */ /* 0x000fe40001ffe4ff */
[----:B------:R-:W-:Y:S02]  /*1810*/  IADD3.X R29, PT, PT, R40, -0x1, RZ, P1, !PT ;  /* 0xffffffff281d7810 */ /* 0x000fe40000ffe4ff */
[----:B------:R-:W-:Y:S02]  /*1820*/  @P0 IADD3 R41, P3, PT, R14, -0x8, RZ ;  /* 0xfffffff80e290810 */ /* 0x000fe40007f7e0ff */
[----:B------:R-:W-:Y:S01]  /*1830*/  @P0 IADD3 R28, P1, PT, R9, -0x8, RZ ;  /* 0xfffffff8091c0810 */ /* 0x000fe20007f3e0ff */
[----:B------:R-:W-:-:S02]  /*1840*/  IMAD.MOV.U32 R20, RZ, RZ, R14 ;  /* 0x000000ffff147224 */ /* 0x000fc400078e000e */
[----:B------:R-:W-:Y:S01]  /*1850*/  IMAD.MOV.U32 R21, RZ, RZ, R15 ;  /* 0x000000ffff157224 */ /* 0x000fe200078e000f */
[----:B------:R-:W-:Y:S01]  /*1860*/  @P0 IADD3.X R29, PT, PT, R40, -0x1, RZ, P1, !PT ;  /* 0xffffffff281d0810 */ /* 0x000fe20000ffe4ff */
[----:B------:R-:W-:Y:S02]  /*1870*/  @P0 IMAD.MOV.U32 R20, RZ, RZ, R10 ;  /* 0x000000ffff140224 */ /* 0x000fe400078e000a */
[----:B------:R-:W-:Y:S01]  /*1880*/  @P0 IMAD.MOV.U32 R21, RZ, RZ, R11 ;  /* 0x000000ffff150224 */ /* 0x000fe200078e000b */
[----:B------:R-:W-:Y:S01]  /*1890*/  @P0 IADD3.X R11, PT, PT, R15, -0x1, RZ, P3, !PT ;  /* 0xffffffff0f0b0810 */ /* 0x000fe20001ffe4ff */
[----:B------:R-:W-:Y:S01]  /*18a0*/  @P0 IMAD.MOV.U32 R10, RZ, RZ, R41 ;  /* 0x000000ffff0a0224 */ /* 0x000fe200078e0029 */
[----:B--2---:R1:W-:Y:S04]  /*18b0*/  STG.E desc[UR36][R14.64], R31 ;  /* 0x0000001f0e007986 */ /* 0x0043e8000c101924 */
[----:B---3--:R1:W-:Y:S02]  /*18c0*/  @P0 STG.E desc[UR36][R14.64+-0x4], R39 ;  /* 0xfffffc270e000986 */ /* 0x0083e4000c101924 */
.L_x_938:
[----:B------:R-:W-:Y:S05]  /*18d0*/  BSYNC.RECONVERGENT B3 ;  /* 0x0000000000037941 */ /* 0x000fea0003800200 */
.L_x_937:
[----:B------:R-:W-:Y:S04]  /*18e0*/  BSSY.RECONVERGENT B4, `(.L_x_939) ;  /* 0x000007a000047945 */ /* 0x000fe80003800200 */
        /* <DEDUP_REMOVED lines=12> */
[----:B01----:R-:W-:Y:S02]  /*19b0*/  IADD3 R31, P1, PT, R25, 0x30, RZ ;  /* 0x00000030191f7810 */ /* 0x003fe40007f3e0ff */
[----:B------:R-:W-:-:S03]  /*19c0*/  PLOP3.LUT P0, PT, PT, PT, PT, 0x8, 0x80 ;  /* 0x000000000080781c */ /* 0x000fc60003f0e170 */
[----:B------:R-:W-:-:S10]  /*19d0*/  IMAD.X R30, RZ, RZ, R24, P1 ;  /* 0x000000ffff1e7224 */ /* 0x000fd400008e0618 */
.L_x_945:
[----:B------:R-:W2:Y:S04]  /*19e0*/  LDG.E R39, desc[UR36][R10.64+-0x4] ;  /* 0xfffffc240a277981 */ /* 0x000ea8000c1e1900 */
[----:B--2---:R0:W-:Y:S04]  /*19f0*/  STG.E desc[UR36][R20.64+-0x4], R39 ;  /* 0xfffffc2714007986 */ /* 0x0041e8000c101924 */
[----:B------:R-:W2:Y:S04]  /*1a00*/  LDG.E R41, desc[UR36][R10.64+-0x8] ;  /* 0xfffff8240a297981 */ /* 0x000ea8000c1e1900 */
[----:B--2---:R1:W-:Y:S04]  /*1a10*/  STG.E desc[UR36][R20.64+-0x8], R41 ;  /* 0xfffff82914007986 */ /* 0x0043e8000c101924 */
[----:B------:R-:W2:Y:S04]  /*1a20*/  LDG.E R43, desc[UR36][R10.64+-0xc] ;  /* 0xfffff4240a2b7981 */ /* 0x000ea8000c1e1900 */
[----:B--2---:R2:W-:Y:S04]  /*1a30*/  STG.E desc[UR36][R20.64+-0xc], R43 ;  /* 0xfffff42b14007986 */ /* 0x0045e8000c101924 */
[----:B------:R-:W3:Y:S04]  /*1a40*/  LDG.E R45, desc[UR36][R10.64+-0x10] ;  /* 0xfffff0240a2d7981 */ /* 0x000ee8000c1e1900 */
[----:B---3--:R3:W-:Y:S04]  /*1a50*/  STG.E desc[UR36][R20.64+-0x10], R45 ;  /* 0xfffff02d14007986 */ /* 0x0087e8000c101924 */
[----:B------:R-:W4:Y:S04]  /*1a60*/  LDG.E R38, desc[UR36][R10.64+-0x14] ;  /* 0xffffec240a267981 */ /* 0x000f28000c1e1900 */
[----:B----4-:R4:W-:Y:S04]  /*1a70*/  STG.E desc[UR36][R20.64+-0x14], R38 ;  /* 0xffffec2614007986 */ /* 0x0109e8000c101924 */
[----:B------:R-:W2:Y:S04]  /*1a80*/  LDG.E R40, desc[UR36][R10.64+-0x18] ;  /* 0xffffe8240a287981 */ /* 0x000ea8000c1e1900 */
[----:B--2---:R2:W-:Y:S04]  /*1a90*/  STG.E desc[UR36][R20.64+-0x18], R40 ;  /* 0xffffe82814007986 */ /* 0x0045e8000c101924 */
[----:B0-----:R-:W3:Y:S04]  /*1aa0*/  LDG.E R39, desc[UR36][R10.64+-0x1c] ;  /* 0xffffe4240a277981 */ /* 0x001ee8000c1e1900 */
[----:B---3--:R0:W-:Y:S04]  /*1ab0*/  STG.E desc[UR36][R20.64+-0x1c], R39 ;  /* 0xffffe42714007986 */ /* 0x0081e8000c101924 */
[----:B-1----:R-:W3:Y:S04]  /*1ac0*/  LDG.E R41, desc[UR36][R10.64+-0x20] ;  /* 0xffffe0240a297981 */ /* 0x002ee8000c1e1900 */
[----:B---3--:R1:W-:Y:S04]  /*1ad0*/  STG.E desc[UR36][R20.64+-0x20], R41 ;  /* 0xffffe02914007986 */ /* 0x0083e8000c101924 */
[----:B------:R-:W3:Y:S04]  /*1ae0*/  LDG.E R43, desc[UR36][R10.64+-0x24] ;  /* 0xffffdc240a2b7981 */ /* 0x000ee8000c1e1900 */
[----:B---3--:R3:W-:Y:S04]  /*1af0*/  STG.E desc[UR36][R20.64+-0x24], R43 ;  /* 0xffffdc2b14007986 */ /* 0x0087e8000c101924 */
[----:B------:R-:W4:Y:S04]  /*1b00*/  LDG.E R45, desc[UR36][R10.64+-0x28] ;  /* 0xffffd8240a2d7981 */ /* 0x000f28000c1e1900 */
[----:B----4-:R4:W-:Y:S04]  /*1b10*/  STG.E desc[UR36][R20.64+-0x28], R45 ;  /* 0xffffd82d14007986 */ /* 0x0109e8000c101924 */
[----:B------:R-:W2:Y:S04]  /*1b20*/  LDG.E R38, desc[UR36][R10.64+-0x2c] ;  /* 0xffffd4240a267981 */ /* 0x000ea8000c1e1900 */
[----:B--2---:R-:W-:Y:S04]  /*1b30*/  STG.E desc[UR36][R20.64+-0x2c], R38 ;  /* 0xffffd42614007986 */ /* 0x004fe8000c101924 */
[----:B------:R-:W2:Y:S04]  /*1b40*/  LDG.E R40, desc[UR36][R10.64+-0x30] ;  /* 0xffffd0240a287981 */ /* 0x000ea8000c1e1900 */
[----:B--2---:R2:W-:Y:S04]  /*1b50*/  STG.E desc[UR36][R20.64+-0x30], R40 ;  /* 0xffffd02814007986 */ /* 0x0045e8000c101924 */
[----:B0-----:R-:W3:Y:S04]  /*1b60*/  LDG.E R39, desc[UR36][R10.64+-0x34] ;  /* 0xffffcc240a277981 */ /* 0x001ee8000c1e1900 */
[----:B---3--:R-:W-:Y:S04]  /*1b70*/  STG.E desc[UR36][R20.64+-0x34], R39 ;  /* 0xffffcc2714007986 */ /* 0x008fe8000c101924 */
[----:B-1----:R-:W3:Y:S04]  /*1b80*/  LDG.E R41, desc[UR36][R10.64+-0x38] ;  /* 0xffffc8240a297981 */ /* 0x002ee8000c1e1900 */
[----:B---3--:R0:W-:Y:S04]  /*1b90*/  STG.E desc[UR36][R20.64+-0x38], R41 ;  /* 0xffffc82914007986 */ /* 0x0081e8000c101924 */
[----:B------:R-:W3:Y:S01]  /*1ba0*/  LDG.E R43, desc[UR36][R10.64+-0x3c] ;  /* 0xffffc4240a2b7981 */ /* 0x000ee2000c1e1900 */
[----:B------:R-:W-:-:S04]  /*1bb0*/  IADD3 R28, P1, PT, R28, -0x40, RZ ;  /* 0xffffffc01c1c7810 */ /* 0x000fc80007f3e0ff */
[----:B------:R-:W-:Y:S02]  /*1bc0*/  IADD3.X R29, PT, PT, R29, -0x1, RZ, P1, !PT ;  /* 0xffffffff1d1d7810 */ /* 0x000fe40000ffe4ff */
[----:B------:R-:W-:-:S04]  /*1bd0*/  ISETP.GT.U32.AND P1, PT, R28, R31, PT ;  /* 0x0000001f1c00720c */ /* 0x000fc80003f24070 */
[----:B------:R-:W-:Y:S01]  /*1be0*/  ISETP.GT.AND.EX P1, PT, R29, R30, PT, P1 ;  /* 0x0000001e1d00720c */ /* 0x000fe20003f24310 */
[----:B---3--:R-:W-:Y:S04]  /*1bf0*/  STG.E desc[UR36][R20.64+-0x3c], R43 ;  /* 0xffffc42b14007986 */ /* 0x008fe8000c101924 */
[----:B----4-:R1:W3:Y:S01]  /*1c00*/  LDG.E R45, desc[UR36][R10.64+-0x40] ;  /* 0xffffc0240a2d7981 */ /* 0x0102e2000c1e1900 */
[----:B--2---:R-:W-:Y:S02]  /*1c10*/  IADD3 R40, P2, PT, R10, -0x40, RZ ;  /* 0xffffffc00a287810 */ /* 0x004fe40007f5e0ff */
[----:B------:R-:W-:Y:S02]  /*1c20*/  IADD3 R38, P3, PT, R20, -0x40, RZ ;  /* 0xffffffc014267810 */ /* 0x000fe40007f7e0ff */
[----:B0-----:R-:W-:-:S02]  /*1c30*/  IADD3.X R41, PT, PT, R11, -0x1, RZ, P2, !PT ;  /* 0xffffffff0b297810 */ /* 0x001fc400017fe4ff */
[----:B------:R-:W-:Y:S01]  /*1c40*/  IADD3.X R39, PT, PT, R21, -0x1, RZ, P3, !PT ;  /* 0xffffffff15277810 */ /* 0x000fe20001ffe4ff */
[----:B-1----:R-:W-:Y:S02]  /*1c50*/  IMAD.MOV.U32 R10, RZ, RZ, R40 ;  /* 0x000000ffff0a7224 */ /* 0x002fe400078e0028 */
[----:B------:R-:W-:Y:S01]  /*1c60*/  IMAD.MOV.U32 R11, RZ, RZ, R41 ;  /* 0x000000ffff0b7224 */ /* 0x000fe200078e0029 */
[----:B---3--:R0:W-:Y:S02]  /*1c70*/  STG.E desc[UR36][R20.64+-0x40], R45 ;  /* 0xffffc02d14007986 */ /* 0x0081e4000c101924 */
[----:B0-----:R-:W-:Y:S02]  /*1c80*/  IMAD.MOV.U32 R20, RZ, RZ, R38 ;  /* 0x000000ffff147224 */ /* 0x001fe400078e0026 */
[----:B------:R-:W-:Y:S01]  /*1c90*/  IMAD.MOV.U32 R21, RZ, RZ, R39 ;  /* 0x000000ffff157224 */ /* 0x000fe200078e0027 */
[----:B------:R-:W-:Y:S06]  /*1ca0*/  @P1 BRA `(.L_x_945) ;  /* 0xfffffffc004c1947 */ /* 0x000fec000383ffff */
.L_x_944:
[----:B------:R-:W-:Y:S05]  /*1cb0*/  BSYNC.RECONVERGENT B5 ;  /* 0x0000000000057941 */ /* 0x000fea0003800200 */
.L_x_943:
[----:B------:R-:W-:Y:S01]  /*1cc0*/  IADD3 R30, P2, PT, -R25, R28, RZ ;  /* 0x0000001c191e7210 */ /* 0x000fe20007f5e1ff */
[----:B------:R-:W-:Y:S03]  /*1cd0*/  BSSY.RECONVERGENT B5, `(.L_x_946) ;  /* 0x0000020000057945 */ /* 0x000fe60003800200 */
[----:B------:R-:W-:Y:S01]  /*1ce0*/  ISETP.GT.U32.AND P1, PT, R30, 0x10, PT ;  /* 0x000000101e00780c */ /* 0x000fe20003f24070 */
[----:B------:R-:W-:-:S05]  /*1cf0*/  IMAD.X R30, R29, 0x1, ~R24, P2 ;  /* 0x000000011d1e7824 */ /* 0x000fca00010e0e18 */
[----:B------:R-:W-:-:S13]  /*1d00*/  ISETP.GT.AND.EX P1, PT, R30, RZ, PT, P1 ;  /* 0x000000ff1e00720c */ /* 0x000fda0003f24310 */
[----:B------:R-:W-:Y:S05]  /*1d10*/  @!P1 BRA `(.L_x_947) ;  /* 0x00000000006c9947 */ /* 0x000fea0003800000 */
[----:B01----:R-:W2:Y:S04]  /*1d20*/  LDG.E R31, desc[UR36][R10.64+-0x4] ;  /* 0xfffffc240a1f7981 */ /* 0x003ea8000c1e1900 */
[----:B--2---:R0:W-:Y:S04]  /*1d30*/  STG.E desc[UR36][R20.64+-0x4], R31 ;  /* 0xfffffc1f14007986 */ /* 0x0041e8000c101924 */
[----:B------:R-:W2:Y:S04]  /*1d40*/  LDG.E R39, desc[UR36][R10.64+-0x8] ;  /* 0xfffff8240a277981 */ /* 0x000ea8000c1e1900 */
[----:B--2---:R1:W-:Y:S04]  /*1d50*/  STG.E desc[UR36][R20.64+-0x8], R39 ;  /* 0xfffff82714007986 */ /* 0x0043e8000c101924 */
[----:B------:R-:W2:Y:S04]  /*1d60*/  LDG.E R41, desc[UR36][R10.64+-0xc] ;  /* 0xfffff4240a297981 */ /* 0x000ea8000c1e1900 */
[----:B--2---:R-:W-:Y:S04]  /*1d70*/  STG.E desc[UR36][R20.64+-0xc], R41 ;  /* 0xfffff42914007986 */ /* 0x004fe8000c101924 */
[----:B------:R-:W2:Y:S04]  /*1d80*/  LDG.E R43, desc[UR36][R10.64+-0x10] ;  /* 0xfffff0240a2b7981 */ /* 0x000ea8000c1e1900 */
[----:B--2---:R2:W-:Y:S04]  /*1d90*/  STG.E desc[UR36][R20.64+-0x10], R43 ;  /* 0xfffff02b14007986 */ /* 0x0045e8000c101924 */
[----:B------:R-:W3:Y:S04]  /*1da0*/  LDG.E R45, desc[UR36][R10.64+-0x14] ;  /* 0xffffec240a2d7981 */ /* 0x000ee8000c1e1900 */
[----:B---3--:R-:W-:Y:S04]  /*1db0*/  STG.E desc[UR36][R20.64+-0x14], R45 ;  /* 0xffffec2d14007986 */ /* 0x008fe8000c101924 */
[----:B------:R-:W3:Y:S04]  /*1dc0*/  LDG.E R30, desc[UR36][R10.64+-0x18] ;  /* 0xffffe8240a1e7981 */ /* 0x000ee8000c1e1900 */
[----:B---3--:R-:W-:Y:S04]  /*1dd0*/  STG.E desc[UR36][R20.64+-0x18], R30 ;  /* 0xffffe81e14007986 */ /* 0x008fe8000c101924 */
[----:B0-----:R-:W3:Y:S01]  /*1de0*/  LDG.E R31, desc[UR36][R10.64+-0x1c] ;  /* 0xffffe4240a1f7981 */ /* 0x001ee2000c1e1900 */
[----:B------:R-:W-:-:S02]  /*1df0*/  IADD3 R40, P2, PT, R10, -0x20, RZ ;  /* 0xffffffe00a287810 */ /* 0x000fc40007f5e0ff */
[----:B------:R-:W-:Y:S01]  /*1e00*/  IADD3 R38, P3, PT, R20, -0x20, RZ ;  /* 0xffffffe014267810 */ /* 0x000fe20007f7e0ff */
[----:B---3--:R-:W-:Y:S04]  /*1e10*/  STG.E desc[UR36][R20.64+-0x1c], R31 ;  /* 0xffffe41f14007986 */ /* 0x008fe8000c101924 */
[----:B-1----:R0:W3:Y:S01]  /*1e20*/  LDG.E R39, desc[UR36][R10.64+-0x20] ;  /* 0xffffe0240a277981 */ /* 0x0020e2000c1e1900 */
[----:B--2---:R-:W-:Y:S02]  /*1e30*/  IADD3.X R43, PT, PT, R11, -0x1, RZ, P2, !PT ;  /* 0xffffffff0b2b7810 */ /* 0x004fe400017fe4ff */
[----:B------:R-:W-:Y:S02]  /*1e40*/  IADD3.X R41, PT, PT, R21, -0x1, RZ, P3, !PT ;  /* 0xffffffff15297810 */ /* 0x000fe40001ffe4ff */
[----:B------:R-:W-:-:S02]  /*1e50*/  IADD3 R28, P1, PT, R28, -0x20, RZ ;  /* 0xffffffe01c1c7810 */ /* 0x000fc40007f3e0ff */
[----:B------:R-:W-:Y:S02]  /*1e60*/  PLOP3.LUT P0, PT, PT, PT, PT, 0x8, 0x80 ;  /* 0x000000000080781c */ /* 0x000fe40003f0e170 */
[----:B------:R-:W-:Y:S01]  /*1e70*/  IADD3.X R29, PT, PT, R29, -0x1, RZ, P1, !PT ;  /* 0xffffffff1d1d7810 */ /* 0x000fe20000ffe4ff */
[----:B0-----:R-:W-:Y:S02]  /*1e80*/  IMAD.MOV.U32 R10, RZ, RZ, R40 ;  /* 0x000000ffff0a7224 */ /* 0x001fe400078e0028 */
[----:B------:R-:W-:Y:S01]  /*1e90*/  IMAD.MOV.U32 R11, RZ, RZ, R43 ;  /* 0x000000ffff0b7224 */ /* 0x000fe200078e002b */
[----:B---3--:R0:W-:Y:S02]  /*1ea0*/  STG.E desc[UR36][R20.64+-0x20], R39 ;  /* 0xffffe02714007986 */ /* 0x0081e4000c101924 */
[----:B0-----:R-:W-:Y:S02]  /*1eb0*/  IMAD.MOV.U32 R20, RZ, RZ, R38 ;  /* 0x000000ffff147224 */ /* 0x001fe400078e0026 */
[----:B------:R-:W-:-:S07]  /*1ec0*/  IMAD.MOV.U32 R21, RZ, RZ, R41 ;  /* 0x000000ffff157224 */ /* 0x000fce00078e0029 */
.L_x_947:
[----:B------:R-:W-:Y:S05]  /*1ed0*/  BSYNC.RECONVERGENT B5 ;  /* 0x0000000000057941 */ /* 0x000fea0003800200 */
.L_x_946:
[----:B------:R-:W-:-:S04]  /*1ee0*/  ISETP.NE.U32.AND P1, PT, R28, R25, PT ;  /* 0x000000191c00720c */ /* 0x000fc80003f25070 */
[----:B------:R-:W-:-:S13]  /*1ef0*/  ISETP.NE.OR.EX P0, PT, R29, R24, P0, P1 ;  /* 0x000000181d00720c */ /* 0x000fda0000705710 */
[----:B------:R-:W-:Y:S05]  /*1f00*/  @!P0 BREAK.RELIABLE B3 ;  /* 0x0000000000038942 */ /* 0x000fea0003800100 */
[----:B------:R-:W-:Y:S05]  /*1f10*/  @!P0 BRA `(.L_x_940) ;  /* 0x0000000000588947 */ /* 0x000fea0003800000 */
.L_x_942:
[----:B------:R-:W-:Y:S05]  /*1f20*/  BSYNC.RELIABLE B3 ;  /* 0x0000000000037941 */ /* 0x000fea0003800100 */
.L_x_941:
[----:B01----:R-:W2:Y:S04]  /*1f30*/  LDG.E R31, desc[UR36][R10.64+-0x4] ;  /* 0xfffffc240a1f7981 */ /* 0x003ea8000c1e1900 */
        /* <DEDUP_REMOVED lines=9> */
[----:B------:R1:W2:Y:S01]  /*1fd0*/  LDG.E R43, desc[UR36][R10.64+-0x10] ;  /* 0xfffff0240a2b7981 */ /* 0x0002a2000c1e1900 */
[----:B------:R-:W-:Y:S02]  /*1fe0*/  IADD3 R38, P1, PT, R10, -0x10, RZ ;  /* 0xfffffff00a267810 */ /* 0x000fe40007f3e0ff */
[----:B------:R-:W-:Y:S02]  /*1ff0*/  IADD3 R30, P2, PT, R20, -0x10, RZ ;  /* 0xfffffff0141e7810 */ /* 0x000fe40007f5e0ff */
[----:B0-----:R-:W-:-:S02]  /*2000*/  IADD3.X R39, PT, PT, R11, -0x1, RZ, P1, !PT ;  /* 0xffffffff0b277810 */ /* 0x001fc40000ffe4ff */
[----:B------:R-:W-:Y:S01]  /*2010*/  IADD3.X R31, PT, PT, R21, -0x1, RZ, P2, !PT ;  /* 0xffffffff151f7810 */ /* 0x000fe200017fe4ff */
[----:B-1----:R-:W-:Y:S02]  /*2020*/  IMAD.MOV.U32 R10, RZ, RZ, R38 ;  /* 0x000000ffff0a7224 */ /* 0x002fe400078e0026 */
[----:B------:R-:W-:Y:S01]  /*2030*/  IMAD.MOV.U32 R11, RZ, RZ, R39 ;  /* 0x000000ffff0b7224 */ /* 0x000fe200078e0027 */
[----:B--2---:R0:W-:Y:S02]  /*2040*/  STG.E desc[UR36][R20.64+-0x10], R43 ;  /* 0xfffff02b14007986 */ /* 0x0041e4000c101924 */
[----:B0-----:R-:W-:Y:S02]  /*2050*/  IMAD.MOV.U32 R20, RZ, RZ, R30 ;  /* 0x000000ffff147224 */ /* 0x001fe400078e001e */
[----:B------:R-:W-:Y:S01]  /*2060*/  IMAD.MOV.U32 R21, RZ, RZ, R31 ;  /* 0x000000ffff157224 */ /* 0x000fe200078e001f */
[----:B------:R-:W-:Y:S06]  /*2070*/  @P0 BRA `(.L_x_941) ;  /* 0xfffffffc00ac0947 */ /* 0x000fec000383ffff */
.L_x_940:
[----:B------:R-:W-:Y:S05]  /*2080*/  BSYNC.RECONVERGENT B4 ;  /* 0x0000000000047941 */ /* 0x000fea0003800200 */
.L_x_939:
[----:B------:R2:W-:Y:S04]  /*2090*/  STG.E desc[UR36][R26.64], R8 ;  /* 0x000000081a007986 */ /* 0x0005e8000c101924 */
[----:B-----5:R2:W-:Y:S02]  /*20a0*/  STG.E desc[UR36][R36.64], R7 ;  /* 0x0000000724007986 */ /* 0x0205e4000c101924 */
.L_x_925:
[----:B------:R-:W-:Y:S05]  /*20b0*/  BSYNC.RECONVERGENT B0 ;  /* 0x0000000000007941 */ /* 0x000fea0003800200 */
.L_x_920:
[----:B------:R-:W2:Y:S01]  /*20c0*/  LDCU UR4, c[0x0][0x398] ;  /* 0x00007300ff0477ac */ /* 0x000ea20008000800 */
[----:B01----:R-:W-:Y:S01]  /*20d0*/  IADD3 R15, P0, PT, R23, 0x80, RZ ;  /* 0x00000080170f7810 */ /* 0x003fe20007f1e0ff */
[----:B------:R-:W-:Y:S01]  /*20e0*/  VIADD R14, R14, 0x4 ;  /* 0x000000040e0e7836 */ /* 0x000fe20000000000 */
[----:B------:R-:W0:Y:S01]  /*20f0*/  LDCU.64 UR6, c[0x0][0x388] ;  /* 0x00007100ff0677ac */ /* 0x000e220008000a00 */
[----:B------:R-:W-:Y:S02]  /*2100*/  VIADD R9, R9, 0x4 ;  /* 0x0000000409097836 */ /* 0x000fe40000000000 */
[----:B------:R-:W-:Y:S02]  /*2110*/  IMAD.X R28, RZ, RZ, R22, P0 ;  /* 0x000000ffff1c7224 */ /* 0x000fe400000e0616 */
[----:B------:R-:W-:Y:S02]  /*2120*/  IMAD.MOV.U32 R30, RZ, RZ, R6 ;  /* 0x000000ffff1e7224 */ /* 0x000fe400078e0006 */
[----:B------:R-:W-:-:S02]  /*2130*/  IMAD.MOV.U32 R31, RZ, RZ, R5 ;  /* 0x000000ffff1f7224 */ /* 0x000fc400078e0005 */
[----:B------:R-:W-:Y:S02]  /*2140*/  IMAD.MOV.U32 R39, RZ, RZ, R4 ;  /* 0x000000ffff277224 */ /* 0x000fe400078e0004 */
[----:B------:R-:W-:Y:S02]  /*2150*/  IMAD.MOV.U32 R38, RZ, RZ, R3 ;  /* 0x000000ffff267224 */ /* 0x000fe400078e0003 */
[----:B------:R-:W-:Y:S02]  /*2160*/  IMAD.MOV.U32 R40, RZ, RZ, R0 ;  /* 0x000000ffff287224 */ /* 0x000fe400078e0000 */
[----:B--23--:R-:W-:Y:S02]  /*2170*/  IMAD.U32 R7, RZ, RZ, UR4 ;  /* 0x00000004ff077e24 */ /* 0x00cfe4000f8e00ff */
[----:B0-----:R-:W-:Y:S02]  /*2180*/  IMAD.U32 R10, RZ, RZ, UR6 ;  /* 0x00000006ff0a7e24 */ /* 0x001fe4000f8e00ff */
        /* <DEDUP_REMOVED lines=9> */
[----:B------:R-:W-:Y:S02]  /*2220*/  ISETP.NE.U32.AND P0, PT, R35, R20, PT ;  /* 0x000000142300720c */ /* 0x000fe40003f05070 */
[----:B------:R-:W-:Y:S02]  /*2230*/  IADD3 R33, P1, PT, R33, 0x1, RZ ;  /* 0x0000000121217810 */ /* 0x000fe40007f3e0ff */
[----:B------:R-:W-:Y:S01]  /*2240*/  ISETP.NE.AND.EX P0, PT, R34, R15, PT, P0 ;  /* 0x0000000f2200720c */ /* 0x000fe20003f05300 */
[----:B------:R-:W-:-:S02]  /*2250*/  IMAD.MOV.U32 R15, RZ, RZ, R13 ;  /* 0x000000ffff0f7224 */ /* 0x000fc400078e000d */
[----:B------:R-:W-:-:S10]  /*2260*/  IMAD.X R32, RZ, RZ, R32, P1 ;  /* 0x000000ffff207224 */ /* 0x000fd400008e0620 */
[----:B------:R-:W-:Y:S05]  /*2270*/  @P0 BRA `(.L_x_948) ;  /* 0xffffffe400800947 */ /* 0x000fea000383ffff */
.L_x_919:
[----:B------:R-:W-:Y:S05]  /*2280*/  BSYNC.RECONVERGENT B1 ;  /* 0x0000000000017941 */ /* 0x000fea0003800200 */
.L_x_918:
[----:B------:R-:W-:Y:S02]  /*2290*/  IADD3 R23, P1, PT, R23, 0x80, RZ ;  /* 0x0000008017177810 */ /* 0x000fe40007f3e0ff */
[----:B------:R-:W-:Y:S02]  /*22a0*/  IADD3 R36, P2, PT, R36, 0x80, RZ ;  /* 0x0000008024247810 */ /* 0x000fe40007f5e0ff */
[----:B------:R-:W-:Y:S01]  /*22b0*/  ISETP.GE.U32.AND P0, PT, R23, R12, PT ;  /* 0x0000000c1700720c */ /* 0x000fe20003f06070 */
[----:B------:R-:W-:Y:S01]  /*22c0*/  IMAD.X R22, RZ, RZ, R22, P1 ;  /* 0x000000ffff167224 */ /* 0x000fe200008e0616 */
[----:B------:R-:W-:Y:S01]  /*22d0*/  IADD3 R25, P1, PT, R25, 0x80, RZ ;  /* 0x0000008019197810 */ /* 0x000fe20007f3e0ff */
[----:B------:R-:W-:Y:S01]  /*22e0*/  IMAD.X R37, RZ, RZ, R37, P2 ;  /* 0x000000ffff257224 */ /* 0x000fe200010e0625 */
[----:B------:R-:W-:Y:S02]  /*22f0*/  IADD3 R26, P3, PT, R26, 0x80, RZ ;  /* 0x000000801a1a7810 */ /* 0x000fe40007f7e0ff */
[----:B------:R-:W-:Y:S01]  /*2300*/  ISETP.GE.U32.AND.EX P0, PT, R22, R11, PT, P0 ;  /* 0x0000000b1600720c */ /* 0x000fe20003f06100 */
[----:B------:R-:W-:-:S02]  /*2310*/  IMAD.X R24, RZ, RZ, R24, P1 ;  /* 0x000000ffff187224 */ /* 0x000fc400008e0618 */
[----:B------:R-:W-:-:S10]  /*2320*/  IMAD.X R27, RZ, RZ, R27, P3 ;  /* 0x000000ffff1b7224 */ /* 0x000fd400018e061b */
[----:B------:R-:W-:Y:S05]  /*2330*/  @!P0 BRA `(.L_x_949) ;  /* 0xffffffe000e08947 */ /* 0x000fea000383ffff */
[----:B------:R-:W-:Y:S05]  /*2340*/  BSYNC.RECONVERGENT B2 ;  /* 0x0000000000027941 */ /* 0x000fea0003800200 */
.L_x_917:
[----:B------:R-:W-:Y:S01]  /*2350*/  ISETP.GE.AND P0, PT, R7, 0x21, PT ;  /* 0x000000210700780c */ /* 0x000fe20003f06270 */
[----:B------:R-:W-:-:S12]  /*2360*/  BSSY.RECONVERGENT B1, `(.L_x_950) ;  /* 0x000032b000017945 */ /* 0x000fd80003800200 */
[----:B------:R-:W-:Y:S05]  /*2370*/  @!P0 BRA `(.L_x_951) ;  /* 0x0000003000a48947 */ /* 0x000fea0003800000 */
[C---:B------:R-:W-:Y:S01]  /*2380*/  IMAD.SHL.U32 R5, R7.reuse, 0x4, RZ ;  /* 0x0000000407057824 */ /* 0x040fe200078e00ff */
[----:B------:R-:W-:Y:S01]  /*2390*/  SHF.L.U64.HI R4, R7, 0x2, R18 ;  /* 0x0000000207047819 */ /* 0x000fe20000010212 */
[----:B------:R-:W-:Y:S03]  /*23a0*/  BSSY.RECONVERGENT B0, `(.L_x_952) ;  /* 0x0000219000007945 */ /* 0x000fe60003800200 */
[----:B------:R-:W-:-:S04]  /*23b0*/  IADD3 R0, P1, PT, R5, R10, RZ ;  /* 0x0000000a05007210 */ /* 0x000fc80007f3e0ff */
[----:B------:R-:W-:Y:S01]  /*23c0*/  ISETP.GT.U32.AND P0, PT, R0, R10, PT ;  /* 0x0000000a0000720c */ /* 0x000fe20003f04070 */
[----:B------:R-:W-:Y:S01]  /*23d0*/  IMAD.X R3, R4, 0x1, R8, P1 ;  /* 0x0000000104037824 */ /* 0x000fe200008e0608 */
[----:B------:R-:W-:-:S04]  /*23e0*/  IADD3 R5, P1, PT, R2, R5, RZ ;  /* 0x0000000502057210 */ /* 0x000fc80007f3e0ff */
[----:B------:R-:W-:Y:S01]  /*23f0*/  ISETP.GT.U32.AND.EX P0, PT, R3, R8, PT, P0 ;  /* 0x000000080300720c */ /* 0x000fe20003f04100 */
[----:B------:R-:W-:-:S12]  /*2400*/  IMAD.X R4, R17, 0x1, R4, P1 ;  /* 0x0000000111047824 */ /* 0x000fd800008e0604 */
[----:B------:R-:W-:Y:S05]  /*2410*/  @P0 BRA `(.L_x_953) ;  /* 0x0000000800a00947 */ /* 0x000fea0003800000 */
[----:B------:R-:W-:Y:S01]  /*2420*/  HFMA2 R32, -RZ, RZ, 0, 0 ;  /* 0x00000000ff207431 */ /* 0x000fe200000001ff */
[----:B------:R-:W-:Y:S01]  /*2430*/  BSSY.RECONVERGENT B3, `(.L_x_954) ;  /* 0x00000a5000037945 */ /* 0x000fe20003800200 */
[----:B------:R-:W-:Y:S01]  /*2440*/  PLOP3.LUT P1, PT, PT, PT, PT, 0x8, 0x80 ;  /* 0x000000000080781c */ /* 0x000fe20003f2e170 */
[----:B------:R-:W-:-:S12]  /*2450*/  IMAD.MOV.U32 R33, RZ, RZ, 0x20 ;  /* 0x00000020ff217424 */ /* 0x000fd800078e00ff */
.L_x_967:
[----:B------:R-:W-:Y:S01]  /*2460*/  PLOP3.LUT P2, PT, P1, PT, PT, 0x8, 0x80 ;  /* 0x000000000080781c */ /* 0x000fe20000f4e170 */
[----:B------:R-:W-:Y:S01]  /*2470*/  BSSY.RECONVERGENT B2, `(.L_x_955) ;  /* 0x0000099000027945 */ /* 0x000fe20003800200 */
[----:B------:R-:W-:Y:S02]  /*2480*/  PLOP3.LUT P0, PT, P1, PT, PT, 0x80, 0x8 ;  /* 0x000000000008781c */ /* 0x000fe40000f0f070 */
[----:B------:R-:W-:-:S09]  /*2490*/  PLOP3.LUT P1, PT, P1, PT, PT, 0x8, 0x80 ;  /* 0x000000000080781c */ /* 0x000fd20000f2e170 */
[----:B01----:R-:W-:Y:S05]  /*24a0*/  @P2 BRA `(.L_x_956) ;  /* 0x0000000800542947 */ /* 0x003fea0003800000 */
[----:B------:R-:W0:Y:S01]  /*24b0*/  LDCU.64 UR4, c[0x0][0x390] ;  /* 0x00007200ff0477ac */ /* 0x000e220008000a00 */
[C---:B------:R-:W-:Y:S01]  /*24c0*/  IMAD.SHL.U32 R11, R33.reuse, 0x2, RZ ;  /* 0x00000002210b7824 */ /* 0x040fe200078e00ff */
[----:B------:R-:W-:Y:S01]  /*24d0*/  SHF.L.U64.HI R12, R33, 0x1, R32 ;  /* 0x00000001210c7819 */ /* 0x000fe20000010220 */
[----:B------:R-:W-:Y:S01]  /*24e0*/  IMAD.MOV.U32 R26, RZ, RZ, R2 ;  /* 0x000000ffff1a7224 */ /* 0x000fe200078e0002 */
[----:B------:R-:W1:Y:S01]  /*24f0*/  LDCU.64 UR6, c[0x0][0x388] ;  /* 0x00007100ff0677ac */ /* 0x000e620008000a00 */
[----:B------:R-:W-:Y:S01]  /*2500*/  IMAD.MOV.U32 R15, RZ, RZ, R17 ;  /* 0x000000ffff0f7224 */ /* 0x000fe200078e0011 */
[C---:B------:R-:W-:Y:S01]  /*2510*/  SHF.L.U64.HI R12, R11.reuse, 0x2, R12 ;  /* 0x000000020b0c7819 */ /* 0x040fe2000001020c */
[----:B------:R-:W-:Y:S02]  /*2520*/  IMAD.MOV.U32 R14, RZ, RZ, R16 ;  /* 0x000000ffff0e7224 */ /* 0x000fe400078e0010 */
[----:B------:R-:W-:Y:S02]  /*2530*/  IMAD.MOV.U32 R13, RZ, RZ, R19 ;  /* 0x000000ffff0d7224 */ /* 0x000fe400078e0013 */
[----:B------:R-:W-:-:S02]  /*2540*/  IMAD.SHL.U32 R11, R11, 0x4, RZ ;  /* 0x000000040b0b7824 */ /* 0x000fc400078e00ff */
[----:B0-----:R-:W-:Y:S02]  /*2550*/  IMAD.U32 R30, RZ, RZ, UR4 ;  /* 0x00000004ff1e7e24 */ /* 0x001fe4000f8e00ff */
[----:B------:R-:W-:Y:S02]  /*2560*/  IMAD.U32 R31, RZ, RZ, UR5 ;  /* 0x00000005ff1f7e24 */ /* 0x000fe4000f8e00ff */
[----:B-1----:R-:W-:Y:S02]  /*2570*/  IMAD.U32 R28, RZ, RZ, UR6 ;  /* 0x00000006ff1c7e24 */ /* 0x002fe4000f8e00ff */
[----:B------:R-:W-:-:S07]  /*2580*/  IMAD.U32 R29, RZ, RZ, UR7 ;  /* 0x00000007ff1d7e24 */ /* 0x000fce000f8e00ff */
.L_x_966:
[C---:B------:R-:W-:Y:S01]  /*2590*/  IMAD.SHL.U32 R6, R33.reuse, 0x4, RZ ;  /* 0x0000000421067824 */ /* 0x040fe200078e00ff */
[----:B------:R-:W-:Y:S01]  /*25a0*/  SHF.L.U64.HI R3, R33, 0x2, R32 ;  /* 0x0000000221037819 */ /* 0x000fe20000010220 */
[----:B------:R-:W-:Y:S01]  /*25b0*/  BSSY.RECONVERGENT B4, `(.L_x_957) ;  /* 0x0000042000047945 */ /* 0x000fe20003800200 */
[----:B------:R-:W-:Y:S02]  /*25c0*/  IMAD.MOV.U32 R36, RZ, RZ, R30 ;  /* 0x000000ffff247224 */ /* 0x000fe400078e001e */
[----:B------:R-:W-:Y:S01]  /*25d0*/  IADD3 R10, P2, PT, R6, R26, RZ ;  /* 0x0000001a060a7210 */ /* 0x000fe20007f5e0ff */
[----:B------:R-:W-:Y:S02]  /*25e0*/  IMAD.MOV.U32 R39, RZ, RZ, R31 ;  /* 0x000000ffff277224 */ /* 0x000fe400078e001f */
[----:B------:R-:W-:Y:S01]  /*25f0*/  IMAD.MOV.U32 R40, RZ, RZ, R28 ;  /* 0x000000ffff287224 */ /* 0x000fe200078e001c */
[----:B------:R-:W-:Y:S01]  /*2600*/  IADD3 RZ, P3, PT, R10, -R5, RZ ;  /* 0x800000050aff7210 */ /* 0x000fe20007f7e0ff */
[----:B------:R-:W-:-:S02]  /*2610*/  IMAD.X R9, R3, 0x1, R15, P2 ;  /* 0x0000000103097824 */ /* 0x000fc400010e060f */
[----:B------:R-:W-:Y:S02]  /*2620*/  IMAD.MOV.U32 R43, RZ, RZ, R29 ;  /* 0x000000ffff2b7224 */ /* 0x000fe400078e001d */
[----:B------:R-:W-:Y:S02]  /*2630*/  IMAD.X R0, R9, 0x1, ~R4, P3 ;  /* 0x0000000109007824 */ /* 0x000fe400018e0e04 */
[----:B------:R-:W-:Y:S02]  /*2640*/  IMAD.MOV.U32 R37, RZ, RZ, R14 ;  /* 0x000000ffff257224 */ /* 0x000fe400078e000e */
[----:B------:R-:W-:Y:S01]  /*2650*/  IMAD.MOV.U32 R38, RZ, RZ, R13 ;  /* 0x000000ffff267224 */ /* 0x000fe200078e000d */
[----:B------:R-:W-:-:S04]  /*2660*/  ISETP.GE.AND P2, PT, R0, RZ, PT ;  /* 0x000000ff0000720c */ /* 0x000fc80003f46270 */
[----:B------:R-:W-:Y:S02]  /*2670*/  SEL R7, R10, R5, !P2 ;  /* 0x000000050a077207 */ /* 0x000fe40005000000 */
[----:B------:R-:W-:Y:S02]  /*2680*/  SEL R8, R9, R4, !P2 ;  /* 0x0000000409087207 */ /* 0x000fe40005000000 */
[----:B------:R-:W-:Y:S01]  /*2690*/  IADD3 R6, P2, PT, R7, R6, RZ ;  /* 0x0000000607067210 */ /* 0x000fe20007f5e0ff */
[----:B------:R-:W-:Y:S01]  /*26a0*/  IMAD.MOV.U32 R35, RZ, RZ, R7 ;  /* 0x000000ffff237224 */ /* 0x000fe200078e0007 */
[----:B------:R-:W-:Y:S01]  /*26b0*/  ISETP.EQ.U32.AND P3, PT, R26, R7, PT ;  /* 0x000000071a00720c */ /* 0x000fe20003f62070 */
[----:B------:R-:W-:Y:S02]  /*26c0*/  IMAD.MOV.U32 R34, RZ, RZ, R8 ;  /* 0x000000ffff227224 */ /* 0x000fe400078e0008 */
[----:B------:R-:W-:Y:S01]  /*26d0*/  IMAD.X R3, R8, 0x1, R3, P2 ;  /* 0x0000000108037824 */ /* 0x000fe200010e0603 */
[----:B------:R-:W-:-:S05]  /*26e0*/  IADD3 RZ, P2, PT, R6, -R5, RZ ;  /* 0x8000000506ff7210 */ /* 0x000fca0007f5e0ff */
[----:B------:R-:W-:-:S05]  /*26f0*/  IMAD.X R0, R3, 0x1, ~R4, P2 ;  /* 0x0000000103007824 */ /* 0x000fca00010e0e04 */
[----:B------:R-:W-:-:S04]  /*2700*/  ISETP.GE.AND P2, PT, R0, RZ, PT ;  /* 0x000000ff0000720c */ /* 0x000fc80003f46270 */
[----:B------:R-:W-:Y:S02]  /*2710*/  SEL R6, R6, R5, !P2 ;  /* 0x0000000506067207 */ /* 0x000fe40005000000 */
[----:B------:R-:W-:Y:S02]  /*2720*/  SEL R3, R3, R4, !P2 ;  /* 0x0000000403037207 */ /* 0x000fe40005000000 */
[----:B------:R-:W-:-:S04]  /*2730*/  ISETP.NE.U32.AND P2, PT, R7, R6, PT ;  /* 0x000000060700720c */ /* 0x000fc80003f45070 */
[----:B------:R-:W-:-:S04]  /*2740*/  ISETP.NE.AND.EX P2, PT, R8, R3, PT, P2 ;  /* 0x000000030800720c */ /* 0x000fc80003f45320 */
[----:B------:R-:W-:Y:S02]  /*2750*/  ISETP.EQ.OR.EX P2, PT, R15, R8, !P2, P3 ;  /* 0x000000080f00720c */ /* 0x000fe40005742730 */
[----:B------:R-:W-:-:S04]  /*2760*/  IADD3 R0, P3, P4, R14, R7, -R26 ;  /* 0x000000070e007210 */ /* 0x000fc80007c7e81a */
[----:B------:R-:W-:-:S07]  /*2770*/  IADD3.X R25, PT, PT, R13, R8, ~R15, P3, P4 ;  /* 0x000000080d197210 */ /* 0x000fce0001fe8c0f */
[----:B01----:R-:W-:Y:S05]  /*2780*/  @P2 BRA `(.L_x_958) ;  /* 0x0000000000902947 */ /* 0x003fea0003800000 */
.L_x_959:
[----:B0-----:R-:W-:Y:S02]  /*2790*/  IMAD.MOV.U32 R20, RZ, RZ, R35 ;  /* 0x000000ffff147224 */ /* 0x001fe400078e0023 */
[----:B------:R-:W-:Y:S02]  /*27a0*/  IMAD.MOV.U32 R21, RZ, RZ, R34 ;  /* 0x000000ffff157224 */ /* 0x000fe400078e0022 */
[----:B------:R-:W-:-:S03]  /*27b0*/  IMAD.MOV.U32 R27, RZ, RZ, R15 ;  /* 0x000000ffff1b7224 */ /* 0x000fc600078e000f */
[----:B------:R0:W2:Y:S04]  /*27c0*/  LD.E R41, desc[UR36][R20.64] ;  /* 0x0000002414297980 */ /* 0x0000a8000c101900 */
[----:B------:R-:W2:Y:S01]  /*27d0*/  LD.E R22, desc[UR36][R26.64] ;  /* 0x000000241a167980 */ /* 0x000ea2000c101900 */
[----:B0-----:R-:W-:Y:S02]  /*27e0*/  IMAD.MOV.U32 R20, RZ, RZ, R40 ;  /* 0x000000ffff147224 */ /* 0x001fe400078e0028 */
[----:B------:R-:W-:Y:S01]  /*27f0*/  IMAD.MOV.U32 R21, RZ, RZ, R43 ;  /* 0x000000ffff157224 */ /* 0x000fe200078e002b */
[----:B--2---:R-:W-:-:S13]  /*2800*/  FSETP.GT.AND P5, PT, R41, R22, PT ;  /* 0x000000162900720b */ /* 0x004fda0003fa4000 */
[----:B------:R0:W-:Y:S01]  /*2810*/  @!P5 STG.E desc[UR36][R20.64], R22 ;  /* 0x000000161400d986 */ /* 0x0001e2000c101924 */
[----:B------:R-:W-:Y:S02]  /*2820*/  @!P5 IMAD.MOV.U32 R23, RZ, RZ, R38 ;  /* 0x000000ffff17d224 */ /* 0x000fe400078e0026 */
[----:B0-----:R-:W-:-:S05]  /*2830*/  @!P5 IMAD.MOV.U32 R22, RZ, RZ, R37 ;  /* 0x000000ffff16d224 */ /* 0x001fca00078e0025 */
[----:B------:R0:W2:Y:S01]  /*2840*/  @!P5 LD.E R45, desc[UR36][R22.64] ;  /* 0x00000024162dd980 */ /* 0x0000a2000c101900 */
[----:B------:R-:W-:Y:S02]  /*2850*/  @P5 IMAD.MOV.U32 R24, RZ, RZ, R0 ;  /* 0x000000ffff185224 */ /* 0x000fe400078e0000 */
[----:B0-----:R-:W-:Y:S02]  /*2860*/  IMAD.MOV.U32 R22, RZ, RZ, R36 ;  /* 0x000000ffff167224 */ /* 0x001fe400078e0024 */
[----:B------:R-:W-:-:S05]  /*2870*/  IMAD.MOV.U32 R23, RZ, RZ, R39 ;  /* 0x000000ffff177224 */ /* 0x000fca00078e0027 */
[----:B--2---:R0:W-:Y:S04]  /*2880*/  @!P5 STG.E desc[UR36][R22.64], R45 ;  /* 0x0000002d1600d986 */ /* 0x0041e8000c101924 */
[----:B------:R0:W-:Y:S04]  /*2890*/  @P5 STG.E desc[UR36][R20.64], R41 ;  /* 0x0000002914005986 */ /* 0x0001e8000c101924 */
[----:B------:R1:W2:Y:S01]  /*28a0*/  @P5 LD.E R24, desc[UR36][R24.64] ;  /* 0x0000002418185980 */ /* 0x0002a2000c101900 */
[----:B------:R-:W-:Y:S02]  /*28b0*/  IADD3 R40, P2, PT, R20, 0x4, RZ ;  /* 0x0000000414287810 */ /* 0x000fe40007f5e0ff */
[----:B------:R-:W-:-:S02]  /*28c0*/  @P5 IADD3 R35, P3, PT, R35, 0x4, RZ ;  /* 0x0000000423235810 */ /* 0x000fc40007f7e0ff */
[----:B------:R-:W-:Y:S01]  /*28d0*/  IADD3 R36, P4, PT, R22, 0x4, RZ ;  /* 0x0000000416247810 */ /* 0x000fe20007f9e0ff */
[----:B------:R-:W-:Y:S01]  /*28e0*/  IMAD.X R43, RZ, RZ, R21, P2 ;  /* 0x000000ffff2b7224 */ /* 0x000fe200010e0615 */
[----:B------:R-:W-:Y:S01]  /*28f0*/  @!P5 IADD3 R26, P2, PT, R26, 0x4, RZ ;  /* 0x000000041a1ad810 */ /* 0x000fe20007f5e0ff */
[----:B------:R-:W-:Y:S01]  /*2900*/  @P5 IMAD.X R34, RZ, RZ, R34, P3 ;  /* 0x000000ffff225224 */ /* 0x000fe200018e0622 */
[----:B------:R-:W-:Y:S01]  /*2910*/  ISETP.NE.U32.AND P3, PT, R35, R6, PT ;  /* 0x000000062300720c */ /* 0x000fe20003f65070 */
[----:B------:R-:W-:Y:S01]  /*2920*/  IMAD.X R39, RZ, RZ, R23, P4 ;  /* 0x000000ffff277224 */ /* 0x000fe200020e0617 */
[----:B------:R-:W-:Y:S01]  /*2930*/  @!P5 IADD3 R37, P6, PT, R37, 0x4, RZ ;  /* 0x000000042525d810 */ /* 0x000fe20007fde0ff */
[----:B------:R-:W-:Y:S01]  /*2940*/  @!P5 IMAD.X R15, RZ, RZ, R15, P2 ;  /* 0x000000ffff0fd224 */ /* 0x000fe200010e060f */
[----:B------:R-:W-:Y:S02]  /*2950*/  ISETP.EQ.U32.AND P2, PT, R26, R7, PT ;  /* 0x000000071a00720c */ /* 0x000fe40003f42070 */
[----:B------:R-:W-:Y:S01]  /*2960*/  ISETP.NE.AND.EX P3, PT, R34, R3, PT, P3 ;  /* 0x000000032200720c */ /* 0x000fe20003f65330 */
[----:B------:R-:W-:Y:S01]  /*2970*/  @!P5 IMAD.X R38, RZ, RZ, R38, P6 ;  /* 0x000000ffff26d224 */ /* 0x000fe200030e0626 */
[----:B------:R-:W-:-:S02]  /*2980*/  @P5 IADD3 R0, P4, PT, R0, 0x4, RZ ;  /* 0x0000000400005810 */ /* 0x000fc40007f9e0ff */
[----:B------:R-:W-:-:S03]  /*2990*/  ISETP.EQ.OR.EX P2, PT, R15, R8, !P3, P2 ;  /* 0x000000080f00720c */ /* 0x000fc60005f42720 */
[----:B-1----:R-:W-:Y:S01]  /*29a0*/  @P5 IMAD.X R25, RZ, RZ, R25, P4 ;  /* 0x000000ffff195224 */ /* 0x002fe200020e0619 */
[----:B--2---:R0:W-:Y:S09]  /*29b0*/  @P5 STG.E desc[UR36][R22.64], R24 ;  /* 0x0000001816005986 */ /* 0x0041f2000c101924 */
[----:B------:R-:W-:Y:S05]  /*29c0*/  @!P2 BRA `(.L_x_959) ;  /* 0xfffffffc0070a947 */ /* 0x000fea000383ffff */
.L_x_958:
[----:B------:R-:W-:Y:S05]  /*29d0*/  BSYNC.RECONVERGENT B4 ;  /* 0x0000000000047941 */ /* 0x000fea0003800200 */
.L_x_957:
[----:B------:R-:W-:Y:S01]  /*29e0*/  ISETP.NE.U32.AND P2, PT, R26, R7, PT ;  /* 0x000000071a00720c */ /* 0x000fe20003f45070 */
[----:B------:R-:W-:Y:S03]  /*29f0*/  BSSY.RECONVERGENT B4, `(.L_x_960) ;  /* 0x0000019000047945 */ /* 0x000fe60003800200 */
[----:B------:R-:W-:-:S13]  /*2a00*/  ISETP.NE.AND.EX P2, PT, R15, R8, PT, P2 ;  /* 0x000000080f00720c */ /* 0x000fda0003f45320 */
[----:B------:R-:W-:Y:S05]  /*2a10*/  @!P2 BRA `(.L_x_961) ;  /* 0x000000000058a947 */ /* 0x000fea0003800000 */
.L_x_962:
[----:B01----:R-:W-:Y:S02]  /*2a20*/  IMAD.MOV.U32 R21, RZ, RZ, R15 ;  /* 0x000000ffff157224 */ /* 0x003fe400078e000f */
[----:B------:R-:W-:-:S05]  /*2a30*/  IMAD.MOV.U32 R20, RZ, RZ, R26 ;  /* 0x000000ffff147224 */ /* 0x000fca00078e001a */
[----:B------:R0:W2:Y:S01]  /*2a40*/  LD.E R21, desc[UR36][R20.64] ;  /* 0x0000002414157980 */ /* 0x0000a2000c101900 */
[----:B------:R-:W-:Y:S02]  /*2a50*/  IMAD.MOV.U32 R42, RZ, RZ, R40 ;  /* 0x000000ffff2a7224 */ /* 0x000fe400078e0028 */
[----:B0-----:R-:W-:-:S03]  /*2a60*/  IMAD.MOV.U32 R20, RZ, RZ, R37 ;  /* 0x000000ffff147224 */ /* 0x001fc600078e0025 */
[----:B--2---:R0:W-:Y:S02]  /*2a70*/  STG.E desc[UR36][R42.64], R21 ;  /* 0x000000152a007986 */ /* 0x0041e4000c101924 */
[----:B0-----:R-:W-:-:S05]  /*2a80*/  IMAD.MOV.U32 R21, RZ, RZ, R38 ;  /* 0x000000ffff157224 */ /* 0x001fca00078e0026 */
[----:B------:R0:W2:Y:S01]  /*2a90*/  LD.E R23, desc[UR36][R20.64] ;  /* 0x0000002414177980 */ /* 0x0000a2000c101900 */
[----:B------:R-:W-:Y:S02]  /*2aa0*/  IADD3 R26, P2, PT, R26, 0x4, RZ ;  /* 0x000000041a1a7810 */ /* 0x000fe40007f5e0ff */
[----:B------:R-:W-:Y:S02]  /*2ab0*/  IADD3 R37, P3, PT, R37, 0x4, RZ ;  /* 0x0000000425257810 */ /* 0x000fe40007f7e0ff */
[----:B------:R-:W-:Y:S01]  /*2ac0*/  IADD3 R40, P4, PT, R40, 0x4, RZ ;  /* 0x0000000428287810 */ /* 0x000fe20007f9e0ff */
[----:B------:R-:W-:Y:S01]  /*2ad0*/  IMAD.X R15, RZ, RZ, R15, P2 ;  /* 0x000000ffff0f7224 */ /* 0x000fe200010e060f */
[----:B------:R-:W-:Y:S01]  /*2ae0*/  ISETP.NE.U32.AND P2, PT, R26, R7, PT ;  /* 0x000000071a00720c */ /* 0x000fe20003f45070 */
[----:B------:R-:W-:Y:S01]  /*2af0*/  IMAD.X R38, RZ, RZ, R38, P3 ;  /* 0x000000ffff267224 */ /* 0x000fe200018e0626 */
[----:B------:R-:W-:Y:S01]  /*2b00*/  IADD3.X R43, PT, PT, RZ, R43, RZ, P4, !PT ;  /* 0x0000002bff2b7210 */ /* 0x000fe200027fe4ff */
[----:B0-----:R-:W-:Y:S01]  /*2b10*/  IMAD.MOV.U32 R20, RZ, RZ, R36 ;  /* 0x000000ffff147224 */ /* 0x001fe200078e0024 */
[----:B------:R-:W-:Y:S01]  /*2b20*/  ISETP.NE.AND.EX P2, PT, R15, R8, PT, P2 ;  /* 0x000000080f00720c */ /* 0x000fe20003f45320 */
[----:B------:R-:W-:Y:S01]  /*2b30*/  IMAD.MOV.U32 R21, RZ, RZ, R39 ;  /* 0x000000ffff157224 */ /* 0x000fe200078e0027 */
[----:B------:R-:W-:-:S05]  /*2b40*/  IADD3 R36, P5, PT, R36, 0x4, RZ ;  /* 0x0000000424247810 */ /* 0x000fca0007fbe0ff */
[----:B------:R-:W-:Y:S01]  /*2b50*/  IMAD.X R39, RZ, RZ, R39, P5 ;  /* 0x000000ffff277224 */ /* 0x000fe200028e0627 */
[----:B--2---:R1:W-:Y:S05]  /*2b60*/  STG.E desc[UR36][R20.64], R23 ;  /* 0x0000001714007986 */ /* 0x0043ea000c101924 */
[----:B------:R-:W-:Y:S05]  /*2b70*/  @P2 BRA `(.L_x_962) ;  /* 0xfffffffc00a82947 */ /* 0x000fea000383ffff */
.L_x_961:
[----:B------:R-:W-:Y:S05]  /*2b80*/  BSYNC.RECONVERGENT B4 ;  /* 0x0000000000047941 */ /* 0x000fea0003800200 */
.L_x_960:
[----:B------:R-:W-:Y:S01]  /*2b90*/  ISETP.NE.U32.AND P2, PT, R35, R6, PT ;  /* 0x000000062300720c */ /* 0x000fe20003f45070 */
[----:B------:R-:W-:Y:S03]  /*2ba0*/  BSSY.RECONVERGENT B4, `(.L_x_963) ;  /* 0x0000019000047945 */ /* 0x000fe60003800200 */
[----:B------:R-:W-:-:S13]  /*2bb0*/  ISETP.NE.AND.EX P2, PT, R34, R3, PT, P2 ;  /* 0x000000032200720c */ /* 0x000fda0003f45320 */
[----:B------:R-:W-:Y:S05]  /*2bc0*/  @!P2 BRA `(.L_x_964) ;  /* 0x000000000058a947 */ /* 0x000fea0003800000 */
.L_x_965:
[----:B012---:R-:W-:Y:S02]  /*2bd0*/  IMAD.MOV.U32 R20, RZ, RZ, R35 ;  /* 0x000000ffff147224 */ /* 0x007fe400078e0023 */
[----:B------:R-:W-:-:S05]  /*2be0*/  IMAD.MOV.U32 R21, RZ, RZ, R34 ;  /* 0x000000ffff157224 */ /* 0x000fca00078e0022 */
[----:B------:R0:W2:Y:S01]  /*2bf0*/  LD.E R7, desc[UR36][R20.64] ;  /* 0x0000002414077980 */ /* 0x0000a2000c101900 */
[----:B------:R-:W-:Y:S02]  /*2c00*/  IMAD.MOV.U32 R42, RZ, RZ, R40 ;  /* 0x000000ffff2a7224 */ /* 0x000fe400078e0028 */
[----:B0-----:R-:W-:Y:S02]  /*2c10*/  IMAD.MOV.U32 R20, RZ, RZ, R0 ;  /* 0x000000ffff147224 */ /* 0x001fe400078e0000 */
[----:B------:R-:W-:Y:S01]  /*2c20*/  IMAD.MOV.U32 R21, RZ, RZ, R25 ;  /* 0x000000ffff157224 */ /* 0x000fe200078e0019 */
[----:B--2---:R0:W-:Y:S04]  /*2c30*/  STG.E desc[UR36][R42.64], R7 ;  /* 0x000000072a007986 */ /* 0x0041e8000c101924 */
[----:B------:R1:W2:Y:S01]  /*2c40*/  LD.E R15, desc[UR36][R20.64] ;  /* 0x00000024140f7980 */ /* 0x0002a2000c101900 */
[----:B------:R-:W-:-:S02]  /*2c50*/  IADD3 R35, P2, PT, R35, 0x4, RZ ;  /* 0x0000000423237810 */ /* 0x000fc40007f5e0ff */
[----:B------:R-:W-:Y:S02]  /*2c60*/  IADD3 R0, P3, PT, R0, 0x4, RZ ;  /* 0x0000000400007810 */ /* 0x000fe40007f7e0ff */
[----:B------:R-:W-:Y:S01]  /*2c70*/  IADD3 R40, P4, PT, R40, 0x4, RZ ;  /* 0x0000000428287810 */ /* 0x000fe20007f9e0ff */
[----:B------:R-:W-:Y:S01]  /*2c80*/  IMAD.X R34, RZ, RZ, R34, P2 ;  /* 0x000000ffff227224 */ /* 0x000fe200010e0622 */
[----:B------:R-:W-:Y:S01]  /*2c90*/  ISETP.NE.U32.AND P2, PT, R35, R6, PT ;  /* 0x000000062300720c */ /* 0x000fe20003f45070 */
[----:B------:R-:W-:Y:S02]  /*2ca0*/  IMAD.X R25, RZ, RZ, R25, P3 ;  /* 0x000000ffff197224 */ /* 0x000fe400018e0619 */
[----:B-1----:R-:W-:Y:S01]  /*2cb0*/  IMAD.MOV.U32 R20, RZ, RZ, R36 ;  /* 0x000000ffff147224 */ /* 0x002fe200078e0024 */
[----:B------:R-:W-:Y:S01]  /*2cc0*/  ISETP.NE.AND.EX P2, PT, R34, R3, PT, P2 ;  /* 0x000000032200720c */ /* 0x000fe20003f45320 */
[----:B------:R-:W-:Y:S01]  /*2cd0*/  IMAD.MOV.U32 R21, RZ, RZ, R39 ;  /* 0x000000ffff157224 */ /* 0x000fe200078e0027 */
[----:B------:R-:W-:Y:S01]  /*2ce0*/  IADD3 R36, P5, PT, R36, 0x4, RZ ;  /* 0x0000000424247810 */ /* 0x000fe20007fbe0ff */
[----:B0-----:R-:W-:-:S04]  /*2cf0*/  IMAD.X R43, RZ, RZ, R43, P4 ;  /* 0x000000ffff2b7224 */ /* 0x001fc800020e062b */
[----:B------:R-:W-:Y:S01]  /*2d00*/  IMAD.X R39, RZ, RZ, R39, P5 ;  /* 0x000000ffff277224 */ /* 0x000fe200028e0627 */
[----:B--2---:R2:W-:Y:S05]  /*2d10*/  STG.E desc[UR36][R20.64], R15 ;  /* 0x0000000f14007986 */ /* 0x0045ea000c101924 */
[----:B------:R-:W-:Y:S05]  /*2d20*/  @P2 BRA `(.L_x_965) ;  /* 0xfffffffc00a82947 */ /* 0x000fea000383ffff */
.L_x_964:
[----:B------:R-:W-:Y:S05]  /*2d30*/  BSYNC.RECONVERGENT B4 ;  /* 0x0000000000047941 */ /* 0x000fea0003800200 */
.L_x_963:
[C---:B------:R-:W-:Y:S02]  /*2d40*/  LEA R26, P2, R33.reuse, R10, 0x2 ;  /* 0x0000000a211a7211 */ /* 0x040fe400078410ff */
[----:B------:R-:W-:Y:S02]  /*2d50*/  IADD3 R14, P3, PT, R14, R11, RZ ;  /* 0x0000000b0e0e7210 */ /* 0x000fe40007f7e0ff */
[----:B--2---:R-:W-:Y:S02]  /*2d60*/  LEA.HI.X R15, R33, R9, R32, 0x2, P2 ;  /* 0x00000009210f7211 */ /* 0x004fe400010f1420 */
[----:B------:R-:W-:Y:S01]  /*2d70*/  IADD3 RZ, P2, PT, R26, -R5, RZ ;  /* 0x800000051aff7210 */ /* 0x000fe20007f5e0ff */
[----:B------:R-:W-:Y:S01]  /*2d80*/  IMAD.X R13, R13, 0x1, R12, P3 ;  /* 0x000000010d0d7824 */ /* 0x000fe200018e060c */
[-C--:B------:R-:W-:Y:S02]  /*2d90*/  IADD3 R28, P4, PT, R28, R11.reuse, RZ ;  /* 0x0000000b1c1c7210 */ /* 0x080fe40007f9e0ff */
[----:B------:R-:W-:Y:S01]  /*2da0*/  IADD3 R30, P5, PT, R30, R11, RZ ;  /* 0x0000000b1e1e7210 */ /* 0x000fe20007fbe0ff */
[----:B------:R-:W-:-:S02]  /*2db0*/  IMAD.X R0, R15, 0x1, ~R4, P2 ;  /* 0x000000010f007824 */ /* 0x000fc400010e0e04 */
[--C-:B------:R-:W-:Y:S02]  /*2dc0*/  IMAD.X R29, R29, 0x1, R12.reuse, P4 ;  /* 0x000000011d1d7824 */ /* 0x100fe400020e060c */
[----:B------:R-:W-:Y:S01]  /*2dd0*/  IMAD.X R31, R31, 0x1, R12, P5 ;  /* 0x000000011f1f7824 */ /* 0x000fe200028e060c */
[----:B------:R-:W-:-:S13]  /*2de0*/  ISETP.GE.AND P2, PT, R0, RZ, PT ;  /* 0x000000ff0000720c */ /* 0x000fda0003f46270 */
[----:B------:R-:W-:Y:S05]  /*2df0*/  @!P2 BRA `(.L_x_966) ;  /* 0xfffffff400e4a947 */ /* 0x000fea000383ffff */
.L_x_956:
[----:B------:R-:W-:Y:S05]  /*2e00*/  BSYNC.RECONVERGENT B2 ;  /* 0x0000000000027941 */ /* 0x000fea0003800200 */
.L_x_955:
[----:B------:R-:W2:Y:S01]  /*2e10*/  LDCU UR4, c[0x0][0x398] ;  /* 0x00007300ff0477ac */ /* 0x000ea20008000800 */
[C---:B------:R-:W-:Y:S01]  /*2e20*/  SHF.L.U64.HI R32, R33.reuse, 0x1, R32 ;  /* 0x0000000121207819 */ /* 0x040fe20000010220 */
[----:B------:R-:W-:Y:S02]  /*2e30*/  IMAD.SHL.U32 R33, R33, 0x2, RZ ;  /* 0x0000000221217824 */ /* 0x000fe400078e00ff */
[----:B--2---:R-:W-:-:S05]  /*2e40*/  IMAD.U32 R7, RZ, RZ, UR4 ;  /* 0x00000004ff077e24 */ /* 0x004fca000f8e00ff */
[----:B------:R-:W-:-:S04]  /*2e50*/  ISETP.GE.U32.AND P2, PT, R33, R7, PT ;  /* 0x000000072100720c */ /* 0x000fc80003f46070 */
[----:B------:R-:W-:-:S13]  /*2e60*/  ISETP.GE.AND.EX P2, PT, R32, R18, PT, P2 ;  /* 0x000000122000720c */ /* 0x000fda0003f46320 */
[----:B------:R-:W-:Y:S05]  /*2e70*/  @!P2 BRA `(.L_x_967) ;  /* 0xfffffff40078a947 */ /* 0x000fea000383ffff */
[----:B------:R-:W-:Y:S05]  /*2e80*/  BSYNC.RECONVERGENT B3 ;  /* 0x0000000000037941 */ /* 0x000fea0003800200 */
.L_x_954:
[----:B------:R-:W-:Y:S05]  /*2e90*/  BRA `(.L_x_968) ;  /* 0x0000001400a47947 */ /* 0x000fea0003800000 */
.L_x_953:
[----:B------:R-:W-:Y:S01]  /*2ea0*/  PLOP3.LUT P1, PT, PT, PT, PT, 0x8, 0x80 ;  /* 0x000000000080781c */ /* 0x000fe20003f2e170 */
[----:B------:R-:W-:Y:S02]  /*2eb0*/  IMAD.MOV.U32 R4, RZ, RZ, 0x20 ;  /* 0x00000020ff047424 */ /* 0x000fe400078e00ff */
[----:B------:R-:W-:-:S10]  /*2ec0*/  IMAD.MOV.U32 R5, RZ, RZ, RZ ;  /* 0x000000ffff057224 */ /* 0x000fd400078e00ff */
.L_x_993:
[----:B0-----:R-:W0:Y:S01]  /*2ed0*/  LDC R27, c[0x0][0x388] ;  /* 0x0000e200ff1b7b82 */ /* 0x001e220000000800 */
[----:B------:R-:W1:Y:S01]  /*2ee0*/  LDCU.64 UR4, c[0x0][0x390] ;  /* 0x00007200ff0477ac */ /* 0x000e620008000a00 */
[----:B------:R-:W-:Y:S01]  /*2ef0*/  BSSY.RECONVERGENT B3, `(.L_x_969) ;  /* 0x0000159000037945 */ /* 0x000fe20003800200 */
[----:B------:R-:W-:-:S05]  /*2f00*/  PLOP3.LUT P0, PT, P1, PT, PT, 0x80, 0x8 ;  /* 0x000000000008781c */ /* 0x000fca0000f0f070 */
[----:B------:R-:W2:Y:S01]  /*2f10*/  LDC R8, c[0x0][0x38c] ;  /* 0x0000e300ff087b82 */ /* 0x000ea20000000800 */
[----:B-1----:R-:W-:Y:S02]  /*2f20*/  IMAD.U32 R6, RZ, RZ, UR4 ;  /* 0x00000004ff067e24 */ /* 0x002fe4000f8e00ff */
[----:B------:R-:W-:Y:S02]  /*2f30*/  IMAD.U32 R7, RZ, RZ, UR5 ;  /* 0x00000005ff077e24 */ /* 0x000fe4000f8e00ff */
[----:B0-----:R-:W-:Y:S01]  /*2f40*/  IMAD.MOV.U32 R41, RZ, RZ, R27 ;  /* 0x000000ffff297224 */ /* 0x001fe200078e001b */
[----:B------:R-:W-:Y:S06]  /*2f50*/  @P1 BRA `(.L_x_970) ;  /* 0x0000000800dc1947 */ /* 0x000fec0003800000 */
[----:B------:R-:W-:Y:S01]  /*2f60*/  BSSY.RECONVERGENT B2, `(.L_x_971) ;  /* 0x00000b5000027945 */ /* 0x000fe20003800200 */
[----:B--2---:R-:W-:Y:S02]  /*2f70*/  IMAD.MOV.U32 R29, RZ, RZ, R8 ;  /* 0x000000ffff1d7224 */ /* 0x004fe400078e0008 */
[----:B------:R-:W-:Y:S02]  /*2f80*/  IMAD.MOV.U32 R9, RZ, RZ, R2 ;  /* 0x000000ffff097224 */ /* 0x000fe400078e0002 */
[----:B------:R-:W-:Y:S02]  /*2f90*/  IMAD.MOV.U32 R11, RZ, RZ, R17 ;  /* 0x000000ffff0b7224 */ /* 0x000fe400078e0011 */
[----:B------:R-:W-:Y:S02]  /*2fa0*/  IMAD.MOV.U32 R12, RZ, RZ, R16 ;  /* 0x000000ffff0c7224 */ /* 0x000fe400078e0010 */
[----:B------:R-:W-:-:S07]  /*2fb0*/  IMAD.MOV.U32 R13, RZ, RZ, R19 ;  /* 0x000000ffff0d7224 */ /* 0x000fce00078e0013 */
.L_x_981:
[C---:B------:R-:W-:Y:S01]  /*2fc0*/  IMAD.SHL.U32 R20, R4.reuse, 0x4, RZ ;  /* 0x0000000404147824 */ /* 0x040fe200078e00ff */
[----:B------:R-:W-:Y:S01]  /*2fd0*/  SHF.L.U64.HI R24, R4, 0x2, R5 ;  /* 0x0000000204187819 */ /* 0x000fe20000010205 */
[----:B0-----:R-:W0:Y:S01]  /*2fe0*/  LDCU UR4, c[0x0][0x398] ;  /* 0x00007300ff0477ac */ /* 0x001e220008000800 */
[----:B------:R-:W-:Y:S01]  /*2ff0*/  BSSY.RECONVERGENT B4, `(.L_x_972) ;  /* 0x000005d000047945 */ /* 0x000fe20003800200 */
[----:B------:R-:W-:Y:S01]  /*3000*/  IMAD.MOV.U32 R30, RZ, RZ, R12 ;  /* 0x000000ffff1e7224 */ /* 0x000fe200078e000c */
[----:B------:R-:W-:Y:S01]  /*3010*/  IADD3 R15, P2, PT, R20, R41, RZ ;  /* 0x00000029140f7210 */ /* 0x000fe20007f5e0ff */
[----:B------:R-:W0:Y:S01]  /*3020*/  LDCU.64 UR6, c[0x0][0x388] ;  /* 0x00007100ff0677ac */ /* 0x000e220008000a00 */
[----:B------:R-:W-:Y:S02]  /*3030*/  IMAD.MOV.U32 R33, RZ, RZ, R13 ;  /* 0x000000ffff217224 */ /* 0x000fe400078e000d */
[----:B------:R-:W-:Y:S01]  /*3040*/  ISETP.LT.U32.AND P1, PT, R15, R0, PT ;  /* 0x000000000f00720c */ /* 0x000fe20003f21070 */
[----:B------:R-:W-:Y:S01]  /*3050*/  IMAD.X R14, R24, 0x1, R8, P2 ;  /* 0x00000001180e7824 */ /* 0x000fe200010e0608 */
[----:B------:R-:W1:Y:S01]  /*3060*/  LDCU UR5, c[0x0][0x398] ;  /* 0x00007300ff0577ac */ /* 0x000e620008000800 */
[----:B------:R-:W-:-:S02]  /*3070*/  IMAD.MOV.U32 R38, RZ, RZ, R9 ;  /* 0x000000ffff267224 */ /* 0x000fc400078e0009 */
[----:B------:R-:W-:Y:S01]  /*3080*/  IMAD.MOV.U32 R31, RZ, RZ, R11 ;  /* 0x000000ffff1f7224 */ /* 0x000fe200078e000b */
[CC--:B------:R-:W-:Y:S01]  /*3090*/  ISETP.LT.U32.AND.EX P1, PT, R14.reuse, R3.reuse, PT, P1 ;  /* 0x000000030e00720c */ /* 0x0c0fe20003f21110 */
[----:B------:R-:W-:Y:S02]  /*30a0*/  IMAD.MOV.U32 R40, RZ, RZ, R6 ;  /* 0x000000ffff287224 */ /* 0x000fe400078e0006 */
[----:B------:R-:W-:Y:S01]  /*30b0*/  IMAD.MOV.U32 R39, RZ, RZ, R7 ;  /* 0x000000ffff277224 */ /* 0x000fe200078e0007 */
[----:B------:R-:W-:Y:S02]  /*30c0*/  SEL R18, R15, R0, P1 ;  /* 0x000000000f127207 */ /* 0x000fe40000800000 */
[----:B------:R-:W-:Y:S02]  /*30d0*/  SEL R21, R14, R3, P1 ;  /* 0x000000030e157207 */ /* 0x000fe40000800000 */
[-C--:B------:R-:W-:Y:S01]  /*30e0*/  IADD3 R25, P4, PT, R18, R20.reuse, RZ ;  /* 0x0000001412197210 */ /* 0x080fe20007f9e0ff */
[----:B0-----:R-:W-:Y:S01]  /*30f0*/  ULEA UR6, UP0, UR4, UR6, 0x2 ;  /* 0x0000000604067291 */ /* 0x001fe2000f8010ff */
[----:B------:R-:W-:Y:S01]  /*3100*/  IADD3 R20, P3, PT, R27, R20, RZ ;  /* 0x000000141b147210 */ /* 0x000fe20007f7e0ff */
[----:B------:R-:W-:Y:S01]  /*3110*/  IMAD.MOV.U32 R32, RZ, RZ, R18 ;  /* 0x000000ffff207224 */ /* 0x000fe200078e0012 */
[-C--:B------:R-:W-:Y:S01]  /*3120*/  ISETP.LT.U32.AND P2, PT, R25, R0.reuse, PT ;  /* 0x000000001900720c */ /* 0x080fe20003f41070 */
[--C-:B------:R-:W-:Y:S01]  /*3130*/  IMAD.X R28, R21, 0x1, R24.reuse, P4 ;  /* 0x00000001151c7824 */ /* 0x100fe200020e0618 */
[----:B-1----:R-:W-:Y:S01]  /*3140*/  USHF.R.S32.HI UR5, URZ, 0x1f, UR5 ;  /* 0x0000001fff057899 */ /* 0x002fe20008011405 */
[----:B------:R-:W-:Y:S01]  /*3150*/  ISETP.GE.U32.AND P1, PT, R15, R0, PT ;  /* 0x000000000f00720c */ /* 0x000fe20003f26070 */
[----:B------:R-:W-:-:S02]  /*3160*/  IMAD.X R24, R29, 0x1, R24, P3 ;  /* 0x000000011d187824 */ /* 0x000fc400018e0618 */
[-C--:B------:R-:W-:Y:S01]  /*3170*/  ISETP.LT.U32.AND.EX P2, PT, R28, R3.reuse, PT, P2 ;  /* 0x000000031c00720c */ /* 0x080fe20003f41120 */
[----:B------:R-:W-:Y:S01]  /*3180*/  ULEA.HI.X UR7, UR4, UR7, UR5, 0x2, UP0 ;  /* 0x0000000704077291 */ /* 0x000fe200080f1405 */
[-C--:B------:R-:W-:Y:S01]  /*3190*/  ISETP.GE.U32.AND.EX P1, PT, R14, R3.reuse, PT, P1 ;  /* 0x000000030e00720c */ /* 0x080fe20003f26110 */
[--C-:B------:R-:W-:Y:S01]  /*31a0*/  IMAD.MOV.U32 R35, RZ, RZ, R21.reuse ;  /* 0x000000ffff237224 */ /* 0x100fe200078e0015 */
[----:B------:R-:W-:Y:S01]  /*31b0*/  SEL R25, R25, R0, P2 ;  /* 0x0000000019197207 */ /* 0x000fe20001000000 */
[----:B------:R-:W-:Y:S01]  /*31c0*/  IMAD.MOV.U32 R34, RZ, RZ, R18 ;  /* 0x000000ffff227224 */ /* 0x000fe200078e0012 */
[----:B------:R-:W-:Y:S01]  /*31d0*/  SEL R23, R20, UR6, !P1 ;  /* 0x0000000614177c07 */ /* 0x000fe2000c800000 */
[----:B------:R-:W-:Y:S01]  /*31e0*/  IMAD.MOV.U32 R37, RZ, RZ, R21 ;  /* 0x000000ffff257224 */ /* 0x000fe200078e0015 */
[----:B------:R-:W-:Y:S02]  /*31f0*/  SEL R10, R24, UR7, !P1 ;  /* 0x00000007180a7c07 */ /* 0x000fe4000c800000 */
[----:B------:R-:W-:-:S02]  /*3200*/  SEL R28, R28, R3, P2 ;  /* 0x000000031c1c7207 */ /* 0x000fc40001000000 */
[----:B------:R-:W-:Y:S02]  /*3210*/  ISETP.NE.U32.AND P1, PT, R18, R25, PT ;  /* 0x000000191200720c */ /* 0x000fe40003f25070 */
[----:B------:R-:W-:Y:S02]  /*3220*/  ISETP.EQ.U32.AND P2, PT, R41, R18, PT ;  /* 0x000000122900720c */ /* 0x000fe40003f42070 */
[----:B------:R-:W-:Y:S02]  /*3230*/  ISETP.NE.AND.EX P1, PT, R21, R28, PT, P1 ;  /* 0x0000001c1500720c */ /* 0x000fe40003f25310 */
[----:B------:R-:W-:Y:S02]  /*3240*/  IADD3 R26, P3, P4, R6, R23, -R27 ;  /* 0x00000017061a7210 */ /* 0x000fe40007c7e81b */
[----:B------:R-:W-:Y:S02]  /*3250*/  ISETP.EQ.OR.EX P1, PT, R8, R21, !P1, P2 ;  /* 0x000000150800720c */ /* 0x000fe40004f22720 */
[----:B------:R-:W-:Y:S01]  /*3260*/  IADD3.X R27, PT, PT, R7, R10, ~R29, P3, P4 ;  /* 0x0000000a071b7210 */ /* 0x000fe20001fe8c1d */
[----:B------:R-:W-:-:S02]  /*3270*/  IMAD.MOV.U32 R10, RZ, RZ, R41 ;  /* 0x000000ffff0a7224 */ /* 0x000fc400078e0029 */
[----:B------:R-:W-:-:S08]  /*3280*/  IMAD.MOV.U32 R29, RZ, RZ, R8 ;  /* 0x000000ffff1d7224 */ /* 0x000fd000078e0008 */
[----:B------:R-:W-:Y:S05]  /*3290*/  @P1 BRA `(.L_x_973) ;  /* 0x0000000000c81947 */ /* 0x000fea0003800000 */
[----:B------:R-:W-:Y:S01]  /*32a0*/  IMAD.MOV.U32 R40, RZ, RZ, R6 ;  /* 0x000000ffff287224 */ /* 0x000fe200078e0006 */
[----:B------:R-:W-:Y:S01]  /*32b0*/  MOV R32, R18 ;  /* 0x0000001200207202 */ /* 0x000fe20000000f00 */
[----:B------:R-:W-:Y:S02]  /*32c0*/  IMAD.MOV.U32 R39, RZ, RZ, R7 ;  /* 0x000000ffff277224 */ /* 0x000fe400078e0007 */
[----:B------:R-:W-:Y:S02]  /*32d0*/  IMAD.MOV.U32 R10, RZ, RZ, R41 ;  /* 0x000000ffff0a7224 */ /* 0x000fe400078e0029 */
[----:B------:R-:W-:Y:S02]  /*32e0*/  IMAD.MOV.U32 R29, RZ, RZ, R8 ;  /* 0x000000ffff1d7224 */ /* 0x000fe400078e0008 */
[----:B------:R-:W-:Y:S02]  /*32f0*/  IMAD.MOV.U32 R35, RZ, RZ, R21 ;  /* 0x000000ffff237224 */ /* 0x000fe400078e0015 */
[----:B------:R-:W-:-:S02]  /*3300*/  IMAD.MOV.U32 R34, RZ, RZ, R18 ;  /* 0x000000ffff227224 */ /* 0x000fc400078e0012 */
[----:B------:R-:W-:Y:S02]  /*3310*/  IMAD.MOV.U32 R37, RZ, RZ, R21 ;  /* 0x000000ffff257224 */ /* 0x000fe400078e0015 */
[----:B------:R-:W-:Y:S02]  /*3320*/  IMAD.MOV.U32 R38, RZ, RZ, R9 ;  /* 0x000000ffff267224 */ /* 0x000fe400078e0009 */
[----:B------:R-:W-:Y:S02]  /*3330*/  IMAD.MOV.U32 R31, RZ, RZ, R11 ;  /* 0x000000ffff1f7224 */ /* 0x000fe400078e000b */
[----:B------:R-:W-:Y:S02]  /*3340*/  IMAD.MOV.U32 R30, RZ, RZ, R12 ;  /* 0x000000ffff1e7224 */ /* 0x000fe400078e000c */
[----:B------:R-:W-:-:S07]  /*3350*/  IMAD.MOV.U32 R33, RZ, RZ, R13 ;  /* 0x000000ffff217224 */ /* 0x000fce00078e000d */
.L_x_974:
[----:B------:R-:W-:Y:S02]  /*3360*/  IMAD.MOV.U32 R36, RZ, RZ, R34 ;  /* 0x000000ffff247224 */ /* 0x000fe400078e0022 */
[----:B------:R-:W-:Y:S02]  /*3370*/  IMAD.MOV.U32 R22, RZ, RZ, R10 ;  /* 0x000000ffff167224 */ /* 0x000fe400078e000a */
[----:B------:R-:W-:Y:S02]  /*3380*/  IMAD.MOV.U32 R23, RZ, RZ, R29 ;  /* 0x000000ffff177224 */ /* 0x000fe400078e001d */
[----:B------:R-:W2:Y:S04]  /*3390*/  LDG.E R36, desc[UR36][R36.64] ;  /* 0x0000002424247981 */ /* 0x000ea8000c1e1900 */
[----:B------:R0:W2:Y:S02]  /*33a0*/  LDG.E R45, desc[UR36][R22.64] ;  /* 0x00000024162d7981 */ /* 0x0000a4000c1e1900 */
[----:B0-----:R-:W-:-:S02]  /*33b0*/  IMAD.MOV.U32 R22, RZ, RZ, R38 ;  /* 0x000000ffff167224 */ /* 0x001fc400078e0026 */
[----:B------:R-:W-:Y:S01]  /*33c0*/  IMAD.MOV.U32 R23, RZ, RZ, R31 ;  /* 0x000000ffff177224 */ /* 0x000fe200078e001f */
[----:B--2---:R-:W-:-:S13]  /*33d0*/  FSETP.GT.AND P4, PT, R36, R45, PT ;  /* 0x0000002d2400720b */ /* 0x004fda0003f84000 */
[----:B------:R-:W-:Y:S04]  /*33e0*/  @P4 ST.E desc[UR36][R22.64], R36 ;  /* 0x0000002416004985 */ /* 0x000fe8000c101924 */
[----:B------:R-:W2:Y:S01]  /*33f0*/  @P4 LDG.E R44, desc[UR36][R26.64] ;  /* 0x000000241a2c4981 */ /* 0x000ea2000c1e1900 */
[----:B------:R-:W-:Y:S02]  /*3400*/  IMAD.MOV.U32 R42, RZ, RZ, R30 ;  /* 0x000000ffff2a7224 */ /* 0x000fe400078e001e */
[----:B------:R-:W-:Y:S02]  /*3410*/  IMAD.MOV.U32 R43, RZ, RZ, R33 ;  /* 0x000000ffff2b7224 */ /* 0x000fe400078e0021 */
[----:B------:R-:W-:Y:S01]  /*3420*/  @!P4 IMAD.MOV.U32 R38, RZ, RZ, R40 ;  /* 0x000000ffff26c224 */ /* 0x000fe200078e0028 */
[----:B------:R-:W-:-:S02]  /*3430*/  @P4 IADD3 R34, P2, PT, R34, 0x4, RZ ;  /* 0x0000000422224810 */ /* 0x000fc40007f5e0ff */
[----:B------:R-:W-:-:S03]  /*3440*/  @!P4 IADD3 R41, P5, PT, R41, 0x4, RZ ;  /* 0x000000042929c810 */ /* 0x000fc60007fbe0ff */
[----:B------:R-:W-:Y:S02]  /*3450*/  @P4 IMAD.X R37, RZ, RZ, R37, P2 ;  /* 0x000000ffff254224 */ /* 0x000fe400010e0625 */
[----:B------:R-:W-:Y:S01]  /*3460*/  @!P4 IMAD.X R8, RZ, RZ, R8, P5 ;  /* 0x000000ffff08c224 */ /* 0x000fe200028e0608 */
[----:B--2---:R-:W-:Y:S04]  /*3470*/  @P4 ST.E desc[UR36][R42.64], R44 ;  /* 0x0000002c2a004985 */ /* 0x004fe8000c101924 */
[----:B------:R-:W-:Y:S04]  /*3480*/  @!P4 ST.E desc[UR36][R22.64], R45 ;  /* 0x0000002d1600c985 */ /* 0x000fe8000c101924 */
[----:B------:R0:W2:Y:S01]  /*3490*/  @!P4 LDG.E R33, desc[UR36][R38.64] ;  /* 0x000000242621c981 */ /* 0x0000a2000c1e1900 */
[----:B------:R-:W-:-:S02]  /*34a0*/  @!P4 IADD3 R10, P6, PT, R10, 0x4, RZ ;  /* 0x000000040a0ac810 */ /* 0x000fc40007fde0ff */
[----:B------:R-:W-:Y:S02]  /*34b0*/  IADD3 R30, P3, PT, R42, 0x4, RZ ;  /* 0x000000042a1e7810 */ /* 0x000fe40007f7e0ff */
[----:B------:R-:W-:Y:S01]  /*34c0*/  @P4 IADD3 R26, P5, PT, R26, 0x4, RZ ;  /* 0x000000041a1a4810 */ /* 0x000fe20007fbe0ff */
[----:B------:R-:W-:Y:S01]  /*34d0*/  @!P4 IMAD.X R29, RZ, RZ, R29, P6 ;  /* 0x000000ffff1dc224 */ /* 0x000fe200030e061d */
[----:B------:R-:W-:Y:S02]  /*34e0*/  @!P4 IADD3 R40, P6, PT, R40, 0x4, RZ ;  /* 0x000000042828c810 */ /* 0x000fe40007fde0ff */
[----:B0-----:R-:W-:Y:S01]  /*34f0*/  IADD3 R38, P1, PT, R22, 0x4, RZ ;  /* 0x0000000416267810 */ /* 0x001fe20007f3e0ff */
[----:B------:R-:W-:Y:S02]  /*3500*/  @P4 IMAD.X R27, RZ, RZ, R27, P5 ;  /* 0x000000ffff1b4224 */ /* 0x000fe400028e061b */
[----:B------:R-:W-:Y:S02]  /*3510*/  @!P4 IMAD.X R39, RZ, RZ, R39, P6 ;  /* 0x000000ffff27c224 */ /* 0x000fe400030e0627 */
[----:B------:R-:W-:Y:S01]  /*3520*/  IMAD.X R31, RZ, RZ, R23, P1 ;  /* 0x000000ffff1f7224 */ /* 0x000fe200008e0617 */
[----:B------:R-:W-:-:S04]  /*3530*/  @P4 IADD3 R32, P1, PT, R32, 0x4, RZ ;  /* 0x0000000420204810 */ /* 0x000fc80007f3e0ff */
[----:B------:R-:W-:Y:S01]  /*3540*/  ISETP.NE.U32.AND P2, PT, R32, R25, PT ;  /* 0x000000192000720c */ /* 0x000fe20003f45070 */
[----:B------:R-:W-:Y:S01]  /*3550*/  @P4 IMAD.X R35, RZ, RZ, R35, P1 ;  /* 0x000000ffff234224 */ /* 0x000fe200008e0623 */
[----:B------:R-:W-:-:S04]  /*3560*/  ISETP.NE.U32.AND P1, PT, R41, R18, PT ;  /* 0x000000122900720c */ /* 0x000fc80003f25070 */
[----:B------:R-:W-:Y:S02]  /*3570*/  ISETP.NE.AND.EX P2, PT, R35, R28, PT, P2 ;  /* 0x0000001c2300720c */ /* 0x000fe40003f45320 */
[----:B------:R-:W-:Y:S01]  /*3580*/  ISETP.NE.AND.EX P1, PT, R8, R21, PT, P1 ;  /* 0x000000150800720c */ /* 0x000fe20003f25310 */
[----:B--2---:R0:W-:Y:S02]  /*3590*/  @!P4 ST.E desc[UR36][R42.64], R33 ;  /* 0x000000212a00c985 */ /* 0x0041e4000c101924 */
[----:B0-----:R-:W-:-:S10]  /*35a0*/  IMAD.X R33, RZ, RZ, R43, P3 ;  /* 0x000000ffff217224 */ /* 0x001fd400018e062b */
[----:B------:R-:W-:Y:S05]  /*35b0*/  @P2 BRA P1, `(.L_x_974) ;  /* 0xfffffffc00682947 */ /* 0x000fea000083ffff */
.L_x_973:
[----:B------:R-:W-:Y:S05]  /*35c0*/  BSYNC.RECONVERGENT B4 ;  /* 0x0000000000047941 */ /* 0x000fea0003800200 */
.L_x_972:
[----:B------:R-:W-:Y:S01]  /*35d0*/  ISETP.NE.U32.AND P1, PT, R41, R18, PT ;  /* 0x000000122900720c */ /* 0x000fe20003f25070 */
[----:B------:R-:W-:Y:S03]  /*35e0*/  BSSY.RECONVERGENT B4, `(.L_x_975) ;  /* 0x000001d000047945 */ /* 0x000fe60003800200 */
[----:B------:R-:W-:-:S13]  /*35f0*/  ISETP.NE.AND.EX P1, PT, R8, R21, PT, P1 ;  /* 0x000000150800720c */ /* 0x000fda0003f25310 */
[----:B------:R-:W-:Y:S05]  /*3600*/  @!P1 BRA `(.L_x_976) ;  /* 0x0000000000689947 */ /* 0x000fea0003800000 */
[----:B------:R-:W-:-:S07]  /*3610*/  IMAD.MOV.U32 R36, RZ, RZ, R40 ;  /* 0x000000ffff247224 */ /* 0x000fce00078e0028 */
.L_x_977:
[----:B0-----:R-:W-:Y:S02]  /*3620*/  IMAD.MOV.U32 R22, RZ, RZ, R10 ;  /* 0x000000ffff167224 */ /* 0x001fe400078e000a */
[----:B------:R-:W-:-:S05]  /*3630*/  IMAD.MOV.U32 R23, RZ, RZ, R29 ;  /* 0x000000ffff177224 */ /* 0x000fca00078e001d */
[----:B------:R0:W2:Y:S02]  /*3640*/  LDG.E R43, desc[UR36][R22.64] ;  /* 0x00000024162b7981 */ /* 0x0000a4000c1e1900 */
[----:B0-----:R-:W-:Y:S02]  /*3650*/  IMAD.MOV.U32 R22, RZ, RZ, R38 ;  /* 0x000000ffff167224 */ /* 0x001fe400078e0026 */
[----:B------:R-:W-:-:S05]  /*3660*/  IMAD.MOV.U32 R23, RZ, RZ, R31 ;  /* 0x000000ffff177224 */ /* 0x000fca00078e001f */
[----:B--2---:R0:W-:Y:S02]  /*3670*/  ST.E desc[UR36][R22.64], R43 ;  /* 0x0000002b16007985 */ /* 0x0041e4000c101924 */
[----:B0-----:R-:W-:Y:S02]  /*3680*/  IMAD.MOV.U32 R22, RZ, RZ, R36 ;  /* 0x000000ffff167224 */ /* 0x001fe400078e0024 */
[----:B------:R-:W-:-:S05]  /*3690*/  IMAD.MOV.U32 R23, RZ, RZ, R39 ;  /* 0x000000ffff177224 */ /* 0x000fca00078e0027 */
[----:B------:R0:W2:Y:S01]  /*36a0*/  LDG.E R45, desc[UR36][R22.64] ;  /* 0x00000024162d7981 */ /* 0x0000a2000c1e1900 */
[----:B------:R-:W-:Y:S02]  /*36b0*/  IADD3 R41, P1, PT, R41, 0x4, RZ ;  /* 0x0000000429297810 */ /* 0x000fe40007f3e0ff */
[----:B------:R-:W-:Y:S02]  /*36c0*/  IADD3 R10, P2, PT, R10, 0x4, RZ ;  /* 0x000000040a0a7810 */ /* 0x000fe40007f5e0ff */
[----:B------:R-:W-:Y:S01]  /*36d0*/  IADD3 R36, P3, PT, R36, 0x4, RZ ;  /* 0x0000000424247810 */ /* 0x000fe20007f7e0ff */
[----:B------:R-:W-:Y:S01]  /*36e0*/  IMAD.X R8, RZ, RZ, R8, P1 ;  /* 0x000000ffff087224 */ /* 0x000fe200008e0608 */
[----:B------:R-:W-:Y:S01]  /*36f0*/  ISETP.NE.U32.AND P1, PT, R41, R18, PT ;  /* 0x000000122900720c */ /* 0x000fe20003f25070 */
[----:B------:R-:W-:Y:S01]  /*3700*/  IMAD.X R29, RZ, RZ, R29, P2 ;  /* 0x000000ffff1d7224 */ /* 0x000fe200010e061d */
[----:B------:R-:W-:Y:S01]  /*3710*/  IADD3 R38, P4, PT, R38, 0x4, RZ ;  /* 0x0000000426267810 */ /* 0x000fe20007f9e0ff */
[----:B0-----:R-:W-:Y:S01]  /*3720*/  IMAD.MOV.U32 R22, RZ, RZ, R30 ;  /* 0x000000ffff167224 */ /* 0x001fe200078e001e */
[----:B------:R-:W-:Y:S01]  /*3730*/  ISETP.NE.AND.EX P1, PT, R8, R21, PT, P1 ;  /* 0x000000150800720c */ /* 0x000fe20003f25310 */
[----:B------:R-:W-:Y:S01]  /*3740*/  IMAD.MOV.U32 R23, RZ, RZ, R33 ;  /* 0x000000ffff177224 */ /* 0x000fe200078e0021 */
[----:B------:R-:W-:Y:S01]  /*3750*/  IADD3 R30, P5, PT, R30, 0x4, RZ ;  /* 0x000000041e1e7810 */ /* 0x000fe20007fbe0ff */
[----:B------:R-:W-:-:S02]  /*3760*/  IMAD.X R39, RZ, RZ, R39, P3 ;  /* 0x000000ffff277224 */ /* 0x000fc400018e0627 */
[----:B------:R-:W-:Y:S02]  /*3770*/  IMAD.X R31, RZ, RZ, R31, P4 ;  /* 0x000000ffff1f7224 */ /* 0x000fe400020e061f */
[----:B------:R-:W-:Y:S01]  /*3780*/  IMAD.X R33, RZ, RZ, R33, P5 ;  /* 0x000000ffff217224 */ /* 0x000fe200028e0621 */
[----:B--2---:R0:W-:Y:S05]  /*3790*/  ST.E desc[UR36][R22.64], R45 ;  /* 0x0000002d16007985 */ /* 0x0041ea000c101924 */
[----:B------:R-:W-:Y:S05]  /*37a0*/  @P1 BRA `(.L_x_977) ;  /* 0xfffffffc009c1947 */ /* 0x000fea000383ffff */
.L_x_976:
[----:B------:R-:W-:Y:S05]  /*37b0*/  BSYNC.RECONVERGENT B4 ;  /* 0x0000000000047941 */ /* 0x000fea0003800200 */
.L_x_975:
[----:B------:R-:W-:Y:S01]  /*37c0*/  ISETP.NE.U32.AND P1, PT, R32, R25, PT ;  /* 0x000000192000720c */ /* 0x000fe20003f25070 */
[----:B------:R-:W-:Y:S01]  /*37d0*/  BSSY.RECONVERGENT B4, `(.L_x_978) ;  /* 0x000001c000047945 */ /* 0x000fe20003800200 */
[----:B------:R-:W-:Y:S02]  /*37e0*/  IMAD.MOV.U32 R29, RZ, RZ, R27 ;  /* 0x000000ffff1d7224 */ /* 0x000fe400078e001b */
[----:B------:R-:W-:-:S13]  /*37f0*/  ISETP.NE.AND.EX P1, PT, R35, R28, PT, P1 ;  /* 0x0000001c2300720c */ /* 0x000fda0003f25310 */
[----:B------:R-:W-:Y:S05]  /*3800*/  @!P1 BRA `(.L_x_979) ;  /* 0x0000000000609947 */ /* 0x000fea0003800000 */
.L_x_980:
[----:B01----:R-:W-:Y:S02]  /*3810*/  IMAD.MOV.U32 R22, RZ, RZ, R34 ;  /* 0x000000ffff167224 */ /* 0x003fe400078e0022 */
[----:B------:R-:W-:-:S05]  /*3820*/  IMAD.MOV.U32 R23, RZ, RZ, R37 ;  /* 0x000000ffff177224 */ /* 0x000fca00078e0025 */
[----:B------:R0:W2:Y:S01]  /*3830*/  LDG.E R21, desc[UR36][R22.64] ;  /* 0x0000002416157981 */ /* 0x0000a2000c1e1900 */
[----:B------:R-:W-:Y:S02]  /*3840*/  IMAD.MOV.U32 R27, RZ, RZ, R29 ;  /* 0x000000ffff1b7224 */ /* 0x000fe400078e001d */
[----:B0-----:R-:W-:Y:S02]  /*3850*/  IMAD.MOV.U32 R22, RZ, RZ, R38 ;  /* 0x000000ffff167224 */ /* 0x001fe400078e0026 */
[----:B------:R-:W-:-:S05]  /*3860*/  IMAD.MOV.U32 R23, RZ, RZ, R31 ;  /* 0x000000ffff177224 */ /* 0x000fca00078e001f */
[----:B--2---:R0:W-:Y:S04]  /*3870*/  ST.E desc[UR36][R22.64], R21 ;  /* 0x0000001516007985 */ /* 0x0041e8000c101924 */
[----:B------:R1:W2:Y:S01]  /*3880*/  LDG.E R27, desc[UR36][R26.64] ;  /* 0x000000241a1b7981 */ /* 0x0002a2000c1e1900 */
[----:B------:R-:W-:Y:S02]  /*3890*/  IADD3 R32, P1, PT, R32, 0x4, RZ ;  /* 0x0000000420207810 */ /* 0x000fe40007f3e0ff */
[----:B------:R-:W-:Y:S02]  /*38a0*/  IADD3 R34, P2, PT, R34, 0x4, RZ ;  /* 0x0000000422227810 */ /* 0x000fe40007f5e0ff */
[----:B------:R-:W-:Y:S01]  /*38b0*/  IADD3 R38, P4, PT, R38, 0x4, RZ ;  /* 0x0000000426267810 */ /* 0x000fe20007f9e0ff */
[----:B------:R-:W-:Y:S01]  /*38c0*/  IMAD.X R35, RZ, RZ, R35, P1 ;  /* 0x000000ffff237224 */ /* 0x000fe200008e0623 */
[----:B------:R-:W-:Y:S01]  /*38d0*/  ISETP.NE.U32.AND P1, PT, R32, R25, PT ;  /* 0x000000192000720c */ /* 0x000fe20003f25070 */
[----:B0-----:R-:W-:Y:S01]  /*38e0*/  IMAD.MOV.U32 R22, RZ, RZ, R30 ;  /* 0x000000ffff167224 */ /* 0x001fe200078e001e */
[----:B------:R-:W-:Y:S01]  /*38f0*/  IADD3 R30, P5, PT, R30, 0x4, RZ ;  /* 0x000000041e1e7810 */ /* 0x000fe20007fbe0ff */
[----:B------:R-:W-:Y:S01]  /*3900*/  IMAD.MOV.U32 R23, RZ, RZ, R33 ;  /* 0x000000ffff177224 */ /* 0x000fe200078e0021 */
[----:B------:R-:W-:Y:S01]  /*3910*/  ISETP.NE.AND.EX P1, PT, R35, R28, PT, P1 ;  /* 0x0000001c2300720c */ /* 0x000fe20003f25310 */
[----:B------:R-:W-:Y:S01]  /*3920*/  IMAD.X R37, RZ, RZ, R37, P2 ;  /* 0x000000ffff257224 */ /* 0x000fe200010e0625 */
[----:B-1----:R-:W-:Y:S01]  /*3930*/  IADD3 R26, P3, PT, R26, 0x4, RZ ;  /* 0x000000041a1a7810 */ /* 0x002fe20007f7e0ff */
[----:B------:R-:W-:-:S02]  /*3940*/  IMAD.X R31, RZ, RZ, R31, P4 ;  /* 0x000000ffff1f7224 */ /* 0x000fc400020e061f */
[----:B------:R-:W-:Y:S01]  /*3950*/  IMAD.X R33, RZ, RZ, R33, P5 ;  /* 0x000000ffff217224 */ /* 0x000fe200028e0621 */
[----:B------:R-:W-:Y:S01]  /*3960*/  IADD3.X R29, PT, PT, RZ, R29, RZ, P3, !PT ;  /* 0x0000001dff1d7210 */ /* 0x000fe20001ffe4ff */
[----:B--2---:R1:W-:Y:S06]  /*3970*/  ST.E desc[UR36][R22.64], R27 ;  /* 0x0000001b16007985 */ /* 0x0043ec000c101924 */
[----:B------:R-:W-:Y:S05]  /*3980*/  @P1 BRA `(.L_x_980) ;  /* 0xfffffffc00a01947 */ /* 0x000fea000383ffff */
.L_x_979:
[----:B------:R-:W-:Y:S05]  /*3990*/  BSYNC.RECONVERGENT B4 ;  /* 0x0000000000047941 */ /* 0x000fea0003800200 */
.L_x_978:
[C---:B-1----:R-:W-:Y:S01]  /*39a0*/  IMAD.SHL.U32 R27, R4.reuse, 0x4, RZ ;  /* 0x00000004041b7824 */ /* 0x042fe200078e00ff */
[C-C-:B------:R-:W-:Y:S01]  /*39b0*/  SHF.L.U64.HI R29, R4.reuse, 0x2, R5.reuse ;  /* 0x00000002041d7819 */ /* 0x140fe20000010205 */
[C---:B------:R-:W-:Y:S01]  /*39c0*/  IMAD.SHL.U32 R21, R4.reuse, 0x8, RZ ;  /* 0x0000000804157824 */ /* 0x040fe200078e00ff */
[----:B------:R-:W-:Y:S02]  /*39d0*/  SHF.L.U64.HI R10, R4, 0x3, R5 ;  /* 0x00000003040a7819 */ /* 0x000fe40000010205 */
[-C--:B------:R-:W-:Y:S02]  /*39e0*/  IADD3 R41, P4, PT, R15, R27.reuse, RZ ;  /* 0x0000001b0f297210 */ /* 0x080fe40007f9e0ff */
[----:B------:R-:W-:Y:S02]  /*39f0*/  IADD3 R27, P2, PT, R20, R27, RZ ;  /* 0x0000001b141b7210 */ /* 0x000fe40007f5e0ff */
[----:B------:R-:W-:Y:S01]  /*3a00*/  ISETP.GE.U32.AND P1, PT, R41, R0, PT ;  /* 0x000000002900720c */ /* 0x000fe20003f26070 */
[--C-:B------:R-:W-:Y:S01]  /*3a10*/  IMAD.X R8, R14, 0x1, R29.reuse, P4 ;  /* 0x000000010e087824 */ /* 0x100fe200020e061d */
[-C--:B------:R-:W-:Y:S01]  /*3a20*/  IADD3 R6, P3, PT, R6, R21.reuse, RZ ;  /* 0x0000001506067210 */ /* 0x080fe20007f7e0ff */
[----:B------:R-:W-:Y:S01]  /*3a30*/  IMAD.X R29, R24, 0x1, R29, P2 ;  /* 0x00000001181d7824 */ /* 0x000fe200010e061d */
[----:B------:R-:W-:-:S02]  /*3a40*/  IADD3 R9, P4, PT, R9, R21, RZ ;  /* 0x0000001509097210 */ /* 0x000fc40007f9e0ff */
[----:B------:R-:W-:Y:S01]  /*3a50*/  ISETP.GE.U32.AND.EX P1, PT, R8, R3, PT, P1 ;  /* 0x000000030800720c */ /* 0x000fe20003f26110 */
[--C-:B------:R-:W-:Y:S01]  /*3a60*/  IMAD.X R7, R7, 0x1, R10.reuse, P3 ;  /* 0x0000000107077824 */ /* 0x100fe200018e060a */
[----:B------:R-:W-:Y:S01]  /*3a70*/  IADD3 R12, P5, PT, R12, R21, RZ ;  /* 0x000000150c0c7210 */ /* 0x000fe20007fbe0ff */
[----:B------:R-:W-:-:S04]  /*3a80*/  IMAD.X R11, R11, 0x1, R10, P4 ;  /* 0x000000010b0b7824 */ /* 0x000fc800020e060a */
[----:B------:R-:W-:-:S06]  /*3a90*/  IMAD.X R13, R13, 0x1, R10, P5 ;  /* 0x000000010d0d7824 */ /* 0x000fcc00028e060a */
[----:B------:R-:W-:Y:S05]  /*3aa0*/  @!P1 BRA `(.L_x_981) ;  /* 0xfffffff400449947 */ /* 0x000fea000383ffff */
[----:B------:R-:W-:Y:S05]  /*3ab0*/  BSYNC.RECONVERGENT B2 ;  /* 0x0000000000027941 */ /* 0x000fea0003800200 */
.L_x_971:
[----:B------:R-:W-:Y:S05]  /*3ac0*/  BRA `(.L_x_982) ;  /* 0x00000008006c7947 */ /* 0x000fea0003800000 */
.L_x_970:
[----:B------:R-:W-:Y:S02]  /*3ad0*/  IMAD.MOV.U32 R30, RZ, RZ, R2 ;  /* 0x000000ffff1e7224 */ /* 0x000fe400078e0002 */
[----:B------:R-:W-:Y:S02]  /*3ae0*/  IMAD.MOV.U32 R31, RZ, RZ, R17 ;  /* 0x000000ffff1f7224 */ /* 0x000fe400078e0011 */
[----:B------:R-:W-:Y:S02]  /*3af0*/  IMAD.MOV.U32 R29, RZ, RZ, R16 ;  /* 0x000000ffff1d7224 */ /* 0x000fe400078e0010 */
[----:B------:R-:W-:-:S07]  /*3b00*/  IMAD.MOV.U32 R27, RZ, RZ, R19 ;  /* 0x000000ffff1b7224 */ /* 0x000fce00078e0013 */
.L_x_992:
[----:B0-----:R-:W0:Y:S01]  /*3b10*/  LDC R9, c[0x0][0x398] ;  /* 0x0000e600ff097b82 */ /* 0x001e220000000800 */
[C---:B------:R-:W-:Y:S01]  /*3b20*/  IMAD.SHL.U32 R26, R4.reuse, 0x4, RZ ;  /* 0x00000004041a7824 */ /* 0x040fe200078e00ff */
[----:B------:R-:W-:Y:S01]  /*3b30*/  SHF.L.U64.HI R25, R4, 0x2, R5 ;  /* 0x0000000204197819 */ /* 0x000fe20000010205 */
[----:B------:R-:W-:Y:S01]  /*3b40*/  BSSY.RECONVERGENT B2, `(.L_x_983) ;  /* 0x000004f000027945 */ /* 0x000fe20003800200 */
[----:B------:R-:W-:Y:S02]  /*3b50*/  IMAD.MOV.U32 R37, RZ, RZ, R7 ;  /* 0x000000ffff257224 */ /* 0x000fe400078e0007 */
[----:B------:R-:W-:Y:S01]  /*3b60*/  IADD3 R15, P2, PT, R26, R30, RZ ;  /* 0x0000001e1a0f7210 */ /* 0x000fe20007f5e0ff */
[----:B------:R-:W-:Y:S01]  /*3b70*/  IMAD.MOV.U32 R34, RZ, RZ, R41 ;  /* 0x000000ffff227224 */ /* 0x000fe200078e0029 */
[----:B------:R-:W1:Y:S01]  /*3b80*/  LDC R18, c[0x0][0x398] ;  /* 0x0000e600ff127b82 */ /* 0x000e620000000800 */
[----:B--2---:R-:W-:Y:S02]  /*3b90*/  IMAD.MOV.U32 R43, RZ, RZ, R8 ;  /* 0x000000ffff2b7224 */ /* 0x004fe400078e0008 */
[----:B------:R-:W-:-:S02]  /*3ba0*/  IMAD.X R13, R25, 0x1, R31, P2 ;  /* 0x00000001190d7824 */ /* 0x000fc400010e061f */
[----:B------:R-:W-:Y:S02]  /*3bb0*/  IMAD.MOV.U32 R36, RZ, RZ, R29 ;  /* 0x000000ffff247224 */ /* 0x000fe400078e001d */
[----:B------:R-:W-:Y:S01]  /*3bc0*/  IMAD.MOV.U32 R39, RZ, RZ, R27 ;  /* 0x000000ffff277224 */ /* 0x000fe200078e001b */
[----:B0-----:R-:W-:Y:S02]  /*3bd0*/  SHF.R.S32.HI R9, RZ, 0x1f, R9 ;  /* 0x0000001fff097819 */ /* 0x001fe40000011409 */
[----:B-1----:R-:W-:-:S04]  /*3be0*/  LEA R24, P1, R18, R2, 0x2 ;  /* 0x0000000212187211 */ /* 0x002fc800078210ff */
[----:B------:R-:W-:Y:S02]  /*3bf0*/  LEA.HI.X R18, R18, R17, R9, 0x2, P1 ;  /* 0x0000001112127211 */ /* 0x000fe400008f1409 */
[----:B------:R-:W-:-:S05]  /*3c00*/  IADD3 RZ, P1, PT, R15, -R24, RZ ;  /* 0x800000180fff7210 */ /* 0x000fca0007f3e0ff */
[----:B------:R-:W-:-:S05]  /*3c10*/  IMAD.X R9, R13, 0x1, ~R18, P1 ;  /* 0x000000010d097824 */ /* 0x000fca00008e0e12 */
[----:B------:R-:W-:-:S04]  /*3c20*/  ISETP.GE.AND P1, PT, R9, RZ, PT ;  /* 0x000000ff0900720c */ /* 0x000fc80003f26270 */
[----:B------:R-:W-:Y:S02]  /*3c30*/  SEL R14, R15, R24, !P1 ;  /* 0x000000180f0e7207 */ /* 0x000fe40004800000 */
[----:B------:R-:W-:Y:S02]  /*3c40*/  SEL R12, R13, R18, !P1 ;  /* 0x000000120d0c7207 */ /* 0x000fe40004800000 */
[----:B------:R-:W-:Y:S01]  /*3c50*/  IADD3 R11, P2, PT, R14, R26, RZ ;  /* 0x0000001a0e0b7210 */ /* 0x000fe20007f5e0ff */
[----:B------:R-:W-:Y:S02]  /*3c60*/  IMAD.MOV.U32 R32, RZ, RZ, R14 ;  /* 0x000000ffff207224 */ /* 0x000fe400078e000e */
[----:B------:R-:W-:Y:S01]  /*3c70*/  IMAD.MOV.U32 R33, RZ, RZ, R12 ;  /* 0x000000ffff217224 */ /* 0x000fe200078e000c */
[----:B------:R-:W-:Y:S01]  /*3c80*/  IADD3 RZ, P1, PT, R11, -R24, RZ ;  /* 0x800000180bff7210 */ /* 0x000fe20007f3e0ff */
[----:B------:R-:W-:Y:S01]  /*3c90*/  IMAD.X R9, R12, 0x1, R25, P2 ;  /* 0x000000010c097824 */ /* 0x000fe200010e0619 */
[----:B------:R-:W-:-:S03]  /*3ca0*/  ISETP.EQ.U32.AND P2, PT, R30, R14, PT ;  /* 0x0000000e1e00720c */ /* 0x000fc60003f42070 */
[----:B------:R-:W-:-:S05]  /*3cb0*/  IMAD.X R10, R9, 0x1, ~R18, P1 ;  /* 0x00000001090a7824 */ /* 0x000fca00008e0e12 */
[----:B------:R-:W-:Y:S01]  /*3cc0*/  ISETP.GE.AND P1, PT, R10, RZ, PT ;  /* 0x000000ff0a00720c */ /* 0x000fe20003f26270 */
[----:B------:R-:W-:-:S03]  /*3cd0*/  IMAD.MOV.U32 R10, RZ, RZ, R6 ;  /* 0x000000ffff0a7224 */ /* 0x000fc600078e0006 */
[----:B------:R-:W-:Y:S02]  /*3ce0*/  SEL R11, R11, R24, !P1 ;  /* 0x000000180b0b7207 */ /* 0x000fe40004800000 */
[----:B------:R-:W-:Y:S02]  /*3cf0*/  SEL R9, R9, R18, !P1 ;  /* 0x0000001209097207 */ /* 0x000fe40004800000 */
[----:B------:R-:W-:-:S04]  /*3d00*/  ISETP.NE.U32.AND P1, PT, R14, R11, PT ;  /* 0x0000000b0e00720c */ /* 0x000fc80003f25070 */
[----:B------:R-:W-:-:S04]  /*3d10*/  ISETP.NE.AND.EX P1, PT, R12, R9, PT, P1 ;  /* 0x000000090c00720c */ /* 0x000fc80003f25310 */
[----:B------:R-:W-:Y:S02]  /*3d20*/  ISETP.EQ.OR.EX P1, PT, R31, R12, !P1, P2 ;  /* 0x0000000c1f00720c */ /* 0x000fe40004f22720 */
[----:B------:R-:W-:-:S04]  /*3d30*/  IADD3 R28, P2, P3, R29, R14, -R30 ;  /* 0x0000000e1d1c7210 */ /* 0x000fc80007b5e81e */
[----:B------:R-:W-:-:S07]  /*3d40*/  IADD3.X R35, PT, PT, R27, R12, ~R31, P2, P3 ;  /* 0x0000000c1b237210 */ /* 0x000fce00017e6c1f */
[----:B------:R-:W-:Y:S05]  /*3d50*/  @P1 BRA `(.L_x_984) ;  /* 0x0000000000b41947 */ /* 0x000fea0003800000 */
[----:B------:R-:W-:Y:S02]  /*3d60*/  IMAD.MOV.U32 R32, RZ, RZ, R14 ;  /* 0x000000ffff207224 */ /* 0x000fe400078e000e */
[----:B------:R-:W-:Y:S02]  /*3d70*/  IMAD.MOV.U32 R33, RZ, RZ, R12 ;  /* 0x000000ffff217224 */ /* 0x000fe400078e000c */
[----:B------:R-:W-:Y:S02]  /*3d80*/  IMAD.MOV.U32 R36, RZ, RZ, R29 ;  /* 0x000000ffff247224 */ /* 0x000fe400078e001d */
[----:B------:R-:W-:Y:S02]  /*3d90*/  IMAD.MOV.U32 R39, RZ, RZ, R27 ;  /* 0x000000ffff277224 */ /* 0x000fe400078e001b */
[----:B------:R-:W-:Y:S02]  /*3da0*/  IMAD.MOV.U32 R34, RZ, RZ, R41 ;  /* 0x000000ffff227224 */ /* 0x000fe400078e0029 */
[----:B------:R-:W-:-:S02]  /*3db0*/  IMAD.MOV.U32 R43, RZ, RZ, R8 ;  /* 0x000000ffff2b7224 */ /* 0x000fc400078e0008 */
[----:B------:R-:W-:Y:S02]  /*3dc0*/  IMAD.MOV.U32 R10, RZ, RZ, R6 ;  /* 0x000000ffff0a7224 */ /* 0x000fe400078e0006 */
[----:B------:R-:W-:-:S07]  /*3dd0*/  IMAD.MOV.U32 R37, RZ, RZ, R7 ;  /* 0x000000ffff257224 */ /* 0x000fce00078e0007 */
.L_x_985:
[----:B------:R-:W-:Y:S02]  /*3de0*/  IMAD.MOV.U32 R20, RZ, RZ, R32 ;  /* 0x000000ffff147224 */ /* 0x000fe400078e0020 */
[----:B------:R-:W-:-:S05]  /*3df0*/  IMAD.MOV.U32 R21, RZ, RZ, R33 ;  /* 0x000000ffff157224 */ /* 0x000fca00078e0021 */
[----:B------:R0:W2:Y:S02]  /*3e00*/  LD.E R22, desc[UR36][R20.64] ;  /* 0x0000002414167980 */ /* 0x0000a4000c101900 */
[----:B0-----:R-:W-:Y:S02]  /*3e10*/  IMAD.MOV.U32 R20, RZ, RZ, R30 ;  /* 0x000000ffff147224 */ /* 0x001fe400078e001e */
[----:B------:R-:W-:-:S05]  /*3e20*/  IMAD.MOV.U32 R21, RZ, RZ, R31 ;  /* 0x000000ffff157224 */ /* 0x000fca00078e001f */
[----:B------:R0:W2:Y:S02]  /*3e30*/  LD.E R45, desc[UR36][R20.64] ;  /* 0x00000024142d7980 */ /* 0x0000a4000c101900 */
[----:B0-----:R-:W-:Y:S02]  /*3e40*/  IMAD.MOV.U32 R20, RZ, RZ, R34 ;  /* 0x000000ffff147224 */ /* 0x001fe400078e0022 */
[----:B------:R-:W-:Y:S01]  /*3e50*/  IMAD.MOV.U32 R21, RZ, RZ, R43 ;  /* 0x000000ffff157224 */ /* 0x000fe200078e002b */
[----:B--2---:R-:W-:-:S13]  /*3e60*/  FSETP.GT.AND P4, PT, R22, R45, PT ;  /* 0x0000002d1600720b */ /* 0x004fda0003f84000 */
[----:B------:R0:W-:Y:S01]  /*3e70*/  @P4 STG.E desc[UR36][R20.64], R22 ;  /* 0x0000001614004986 */ /* 0x0001e2000c101924 */
[----:B------:R-:W-:Y:S02]  /*3e80*/  @P4 IMAD.MOV.U32 R23, RZ, RZ, R35 ;  /* 0x000000ffff174224 */ /* 0x000fe400078e0023 */
[----:B0-----:R-:W-:-:S05]  /*3e90*/  @P4 IMAD.MOV.U32 R22, RZ, RZ, R28 ;  /* 0x000000ffff164224 */ /* 0x001fca00078e001c */
[----:B------:R0:W2:Y:S02]  /*3ea0*/  @P4 LD.E R38, desc[UR36][R22.64] ;  /* 0x0000002416264980 */ /* 0x0000a4000c101900 */
[----:B0-----:R-:W-:Y:S02]  /*3eb0*/  IMAD.MOV.U32 R22, RZ, RZ, R10 ;  /* 0x000000ffff167224 */ /* 0x001fe400078e000a */
[----:B------:R-:W-:Y:S02]  /*3ec0*/  IMAD.MOV.U32 R23, RZ, RZ, R37 ;  /* 0x000000ffff177224 */ /* 0x000fe400078e0025 */
[----:B------:R-:W-:Y:S01]  /*3ed0*/  @!P4 IMAD.MOV.U32 R37, RZ, RZ, R39 ;  /* 0x000000ffff25c224 */ /* 0x000fe200078e0027 */
[----:B------:R-:W-:Y:S02]  /*3ee0*/  @P4 IADD3 R32, P1, PT, R32, 0x4, RZ ;  /* 0x0000000420204810 */ /* 0x000fe40007f3e0ff */
[----:B------:R-:W-:Y:S01]  /*3ef0*/  @!P4 IADD3 R30, P2, PT, R30, 0x4, RZ ;  /* 0x000000041e1ec810 */ /* 0x000fe20007f5e0ff */
[----:B--2---:R-:W-:Y:S04]  /*3f00*/  @P4 STG.E desc[UR36][R22.64], R38 ;  /* 0x0000002616004986 */ /* 0x004fe8000c101924 */
[----:B------:R-:W-:Y:S04]  /*3f10*/  @!P4 STG.E desc[UR36][R20.64], R45 ;  /* 0x0000002d1400c986 */ /* 0x000fe8000c101924 */
[----:B------:R0:W2:Y:S01]  /*3f20*/  @!P4 LD.E R37, desc[UR36][R36.64] ;  /* 0x000000242425c980 */ /* 0x0000a2000c101900 */
[----:B------:R-:W-:Y:S01]  /*3f30*/  @P4 IMAD.X R33, RZ, RZ, R33, P1 ;  /* 0x000000ffff214224 */ /* 0x000fe200008e0621 */
[----:B------:R-:W-:-:S02]  /*3f40*/  @!P4 IADD3.X R31, PT, PT, RZ, R31, RZ, P2, !PT ;  /* 0x0000001fff1fc210 */ /* 0x000fc400017fe4ff */
[----:B------:R-:W-:Y:S02]  /*3f50*/  ISETP.NE.U32.AND P2, PT, R32, R11, PT ;  /* 0x0000000b2000720c */ /* 0x000fe40003f45070 */
[----:B------:R-:W-:Y:S02]  /*3f60*/  ISETP.NE.U32.AND P1, PT, R30, R14, PT ;  /* 0x0000000e1e00720c */ /* 0x000fe40003f25070 */
[----:B------:R-:W-:Y:S02]  /*3f70*/  ISETP.NE.AND.EX P2, PT, R33, R9, PT, P2 ;  /* 0x000000092100720c */ /* 0x000fe40003f45320 */
[----:B------:R-:W-:Y:S02]  /*3f80*/  ISETP.NE.AND.EX P1, PT, R31, R12, PT, P1 ;  /* 0x0000000c1f00720c */ /* 0x000fe40003f25310 */
[----:B------:R-:W-:Y:S02]  /*3f90*/  IADD3 R34, P3, PT, R20, 0x4, RZ ;  /* 0x0000000414227810 */ /* 0x000fe40007f7e0ff */
[----:B------:R-:W-:-:S02]  /*3fa0*/  @P4 IADD3 R28, P5, PT, R28, 0x4, RZ ;  /* 0x000000041c1c4810 */ /* 0x000fc40007fbe0ff */
[----:B0-----:R-:W-:Y:S01]  /*3fb0*/  @!P4 IADD3 R36, P6, PT, R36, 0x4, RZ ;  /* 0x000000042424c810 */ /* 0x001fe20007fde0ff */
[----:B------:R-:W-:Y:S01]  /*3fc0*/  IMAD.X R43, RZ, RZ, R21, P3 ;  /* 0x000000ffff2b7224 */ /* 0x000fe200018e0615 */
[----:B------:R-:W-:Y:S01]  /*3fd0*/  IADD3 R10, P3, PT, R22, 0x4, RZ ;  /* 0x00000004160a7810 */ /* 0x000fe20007f7e0ff */
[----:B------:R-:W-:Y:S02]  /*3fe0*/  @P4 IMAD.X R35, RZ, RZ, R35, P5 ;  /* 0x000000ffff234224 */ /* 0x000fe400028e0623 */
[----:B------:R-:W-:Y:S01]  /*3ff0*/  @!P4 IMAD.X R39, RZ, RZ, R39, P6 ;  /* 0x000000ffff27c224 */ /* 0x000fe200030e0627 */
[----:B--2---:R0:W-:Y:S02]  /*4000*/  @!P4 STG.E desc[UR36][R22.64], R37 ;  /* 0x000000251600c986 */ /* 0x0041e4000c101924 */
[----:B0-----:R-:W-:Y:S01]  /*4010*/  IMAD.X R37, RZ, RZ, R23, P3 ;  /* 0x000000ffff257224 */ /* 0x001fe200018e0617 */
[----:B------:R-:W-:Y:S06]  /*4020*/  @P2 BRA P1, `(.L_x_985) ;  /* 0xfffffffc006c2947 */ /* 0x000fec000083ffff */
.L_x_984:
[----:B------:R-:W-:Y:S05]  /*4030*/  BSYNC.RECONVERGENT B2 ;  /* 0x0000000000027941 */ /* 0x000fea0003800200 */
.L_x_983:
[----:B------:R-:W-:Y:S01]  /*4040*/  ISETP.NE.U32.AND P1, PT, R30, R14, PT ;  /* 0x0000000e1e00720c */ /* 0x000fe20003f25070 */
[----:B------:R-:W-:Y:S03]  /*4050*/  BSSY.RECONVERGENT B2, `(.L_x_986) ;  /* 0x0000019000027945 */ /* 0x000fe60003800200 */
[----:B------:R-:W-:-:S13]  /*4060*/  ISETP.NE.AND.EX P1, PT, R31, R12, PT, P1 ;  /* 0x0000000c1f00720c */ /* 0x000fda0003f25310 */
[----:B------:R-:W-:Y:S05]  /*4070*/  @!P1 BRA `(.L_x_987) ;  /* 0x0000000000589947 */ /* 0x000fea0003800000 */
.L_x_988:
[----:B0-----:R-:W-:Y:S02]  /*4080*/  IMAD.MOV.U32 R21, RZ, RZ, R31 ;  /* 0x000000ffff157224 */ /* 0x001fe400078e001f */
        /* <DEDUP_REMOVED lines=12> */
[----:B------:R-:W-:Y:S02]  /*4150*/  IMAD.X R39, RZ, RZ, R39, P2 ;  /* 0x000000ffff277224 */ /* 0x000fe400010e0627 */
[----:B0-----:R-:W-:Y:S01]  /*4160*/  IMAD.MOV.U32 R20, RZ, RZ, R10 ;  /* 0x000000ffff147224 */ /* 0x001fe200078e000a */
[----:B------:R-:W-:Y:S01]  /*4170*/  ISETP.NE.AND.EX P1, PT, R31, R12, PT, P1 ;  /* 0x0000000c1f00720c */ /* 0x000fe20003f25310 */
[----:B------:R-:W-:Y:S01]  /*4180*/  IMAD.MOV.U32 R21, RZ, RZ, R37 ;  /* 0x000000ffff157224 */ /* 0x000fe200078e0025 */
[----:B------:R-:W-:Y:S01]  /*4190*/  IADD3 R10, P4, PT, R10, 0x4, RZ ;  /* 0x000000040a0a7810 */ /* 0x000fe20007f9e0ff */
[----:B------:R-:W-:-:S04]  /*41a0*/  IMAD.X R43, RZ, RZ, R43, P3 ;  /* 0x000000ffff2b7224 */ /* 0x000fc800018e062b */
[----:B------:R-:W-:Y:S01]  /*41b0*/  IMAD.X R37, RZ, RZ, R37, P4 ;  /* 0x000000ffff257224 */ /* 0x000fe200020e0625 */
[----:B--2---:R0:W-:Y:S05]  /*41c0*/  STG.E desc[UR36][R20.64], R23 ;  /* 0x0000001714007986 */ /* 0x0041ea000c101924 */
[----:B------:R-:W-:Y:S05]  /*41d0*/  @P1 BRA `(.L_x_988) ;  /* 0xfffffffc00a81947 */ /* 0x000fea000383ffff */
.L_x_987:
[----:B------:R-:W-:Y:S05]  /*41e0*/  BSYNC.RECONVERGENT B2 ;  /* 0x0000000000027941 */ /* 0x000fea0003800200 */
.L_x_986:
[----:B------:R-:W-:Y:S01]  /*41f0*/  ISETP.NE.U32.AND P1, PT, R32, R11, PT ;  /* 0x0000000b2000720c */ /* 0x000fe20003f25070 */
[----:B------:R-:W-:Y:S03]  /*4200*/  BSSY.RECONVERGENT B2, `(.L_x_989) ;  /* 0x0000019000027945 */ /* 0x000fe60003800200 */
[----:B------:R-:W-:-:S13]  /*4210*/  ISETP.NE.AND.EX P1, PT, R33, R9, PT, P1 ;  /* 0x000000092100720c */ /* 0x000fda0003f25310 */
[----:B------:R-:W-:Y:S05]  /*4220*/  @!P1 BRA `(.L_x_990) ;  /* 0x0000000000589947 */ /* 0x000fea0003800000 */
.L_x_991:
[----:B01----:R-:W-:Y:S02]  /*4230*/  IMAD.MOV.U32 R20, RZ, RZ, R32 ;  /* 0x000000ffff147224 */ /* 0x003fe400078e0020 */
        /* <DEDUP_REMOVED lines=21> */
.L_x_990:
[----:B------:R-:W-:Y:S05]  /*4390*/  BSYNC.RECONVERGENT B2 ;  /* 0x0000000000027941 */ /* 0x000fea0003800200 */
.L_x_989:
[----:B------:R-:W-:Y:S01]  /*43a0*/  IADD3 R30, P1, PT, R15, R26, RZ ;  /* 0x0000001a0f1e7210 */ /* 0x000fe20007f3e0ff */
[----:B------:R-:W-:-:S04]  /*43b0*/  IMAD.SHL.U32 R10, R4, 0x8, RZ ;  /* 0x00000008040a7824 */ /* 0x000fc800078e00ff */
[----:B-1----:R-:W-:Y:S01]  /*43c0*/  IMAD.X R31, R13, 0x1, R25, P1 ;  /* 0x000000010d1f7824 */ /* 0x002fe200008e0619 */
[----:B------:R-:W-:Y:S02]  /*43d0*/  IADD3 RZ, P1, PT, R30, -R24, RZ ;  /* 0x800000181eff7210 */ /* 0x000fe40007f3e0ff */
[-C--:B------:R-:W-:Y:S02]  /*43e0*/  IADD3 R29, P2, PT, R29, R10.reuse, RZ ;  /* 0x0000000a1d1d7210 */ /* 0x080fe40007f5e0ff */
[-C--:B------:R-:W-:Y:S01]  /*43f0*/  IADD3 R41, P3, PT, R41, R10.reuse, RZ ;  /* 0x0000000a29297210 */ /* 0x080fe20007f7e0ff */
[----:B------:R-:W-:Y:S01]  /*4400*/  IMAD.X R18, R31, 0x1, ~R18, P1 ;  /* 0x000000011f127824 */ /* 0x000fe200008e0e12 */
[----:B------:R-:W-:Y:S02]  /*4410*/  IADD3 R6, P4, PT, R6, R10, RZ ;  /* 0x0000000a06067210 */ /* 0x000fe40007f9e0ff */
[----:B------:R-:W-:Y:S02]  /*4420*/  SHF.L.U64.HI R10, R4, 0x3, R5 ;  /* 0x00000003040a7819 */ /* 0x000fe40000010205 */
[----:B------:R-:W-:-:S03]  /*4430*/  ISETP.GE.AND P1, PT, R18, RZ, PT ;  /* 0x000000ff1200720c */ /* 0x000fc60003f26270 */
[--C-:B------:R-:W-:Y:S02]  /*4440*/  IMAD.X R27, R27, 0x1, R10.reuse, P2 ;  /* 0x000000011b1b7824 */ /* 0x100fe400010e060a */
[--C-:B------:R-:W-:Y:S02]  /*4450*/  IMAD.X R8, R8, 0x1, R10.reuse, P3 ;  /* 0x0000000108087824 */ /* 0x100fe400018e060a */
[----:B------:R-:W-:-:S06]  /*4460*/  IMAD.X R7, R7, 0x1, R10, P4 ;  /* 0x0000000107077824 */ /* 0x000fcc00020e060a */
[----:B------:R-:W-:Y:S05]  /*4470*/  @!P1 BRA `(.L_x_992) ;  /* 0xfffffff400a49947 */ /* 0x000fea000383ffff */
.L_x_982:
[----:B------:R-:W-:Y:S05]  /*4480*/  BSYNC.RECONVERGENT B3 ;  /* 0x0000000000037941 */ /* 0x000fea0003800200 */
.L_x_969:
[----:B------:R-:W1:Y:S01]  /*4490*/  LDCU UR5, c[0x0][0x398] ;  /* 0x00007300ff0577ac */ /* 0x000e620008000800 */
[C---:B------:R-:W-:Y:S01]  /*44a0*/  SHF.L.U64.HI R5, R4.reuse, 0x1, R5 ;  /* 0x0000000104057819 */ /* 0x040fe20000010205 */
[----:B------:R-:W-:Y:S01]  /*44b0*/  IMAD.SHL.U32 R4, R4, 0x2, RZ ;  /* 0x0000000204047824 */ /* 0x000fe200078e00ff */
[----:B------:R-:W-:Y:S01]  /*44c0*/  PLOP3.LUT P1, PT, P0, PT, PT, 0x8, 0x80 ;  /* 0x000000000080781c */ /* 0x000fe2000072e170 */
[----:B------:R-:W2:Y:S01]  /*44d0*/  LDCU UR4, c[0x0][0x398] ;  /* 0x00007300ff0477ac */ /* 0x000ea20008000800 */
[----:B-1----:R-:W-:Y:S01]  /*44e0*/  IMAD.U32 R7, RZ, RZ, UR5 ;  /* 0x00000005ff077e24 */ /* 0x002fe2000f8e00ff */
[----:B--2---:R-:W-:-:S04]  /*44f0*/  USHF.R.S32.HI UR4, URZ, 0x1f, UR4 ;  /* 0x0000001fff047899 */ /* 0x004fc80008011404 */
[----:B------:R-:W-:-:S04]  /*4500*/  ISETP.GE.U32.AND P2, PT, R4, R7, PT ;  /* 0x000000070400720c */ /* 0x000fc80003f46070 */
[----:B------:R-:W-:-:S13]  /*4510*/  ISETP.GE.AND.EX P2, PT, R5, UR4, PT, P2 ;  /* 0x0000000405007c0c */ /* 0x000fda000bf46320 */
[----:B------:R-:W-:Y:S05]  /*4520*/  @!P2 BRA `(.L_x_993) ;  /* 0xffffffe80068a947 */ /* 0x000fea000383ffff */
.L_x_968:
[----:B------:R-:W-:Y:S05]  /*4530*/  BSYNC.RECONVERGENT B0 ;  /* 0x0000000000007941 */ /* 0x000fea0003800200 */
.L_x_952:
[----:B------:R-:W-:Y:S05]  /*4540*/  @P0 BRA `(.L_x_951) ;  /* 0x0000001000300947 */ /* 0x000fea0003800000 */
[----:B------:R-:W2:Y:S01]  /*4550*/  LDC R0, c[0x0][0x398] ;  /* 0x0000e600ff007b82 */ /* 0x000ea20000000800 */
[C---:B------:R-:W-:Y:S01]  /*4560*/  ISETP.LT.U32.AND P0, PT, R7.reuse, 0x1, PT ;  /* 0x000000010700780c */ /* 0x040fe20003f01070 */
[----:B------:R-:W3:Y:S01]  /*4570*/  LDCU.64 UR4, c[0x0][0x388] ;  /* 0x00007100ff0477ac */ /* 0x000ee20008000a00 */
[----:B------:R-:W-:Y:S01]  /*4580*/  ISETP.GT.U32.AND P1, PT, R7, 0x1, PT ;  /* 0x000000010700780c */ /* 0x000fe20003f24070 */
[----:B------:R-:W-:Y:S01]  /*4590*/  BSSY.RECONVERGENT B0, `(.L_x_994) ;  /* 0x0000042000007945 */ /* 0x000fe20003800200 */
[----:B------:R-:W-:Y:S02]  /*45a0*/  IMAD.MOV.U32 R8, RZ, RZ, R2 ;  /* 0x000000ffff087224 */ /* 0x000fe400078e0002 */
[----:B------:R-:W-:Y:S01]  /*45b0*/  IMAD.MOV.U32 R9, RZ, RZ, R17 ;  /* 0x000000ffff097224 */ /* 0x000fe200078e0011 */
[----:B--2---:R-:W-:-:S04]  /*45c0*/  SHF.R.S32.HI R5, RZ, 0x1f, R0 ;  /* 0x0000001fff057819 */ /* 0x004fc80000011400 */
[C---:B------:R-:W-:Y:S02]  /*45d0*/  ISETP.LT.AND.EX P0, PT, R5.reuse, RZ, PT, P0 ;  /* 0x000000ff0500720c */ /* 0x040fe40003f01300 */
[----:B------:R-:W-:Y:S02]  /*45e0*/  ISETP.GT.AND.EX P1, PT, R5, RZ, PT, P1 ;  /* 0x000000ff0500720c */ /* 0x000fe40003f24310 */
[C---:B------:R-:W-:Y:S02]  /*45f0*/  SEL R4, R7.reuse, 0x1, P0 ;  /* 0x0000000107047807 */ /* 0x040fe40000000000 */
[----:B------:R-:W-:Y:S02]  /*4600*/  SEL R0, R7, 0x1, P1 ;  /* 0x0000000107007807 */ /* 0x000fe40000800000 */
[----:B------:R-:W-:Y:S02]  /*4610*/  IADD3 R3, P1, PT, -R4, R7, RZ ;  /* 0x0000000704037210 */ /* 0x000fe40007f3e1ff */
[----:B------:R-:W-:-:S02]  /*4620*/  SEL R4, R5, RZ, P0 ;  /* 0x000000ff05047207 */ /* 0x000fc40000000000 */
[----:B------:R-:W-:Y:S02]  /*4630*/  ISETP.GE.U32.AND P0, PT, R3, 0xf, PT ;  /* 0x0000000f0300780c */ /* 0x000fe40003f06070 */
[----:B------:R-:W-:Y:S01]  /*4640*/  LOP3.LUT R6, R0, 0xf, RZ, 0xc0, !PT ;  /* 0x0000000f00067812 */ /* 0x000fe200078ec0ff */
[----:B------:R-:W-:Y:S02]  /*4650*/  IMAD.X R3, R5, 0x1, ~R4, P1 ;  /* 0x0000000105037824 */ /* 0x000fe400008e0e04 */
[----:B---3--:R-:W-:Y:S01]  /*4660*/  IMAD.U32 R4, RZ, RZ, UR4 ;  /* 0x00000004ff047e24 */ /* 0x008fe2000f8e00ff */
[----:B------:R-:W-:Y:S01]  /*4670*/  ISETP.NE.U32.AND P1, PT, R6, RZ, PT ;  /* 0x000000ff0600720c */ /* 0x000fe20003f25070 */
[----:B------:R-:W-:Y:S01]  /*4680*/  IMAD.U32 R5, RZ, RZ, UR5 ;  /* 0x00000005ff057e24 */ /* 0x000fe2000f8e00ff */
[----:B------:R-:W-:Y:S02]  /*4690*/  ISETP.GE.U32.AND.EX P0, PT, R3, RZ, PT, P0 ;  /* 0x000000ff0300720c */ /* 0x000fe40003f06100 */
[----:B------:R-:W-:-:S11]  /*46a0*/  ISETP.NE.AND.EX P1, PT, RZ, RZ, PT, P1 ;  /* 0x000000ffff00720c */ /* 0x000fd60003f25310 */
[----:B------:R-:W-:Y:S05]  /*46b0*/  @!P0 BRA `(.L_x_995) ;  /* 0x0000000000bc8947 */ /* 0x000fea0003800000 */
[----:B------:R-:W-:Y:S01]  /*46c0*/  LOP3.LUT R14, R0, 0x7ffffff0, RZ, 0xc0, !PT ;  /* 0x7ffffff0000e7812 */ /* 0x000fe200078ec0ff */
[----:B------:R-:W-:-:S07]  /*46d0*/  IMAD.MOV.U32 R18, RZ, RZ, RZ ;  /* 0x000000ffff127224 */ /* 0x000fce00078e00ff */
.L_x_996:
[----:B------:R-:W2:Y:S04]  /*46e0*/  LD.E R3, desc[UR36][R8.64] ;  /* 0x0000002408037980 */ /* 0x000ea8000c101900 */
[----:B--2---:R2:W-:Y:S04]  /*46f0*/  STG.E desc[UR36][R4.64], R3 ;  /* 0x0000000304007986 */ /* 0x0045e8000c101924 */
[----:B------:R-:W3:Y:S04]  /*4700*/  LD.E R11, desc[UR36][R8.64+0x4] ;  /* 0x00000424080b7980 */ /* 0x000ee8000c101900 */
[----:B---3--:R3:W-:Y:S04]  /*4710*/  STG.E desc[UR36][R4.64+0x4], R11 ;  /* 0x0000040b04007986 */ /* 0x0087e8000c101924 */
[----:B------:R-:W4:Y:S04]  /*4720*/  LD.E R13, desc[UR36][R8.64+0x8] ;  /* 0x00000824080d7980 */ /* 0x000f28000c101900 */
[----:B----4-:R4:W-:Y:S04]  /*4730*/  STG.E desc[UR36][R4.64+0x8], R13 ;  /* 0x0000080d04007986 */ /* 0x0109e8000c101924 */
[----:B------:R-:W5:Y:S04]  /*4740*/  LD.E R15, desc[UR36][R8.64+0xc] ;  /* 0x00000c24080f7980 */ /* 0x000f68000c101900 */
[----:B-----5:R5:W-:Y:S04]  /*4750*/  STG.E desc[UR36][R4.64+0xc], R15 ;  /* 0x00000c0f04007986 */ /* 0x020be8000c101924 */
[----:B01----:R-:W2:Y:S04]  /*4760*/  LD.E R21, desc[UR36][R8.64+0x10] ;  /* 0x0000102408157980 */ /* 0x003ea8000c101900 */
[----:B--2---:R0:W-:Y:S04]  /*4770*/  STG.E desc[UR36][R4.64+0x10], R21 ;  /* 0x0000101504007986 */ /* 0x0041e8000c101924 */
[----:B------:R-:W2:Y:S04]  /*4780*/  LD.E R23, desc[UR36][R8.64+0x14] ;  /* 0x0000142408177980 */ /* 0x000ea8000c101900 */
[----:B--2---:R1:W-:Y:S04]  /*4790*/  STG.E desc[UR36][R4.64+0x14], R23 ;  /* 0x0000141704007986 */ /* 0x0043e8000c101924 */
[----:B------:R-:W2:Y:S04]  /*47a0*/  LD.E R3, desc[UR36][R8.64+0x18] ;  /* 0x0000182408037980 */ /* 0x000ea8000c101900 */
[----:B--2---:R2:W-:Y:S04]  /*47b0*/  STG.E desc[UR36][R4.64+0x18], R3 ;  /* 0x0000180304007986 */ /* 0x0045e8000c101924 */
[----:B---3--:R-:W3:Y:S04]  /*47c0*/  LD.E R11, desc[UR36][R8.64+0x1c] ;  /* 0x00001c24080b7980 */ /* 0x008ee8000c101900 */
[----:B---3--:R3:W-:Y:S04]  /*47d0*/  STG.E desc[UR36][R4.64+0x1c], R11 ;  /* 0x00001c0b04007986 */ /* 0x0087e8000c101924 */
[----:B----4-:R-:W4:Y:S04]  /*47e0*/  LD.E R13, desc[UR36][R8.64+0x20] ;  /* 0x00002024080d7980 */ /* 0x010f28000c101900 */
[----:B----4-:R4:W-:Y:S04]  /*47f0*/  STG.E desc[UR36][R4.64+0x20], R13 ;  /* 0x0000200d04007986 */ /* 0x0109e8000c101924 */
[----:B-----5:R-:W5:Y:S04]  /*4800*/  LD.E R15, desc[UR36][R8.64+0x24] ;  /* 0x00002424080f7980 */ /* 0x020f68000c101900 */
[----:B-----5:R5:W-:Y:S04]  /*4810*/  STG.E desc[UR36][R4.64+0x24], R15 ;  /* 0x0000240f04007986 */ /* 0x020be8000c101924 */
[----:B0-----:R-:W2:Y:S04]  /*4820*/  LD.E R21, desc[UR36][R8.64+0x28] ;  /* 0x0000282408157980 */ /* 0x001ea8000c101900 */
[----:B--2---:R-:W-:Y:S04]  /*4830*/  STG.E desc[UR36][R4.64+0x28], R21 ;  /* 0x0000281504007986 */ /* 0x004fe8000c101924 */
[----:B-1----:R-:W2:Y:S04]  /*4840*/  LD.E R23, desc[UR36][R8.64+0x2c] ;  /* 0x00002c2408177980 */ /* 0x002ea8000c101900 */
[----:B--2---:R-:W-:Y:S04]  /*4850*/  STG.E desc[UR36][R4.64+0x2c], R23 ;  /* 0x00002c1704007986 */ /* 0x004fe8000c101924 */
[----:B------:R-:W2:Y:S04]  /*4860*/  LD.E R3, desc[UR36][R8.64+0x30] ;  /* 0x0000302408037980 */ /* 0x000ea8000c101900 */
[----:B--2---:R0:W-:Y:S04]  /*4870*/  STG.E desc[UR36][R4.64+0x30], R3 ;  /* 0x0000300304007986 */ /* 0x0041e8000c101924 */
[----:B---3--:R-:W2:Y:S04]  /*4880*/  LD.E R11, desc[UR36][R8.64+0x34] ;  /* 0x00003424080b7980 */ /* 0x008ea8000c101900 */
[----:B--2---:R1:W-:Y:S04]  /*4890*/  STG.E desc[UR36][R4.64+0x34], R11 ;  /* 0x0000340b04007986 */ /* 0x0043e8000c101924 */
[----:B----4-:R-:W2:Y:S01]  /*48a0*/  LD.E R13, desc[UR36][R8.64+0x38] ;  /* 0x00003824080d7980 */ /* 0x010ea2000c101900 */
[----:B------:R-:W-:-:S04]  /*48b0*/  IADD3 R14, P2, PT, R14, -0x10, RZ ;  /* 0xfffffff00e0e7810 */ /* 0x000fc80007f5e0ff */
[----:B------:R-:W-:Y:S02]  /*48c0*/  IADD3.X R18, PT, PT, R18, -0x1, RZ, P2, !PT ;  /* 0xffffffff12127810 */ /* 0x000fe400017fe4ff */
[----:B------:R-:W-:-:S04]  /*48d0*/  ISETP.NE.U32.AND P2, PT, R14, RZ, PT ;  /* 0x000000ff0e00720c */ /* 0x000fc80003f45070 */
[----:B------:R-:W-:Y:S01]  /*48e0*/  ISETP.NE.AND.EX P2, PT, R18, RZ, PT, P2 ;  /* 0x000000ff1200720c */ /* 0x000fe20003f45320 */
[----:B--2---:R-:W-:Y:S04]  /*48f0*/  STG.E desc[UR36][R4.64+0x38], R13 ;  /* 0x0000380d04007986 */ /* 0x004fe8000c101924 */
[----:B-----5:R2:W3:Y:S01]  /*4900*/  LD.E R15, desc[UR36][R8.64+0x3c] ;  /* 0x00003c24080f7980 */ /* 0x0204e2000c101900 */
[----:B------:R-:W-:Y:S02]  /*4910*/  IADD3 R12, P3, PT, R8, 0x40, RZ ;  /* 0x00000040080c7810 */ /* 0x000fe40007f7e0ff */
[----:B0-----:R-:W-:-:S03]  /*4920*/  IADD3 R3, P4, PT, R4, 0x40, RZ ;  /* 0x0000004004037810 */ /* 0x001fc60007f9e0ff */
[----:B-1----:R-:W-:Y:S02]  /*4930*/  IMAD.X R11, RZ, RZ, R9, P3 ;  /* 0x000000ffff0b7224 */ /* 0x002fe400018e0609 */
[----:B------:R-:W-:Y:S02]  /*4940*/  IMAD.X R10, RZ, RZ, R5, P4 ;  /* 0x000000ffff0a7224 */ /* 0x000fe400020e0605 */
[----:B--2---:R-:W-:Y:S02]  /*4950*/  IMAD.MOV.U32 R8, RZ, RZ, R12 ;  /* 0x000000ffff087224 */ /* 0x004fe400078e000c */
[----:B------:R-:W-:Y:S01]  /*4960*/  IMAD.MOV.U32 R9, RZ, RZ, R11 ;  /* 0x000000ffff097224 */ /* 0x000fe200078e000b */
[----:B---3--:R0:W-:Y:S02]  /*4970*/  STG.E desc[UR36][R4.64+0x3c], R15 ;  /* 0x00003c0f04007986 */ /* 0x0081e4000c101924 */
[----:B0-----:R-:W-:Y:S02]  /*4980*/  IMAD.MOV.U32 R4, RZ, RZ, R3 ;  /* 0x000000ffff047224 */ /* 0x001fe400078e0003 */
[----:B------:R-:W-:Y:S01]  /*4990*/  IMAD.MOV.U32 R5, RZ, RZ, R10 ;  /* 0x000000ffff057224 */ /* 0x000fe200078e000a */
[----:B------:R-:W-:Y:S06]  /*49a0*/  @P2 BRA `(.L_x_996) ;  /* 0xfffffffc004c2947 */ /* 0x000fec000383ffff */
.L_x_995:
[----:B------:R-:W-:Y:S05]  /*49b0*/  BSYNC.RECONVERGENT B0 ;  /* 0x0000000000007941 */ /* 0x000fea0003800200 */
.L_x_994:
[----:B------:R-:W-:Y:S04]  /*49c0*/  BSSY.RECONVERGENT B0, `(.L_x_997) ;  /* 0x0000047000007945 */ /* 0x000fe80003800200 */
[----:B------:R-:W-:Y:S05]  /*49d0*/  @!P1 BRA `(.L_x_998) ;  /* 0x0000000400149947 */ /* 0x000fea0003800000 */
[----:B------:R-:W-:Y:S01]  /*49e0*/  ISETP.GE.U32.AND P2, PT, R6, 0x8, PT ;  /* 0x000000080600780c */ /* 0x000fe20003f46070 */
[----:B------:R-:W-:Y:S01]  /*49f0*/  BSSY.RECONVERGENT B2, `(.L_x_999) ;  /* 0x000001e000027945 */ /* 0x000fe20003800200 */
[----:B------:R-:W-:Y:S02]  /*4a00*/  LOP3.LUT R14, R0, 0x7, RZ, 0xc0, !PT ;  /* 0x00000007000e7812 */ /* 0x000fe400078ec0ff */
[----:B------:R-:W-:Y:S02]  /*4a10*/  ISETP.GE.U32.AND.EX P2, PT, RZ, RZ, PT, P2 ;  /* 0x000000ffff00720c */ /* 0x000fe40003f46120 */
[----:B------:R-:W-:-:S04]  /*4a20*/  ISETP.NE.U32.AND P3, PT, R14, RZ, PT ;  /* 0x000000ff0e00720c */ /* 0x000fc80003f65070 */
[----:B------:R-:W-:-:S07]  /*4a30*/  ISETP.NE.AND.EX P3, PT, RZ, RZ, PT, P3 ;  /* 0x000000ffff00720c */ /* 0x000fce0003f65330 */
[----:B------:R-:W-:Y:S06]  /*4a40*/  @!P2 BRA `(.L_x_1000) ;  /* 0x000000000060a947 */ /* 0x000fec0003800000 */
[----:B------:R-:W2:Y:S04]  /*4a50*/  LD.E R3, desc[UR36][R8.64] ;  /* 0x0000002408037980 */ /* 0x000ea8000c101900 */
[----:B--2---:R2:W-:Y:S04]  /*4a60*/  STG.E desc[UR36][R4.64], R3 ;  /* 0x0000000304007986 */ /* 0x0045e8000c101924 */
[----:B------:R-:W3:Y:S04]  /*4a70*/  LD.E R11, desc[UR36][R8.64+0x4] ;  /* 0x00000424080b7980 */ /* 0x000ee8000c101900 */
[----:B---3--:R3:W-:Y:S04]  /*4a80*/  STG.E desc[UR36][R4.64+0x4], R11 ;  /* 0x0000040b04007986 */ /* 0x0087e8000c101924 */
[----:B------:R-:W4:Y:S04]  /*4a90*/  LD.E R13, desc[UR36][R8.64+0x8] ;  /* 0x00000824080d7980 */ /* 0x000f28000c101900 */
[----:B----4-:R-:W-:Y:S04]  /*4aa0*/  STG.E desc[UR36][R4.64+0x8], R13 ;  /* 0x0000080d04007986 */ /* 0x010fe8000c101924 */
[----:B------:R-:W4:Y:S04]  /*4ab0*/  LD.E R15, desc[UR36][R8.64+0xc] ;  /* 0x00000c24080f7980 */ /* 0x000f28000c101900 */
[----:B----4-:R4:W-:Y:S04]  /*4ac0*/  STG.E desc[UR36][R4.64+0xc], R15 ;  /* 0x00000c0f04007986 */ /* 0x0109e8000c101924 */
[----:B01----:R-:W5:Y:S04]  /*4ad0*/  LD.E R21, desc[UR36][R8.64+0x10] ;  /* 0x0000102408157980 */ /* 0x003f68000c101900 */
[----:B-----5:R-:W-:Y:S04]  /*4ae0*/  STG.E desc[UR36][R4.64+0x10], R21 ;  /* 0x0000101504007986 */ /* 0x020fe8000c101924 */
[----:B------:R-:W5:Y:S04]  /*4af0*/  LD.E R23, desc[UR36][R8.64+0x14] ;  /* 0x0000142408177980 */ /* 0x000f68000c101900 */
[----:B-----5:R-:W-:Y:S04]  /*4b00*/  STG.E desc[UR36][R4.64+0x14], R23 ;  /* 0x0000141704007986 */ /* 0x020fe8000c101924 */
[----:B--2---:R-:W2:Y:S01]  /*4b10*/  LD.E R3, desc[UR36][R8.64+0x18] ;  /* 0x0000182408037980 */ /* 0x004ea2000c101900 */
[----:B------:R-:W-:-:S02]  /*4b20*/  IADD3 R12, P2, PT, R8, 0x20, RZ ;  /* 0x00000020080c7810 */ /* 0x000fc40007f5e0ff */
[----:B------:R-:W-:Y:S01]  /*4b30*/  IADD3 R10, P4, PT, R4, 0x20, RZ ;  /* 0x00000020040a7810 */ /* 0x000fe20007f9e0ff */
[----:B--2---:R-:W-:Y:S04]  /*4b40*/  STG.E desc[UR36][R4.64+0x18], R3 ;  /* 0x0000180304007986 */ /* 0x004fe8000c101924 */
[----:B---3--:R0:W2:Y:S01]  /*4b50*/  LD.E R11, desc[UR36][R8.64+0x1c] ;  /* 0x00001c24080b7980 */ /* 0x0080a2000c101900 */
[----:B----4-:R-:W-:Y:S02]  /*4b60*/  IMAD.X R15, RZ, RZ, R9, P2 ;  /* 0x000000ffff0f7224 */ /* 0x010fe400010e0609 */
[----:B------:R-:W-:Y:S01]  /*4b70*/  IMAD.X R13, RZ, RZ, R5, P4 ;  /* 0x000000ffff0d7224 */ /* 0x000fe200020e0605 */
[----:B0-----:R-:W-:Y:S01]  /*4b80*/  MOV R8, R12 ;  /* 0x0000000c00087202 */ /* 0x001fe20000000f00 */
[----:B------:R-:W-:Y:S01]  /*4b90*/  IMAD.MOV.U32 R9, RZ, RZ, R15 ;  /* 0x000000ffff097224 */ /* 0x000fe200078e000f */
[----:B--2---:R0:W-:Y:S02]  /*4ba0*/  STG.E desc[UR36][R4.64+0x1c], R11 ;  /* 0x00001c0b04007986 */ /* 0x0041e4000c101924 */
[----:B0-----:R-:W-:-:S02]  /*4bb0*/  IMAD.MOV.U32 R4, RZ, RZ, R10 ;  /* 0x000000ffff047224 */ /* 0x001fc400078e000a */
[----:B------:R-:W-:-:S07]  /*4bc0*/  IMAD.MOV.U32 R5, RZ, RZ, R13 ;  /* 0x000000ffff057224 */ /* 0x000fce00078e000d */
.L_x_1000:
[----:B------:R-:W-:Y:S05]  /*4bd0*/  BSYNC.RECONVERGENT B2 ;  /* 0x0000000000027941 */ /* 0x000fea0003800200 */
.L_x_999:
[----:B------:R-:W-:Y:S05]  /*4be0*/  @!P3 BRA `(.L_x_998) ;  /* 0x000000000090b947 */ /* 0x000fea0003800000 */
[----:B------:R-:W-:-:S04]  /*4bf0*/  ISETP.GE.U32.AND P2, PT, R14, 0x4, PT ;  /* 0x000000040e00780c */ /* 0x000fc80003f46070 */
[----:B------:R-:W-:-:S13]  /*4c00*/  ISETP.GE.U32.AND.EX P2, PT, RZ, RZ, PT, P2 ;  /* 0x000000ffff00720c */ /* 0x000fda0003f46120 */
[----:B------:R-:W2:Y:S04]  /*4c10*/  @P2 LD.E R3, desc[UR36][R8.64] ;  /* 0x0000002408032980 */ /* 0x000ea8000c101900 */
[----:B--2---:R2:W-:Y:S04]  /*4c20*/  @P2 STG.E desc[UR36][R4.64], R3 ;  /* 0x0000000304002986 */ /* 0x0045e8000c101924 */
[----:B------:R-:W3:Y:S04]  /*4c30*/  @P2 LD.E R11, desc[UR36][R8.64+0x4] ;  /* 0x00000424080b2980 */ /* 0x000ee8000c101900 */
[----:B---3--:R3:W-:Y:S04]  /*4c40*/  @P2 STG.E desc[UR36][R4.64+0x4], R11 ;  /* 0x0000040b04002986 */ /* 0x0087e8000c101924 */
[----:B------:R-:W4:Y:S01]  /*4c50*/  @P2 LD.E R13, desc[UR36][R8.64+0x8] ;  /* 0x00000824080d2980 */ /* 0x000f22000c101900 */
[----:B------:R-:W-:Y:S01]  /*4c60*/  LOP3.LUT R14, R0, 0x3, RZ, 0xc0, !PT ;  /* 0x00000003000e7812 */ /* 0x000fe200078ec0ff */
[----:B------:R-:W-:-:S03]  /*4c70*/  IMAD.MOV.U32 R18, RZ, RZ, RZ ;  /* 0x000000ffff127224 */ /* 0x000fc600078e00ff */
[----:B------:R-:W-:-:S04]  /*4c80*/  ISETP.NE.U32.AND P3, PT, R14, RZ, PT ;  /* 0x000000ff0e00720c */ /* 0x000fc80003f65070 */
[----:B------:R-:W-:Y:S01]  /*4c90*/  ISETP.NE.AND.EX P3, PT, R18, RZ, PT, P3 ;  /* 0x000000ff1200720c */ /* 0x000fe20003f65330 */
[----:B----4-:R-:W-:Y:S04]  /*4ca0*/  @P2 STG.E desc[UR36][R4.64+0x8], R13 ;  /* 0x0000080d04002986 */ /* 0x010fe8000c101924 */
[----:B------:R4:W5:Y:S01]  /*4cb0*/  @P2 LD.E R15, desc[UR36][R8.64+0xc] ;  /* 0x00000c24080f2980 */ /* 0x000962000c101900 */
[----:B------:R-:W-:Y:S02]  /*4cc0*/  @P2 IADD3 R12, P4, PT, R8, 0x10, RZ ;  /* 0x00000010080c2810 */ /* 0x000fe40007f9e0ff */
[----:B--2---:R-:W-:-:S03]  /*4cd0*/  @P2 IADD3 R3, P5, PT, R4, 0x10, RZ ;  /* 0x0000001004032810 */ /* 0x004fc60007fbe0ff */
[----:B---3--:R-:W-:Y:S02]  /*4ce0*/  @P2 IMAD.X R11, RZ, RZ, R9, P4 ;  /* 0x000000ffff0b2224 */ /* 0x008fe400020e0609 */
[----:B------:R-:W-:Y:S02]  /*4cf0*/  @P2 IMAD.X R10, RZ, RZ, R5, P5 ;  /* 0x000000ffff0a2224 */ /* 0x000fe400028e0605 */
[----:B----4-:R-:W-:Y:S02]  /*4d00*/  @P2 IMAD.MOV.U32 R8, RZ, RZ, R12 ;  /* 0x000000ffff082224 */ /* 0x010fe400078e000c */
[----:B------:R-:W-:Y:S01]  /*4d10*/  @P2 IMAD.MOV.U32 R9, RZ, RZ, R11 ;  /* 0x000000ffff092224 */ /* 0x000fe200078e000b */
[----:B-----5:R2:W-:Y:S02]  /*4d20*/  @P2 STG.E desc[UR36][R4.64+0xc], R15 ;  /* 0x00000c0f04002986 */ /* 0x0205e4000c101924 */
[----:B--2---:R-:W-:Y:S02]  /*4d30*/  @P2 IMAD.MOV.U32 R4, RZ, RZ, R3 ;  /* 0x000000ffff042224 */ /* 0x004fe400078e0003 */
[----:B------:R-:W-:Y:S01]  /*4d40*/  @P2 IMAD.MOV.U32 R5, RZ, RZ, R10 ;  /* 0x000000ffff052224 */ /* 0x000fe200078e000a */
[----:B------:R-:W-:Y:S06]  /*4d50*/  @!P3 BRA `(.L_x_998) ;  /* 0x000000000034b947 */ /* 0x000fec0003800000 */
.L_x_1001:
[----:B------:R2:W3:Y:S01]  /*4d60*/  LD.E R3, desc[UR36][R8.64] ;  /* 0x0000002408037980 */ /* 0x0004e2000c101900 */
[----:B------:R-:W-:Y:S02]  /*4d70*/  IADD3 R14, P2, PT, R14, -0x1, RZ ;  /* 0xffffffff0e0e7810 */ /* 0x000fe40007f5e0ff */
[----:B------:R-:W-:Y:S02]  /*4d80*/  IADD3 R10, P4, PT, R4, 0x4, RZ ;  /* 0x00000004040a7810 */ /* 0x000fe40007f9e0ff */
[----:B------:R-:W-:Y:S02]  /*4d90*/  IADD3.X R18, PT, PT, R18, -0x1, RZ, P2, !PT ;  /* 0xffffffff12127810 */ /* 0x000fe400017fe4ff */
[----:B------:R-:W-:Y:S01]  /*4da0*/  ISETP.NE.U32.AND P2, PT, R14, RZ, PT ;  /* 0x000000ff0e00720c */ /* 0x000fe20003f45070 */
[----:B------:R-:W-:Y:S01]  /*4db0*/  IMAD.X R11, RZ, RZ, R5, P4 ;  /* 0x000000ffff0b7224 */ /* 0x000fe200020e0605 */
[----:B--2---:R-:W-:Y:S02]  /*4dc0*/  IADD3 R8, P3, PT, R8, 0x4, RZ ;  /* 0x0000000408087810 */ /* 0x004fe40007f7e0ff */
[----:B------:R-:W-:-:S03]  /*4dd0*/  ISETP.NE.AND.EX P2, PT, R18, RZ, PT, P2 ;  /* 0x000000ff1200720c */ /* 0x000fc60003f45320 */
[----:B------:R-:W-:Y:S01]  /*4de0*/  IMAD.X R9, RZ, RZ, R9, P3 ;  /* 0x000000ffff097224 */ /* 0x000fe200018e0609 */
[----:B---3--:R2:W-:Y:S02]  /*4df0*/  STG.E desc[UR36][R4.64], R3 ;  /* 0x0000000304007986 */ /* 0x0085e4000c101924 */
[----:B--2---:R-:W-:Y:S02]  /*4e00*/  IMAD.MOV.U32 R4, RZ, RZ, R10 ;  /* 0x000000ffff047224 */ /* 0x004fe400078e000a */
[----:B------:R-:W-:-:S05]  /*4e10*/  IMAD.MOV.U32 R5, RZ, RZ, R11 ;  /* 0x000000ffff057224 */ /* 0x000fca00078e000b */
[----:B------:R-:W-:Y:S05]  /*4e20*/  @P2 BRA `(.L_x_1001) ;  /* 0xfffffffc00cc2947 */ /* 0x000fea000383ffff */
.L_x_998:
[----:B------:R-:W-:Y:S05]  /*4e30*/  BSYNC.RECONVERGENT B0 ;  /* 0x0000000000007941 */ /* 0x000fea0003800200 */
.L_x_997:
[----:B------:R-:W2:Y:S01]  /*4e40*/  LDCU.64 UR4, c[0x0][0x390] ;  /* 0x00007200ff0477ac */ /* 0x000ea20008000a00 */
[----:B------:R-:W-:Y:S01]  /*4e50*/  BSSY.RECONVERGENT B0, `(.L_x_1002) ;  /* 0x0000035000007945 */ /* 0x000fe20003800200 */
[----:B------:R-:W-:Y:S02]  /*4e60*/  IMAD.MOV.U32 R8, RZ, RZ, R16 ;  /* 0x000000ffff087224 */ /* 0x000fe400078e0010 */
[----:B------:R-:W-:Y:S02]  /*4e70*/  IMAD.MOV.U32 R9, RZ, RZ, R19 ;  /* 0x000000ffff097224 */ /* 0x000fe400078e0013 */
[----:B--2---:R-:W-:Y:S02]  /*4e80*/  IMAD.U32 R4, RZ, RZ, UR4 ;  /* 0x00000004ff047e24 */ /* 0x004fe4000f8e00ff */
[----:B------:R-:W-:Y:S01]  /*4e90*/  IMAD.U32 R5, RZ, RZ, UR5 ;  /* 0x00000005ff057e24 */ /* 0x000fe2000f8e00ff */
[----:B------:R-:W-:Y:S06]  /*4ea0*/  @!P0 BRA `(.L_x_1003) ;  /* 0x0000000000bc8947 */ /* 0x000fec0003800000 */
[----:B------:R-:W-:Y:S01]  /*4eb0*/  LOP3.LUT R14, R0, 0x7ffffff0, RZ, 0xc0, !PT ;  /* 0x7ffffff0000e7812 */ /* 0x000fe200078ec0ff */
[----:B------:R-:W-:-:S07]  /*4ec0*/  IMAD.MOV.U32 R18, RZ, RZ, RZ ;  /* 0x000000ffff127224 */ /* 0x000fce00078e00ff */
.L_x_1004:
        /* <DEDUP_REMOVED lines=45> */
.L_x_1003:
[----:B------:R-:W-:Y:S05]  /*51a0*/  BSYNC.RECONVERGENT B0 ;  /* 0x0000000000007941 */ /* 0x000fea0003800200 */
.L_x_1002:
        /* <DEDUP_REMOVED lines=26> */
[----:B------:R-:W-:Y:S02]  /*5350*/  IMAD.X R13, RZ, RZ, R5, P2 ;  /* 0x000000ffff0d7224 */ /* 0x000fe400010e0605 */
[----:B0-----:R-:W-:-:S02]  /*5360*/  IMAD.MOV.U32 R8, RZ, RZ, R10 ;  /* 0x000000ffff087224 */ /* 0x001fc400078e000a */
[----:B------:R-:W-:Y:S01]  /*5370*/  IMAD.MOV.U32 R9, RZ, RZ, R15 ;  /* 0x000000ffff097224 */ /* 0x000fe200078e000f */
[----:B--2---:R0:W-:Y:S02]  /*5380*/  STG.E desc[UR36][R4.64+0x1c], R11 ;  /* 0x00001c0b04007986 */ /* 0x0041e4000c101924 */
[----:B0-----:R-:W-:Y:S02]  /*5390*/  IMAD.MOV.U32 R4, RZ, RZ, R6 ;  /* 0x000000ffff047224 */ /* 0x001fe400078e0006 */
[----:B------:R-:W-:-:S07]  /*53a0*/  IMAD.MOV.U32 R5, RZ, RZ, R13 ;  /* 0x000000ffff057224 */ /* 0x000fce00078e000d */
.L_x_1006:
[----:B------:R-:W-:Y:S05]  /*53b0*/  BSYNC.RECONVERGENT B0 ;  /* 0x0000000000007941 */ /* 0x000fea0003800200 */
.L_x_1005:
[----:B------:R-:W-:Y:S05]  /*53c0*/  @!P1 BRA `(.L_x_951) ;  /* 0x0000000000909947 */ /* 0x000fea0003800000 */
[----:B------:R-:W-:-:S04]  /*53d0*/  ISETP.GE.U32.AND P0, PT, R12, 0x4, PT ;  /* 0x000000040c00780c */ /* 0x000fc80003f06070 */
[----:B------:R-:W-:-:S13]  /*53e0*/  ISETP.GE.U32.AND.EX P1, PT, RZ, RZ, PT, P0 ;  /* 0x000000ffff00720c */ /* 0x000fda0003f26100 */
[----:B------:R-:W2:Y:S04]  /*53f0*/  @P1 LD.E R3, desc[UR36][R8.64] ;  /* 0x0000002408031980 */ /* 0x000ea8000c101900 */
[----:B--2---:R-:W-:Y:S04]  /*5400*/  @P1 STG.E desc[UR36][R4.64], R3 ;  /* 0x0000000304001986 */ /* 0x004fe8000c101924 */
[----:B------:R-:W2:Y:S04]  /*5410*/  @P1 LD.E R11, desc[UR36][R8.64+0x4] ;  /* 0x00000424080b1980 */ /* 0x000ea8000c101900 */
[----:B--2---:R2:W-:Y:S04]  /*5420*/  @P1 STG.E desc[UR36][R4.64+0x4], R11 ;  /* 0x0000040b04001986 */ /* 0x0045e8000c101924 */
[----:B------:R-:W3:Y:S01]  /*5430*/  @P1 LD.E R13, desc[UR36][R8.64+0x8] ;  /* 0x00000824080d1980 */ /* 0x000ee2000c101900 */
[----:B------:R-:W-:Y:S01]  /*5440*/  LOP3.LUT R10, R0, 0x3, RZ, 0xc0, !PT ;  /* 0x00000003000a7812 */ /* 0x000fe200078ec0ff */
[----:B------:R-:W-:-:S03]  /*5450*/  IMAD.MOV.U32 R12, RZ, RZ, RZ ;  /* 0x000000ffff0c7224 */ /* 0x000fc600078e00ff */
[----:B------:R-:W-:-:S04]  /*5460*/  ISETP.NE.U32.AND P0, PT, R10, RZ, PT ;  /* 0x000000ff0a00720c */ /* 0x000fc80003f05070 */
[----:B------:R-:W-:Y:S01]  /*5470*/  ISETP.NE.AND.EX P0, PT, R12, RZ, PT, P0 ;  /* 0x000000ff0c00720c */ /* 0x000fe20003f05300 */
[----:B---3--:R-:W-:Y:S04]  /*5480*/  @P1 STG.E desc[UR36][R4.64+0x8], R13 ;  /* 0x0000080d04001986 */ /* 0x008fe8000c101924 */
[----:B------:R3:W4:Y:S01]  /*5490*/  @P1 LD.E R15, desc[UR36][R8.64+0xc] ;  /* 0x00000c24080f1980 */ /* 0x000722000c101900 */
[----:B------:R-:W-:Y:S02]  /*54a0*/  @P1 IADD3 R6, P2, PT, R8, 0x10, RZ ;  /* 0x0000001008061810 */ /* 0x000fe40007f5e0ff */
[----:B------:R-:W-:-:S03]  /*54b0*/  @P1 IADD3 R0, P3, PT, R4, 0x10, RZ ;  /* 0x0000001004001810 */ /* 0x000fc60007f7e0ff */
[----:B--2---:R-:W-:Y:S02]  /*54c0*/  @P1 IMAD.X R11, RZ, RZ, R9, P2 ;  /* 0x000000ffff0b1224 */ /* 0x004fe400010e0609 */
[----:B------:R-:W-:Y:S02]  /*54d0*/  @P1 IMAD.X R3, RZ, RZ, R5, P3 ;  /* 0x000000ffff031224 */ /* 0x000fe400018e0605 */
[----:B---3--:R-:W-:Y:S02]  /*54e0*/  @P1 IMAD.MOV.U32 R8, RZ, RZ, R6 ;  /* 0x000000ffff081224 */ /* 0x008fe400078e0006 */
[----:B------:R-:W-:Y:S01]  /*54f0*/  @P1 IMAD.MOV.U32 R9, RZ, RZ, R11 ;  /* 0x000000ffff091224 */ /* 0x000fe200078e000b */
[----:B----4-:R2:W-:Y:S02]  /*5500*/  @P1 STG.E desc[UR36][R4.64+0xc], R15 ;  /* 0x00000c0f04001986 */ /* 0x0105e4000c101924 */
[----:B--2---:R-:W-:Y:S02]  /*5510*/  @P1 IMAD.MOV.U32 R4, RZ, RZ, R0 ;  /* 0x000000ffff041224 */ /* 0x004fe400078e0000 */
[----:B------:R-:W-:Y:S01]  /*5520*/  @P1 IMAD.MOV.U32 R5, RZ, RZ, R3 ;  /* 0x000000ffff051224 */ /* 0x000fe200078e0003 */
[----:B------:R-:W-:Y:S06]  /*5530*/  @!P0 BRA `(.L_x_951) ;  /* 0x0000000000348947 */ /* 0x000fec0003800000 */
.L_x_1007:
        /* <DEDUP_REMOVED lines=13> */
.L_x_951:
[----:B------:R-:W-:Y:S05]  /*5610*/  BSYNC.RECONVERGENT B1 ;  /* 0x0000000000017941 */ /* 0x000fea0003800200 */
.L_x_950:
[----:B------:R-:W-:-:S13]  /*5620*/  ISETP.NE.AND P0, PT, R7, RZ, PT ;  /* 0x000000ff0700720c */ /* 0x000fda0003f05270 */
[----:B------:R-:W-:Y:S05]  /*5630*/  @!P0 EXIT ;  /* 0x000000000000894d */ /* 0x000fea0003800000 */
[----:B------:R-:W-:Y:S01]  /*5640*/  MOV R18, 0x1c8 ;  /* 0x000001c800127802 */ /* 0x000fe20000000f00 */
[----:B------:R-:W-:Y:S02]  /*5650*/  IMAD.MOV.U32 R4, RZ, RZ, R16 ;  /* 0x000000ffff047224 */ /* 0x000fe400078e0010 */
[----:B------:R-:W-:Y:S01]  /*5660*/  IMAD.MOV.U32 R5, RZ, RZ, R19 ;  /* 0x000000ffff057224 */ /* 0x000fe200078e0013 */
[----:B------:R2:W3:Y:S06]  /*5670*/  LDC.64 R6, c[0x4][R18] ;  /* 0x0100000012067b82 */ /* 0x0004ec0000000a00 */
[----:B01----:R-:W-:-:S07]  /*5680*/  LEPC R20, `(.L_x_1008) ;  /* 0x000000001014794e */ /* 0x003fce0000000000 */
[----:B--23--:R-:W-:Y:S05]  /*5690*/  CALL.ABS.NOINC R6 ;  /* 0x0000000006007343 */ /* 0x00cfea0003c00000 */
.L_x_1008:
[----:B------:R-:W0:Y:S01]  /*56a0*/  LDC.64 R18, c[0x4][R18] ;  /* 0x0100000012127b82 */ /* 0x000e220000000a00 */
[----:B------:R-:W-:Y:S02]  /*56b0*/  IMAD.MOV.U32 R4, RZ, RZ, R2 ;  /* 0x000000ffff047224 */ /* 0x000fe400078e0002 */
[----:B------:R-:W-:-:S07]  /*56c0*/  IMAD.MOV.U32 R5, RZ, RZ, R17 ;  /* 0x000000ffff057224 */ /* 0x000fce00078e0011 */
[----:B------:R-:W-:-:S07]  /*56d0*/  LEPC R20, `(.L_x_1009) ;  /* 0x000000001014794e */ /* 0x000fce0000000000 */
[----:B0-----:R-:W-:Y:S05]  /*56e0*/  CALL.ABS.NOINC R18 ;  /* 0x0000000012007343 */ /* 0x001fea0003c00000 */
.L_x_1009:
[----:B------:R-:W-:Y:S05]  /*56f0*/  EXIT ;  /* 0x000000000000794d */ /* 0x000fea0003800000 */
.L_x_1010:
        /* <DEDUP_REMOVED lines=16> */
.L_x_1306:


//--------------------- .text.vec_eraseNonLocalMaxima --------------------------
	.section	.text.vec_eraseNonLocalMaxima,"ax",@progbits
	.align	128
        .global         vec_eraseNonLocalMaxima
        .type           vec_eraseNonLocalMaxima,@function
        .size           vec_eraseNonLocalMaxima,(.L_x_1307 - vec_eraseNonLocalMaxima)
        .other          vec_eraseNonLocalMaxima,@"STO_CUDA_ENTRY STV_DEFAULT"
vec_eraseNonLocalMaxima:
.text.vec_eraseNonLocalMaxima:
        /* <DEDUP_REMOVED lines=17> */
[----:B-1----:R-:W2:Y:S02]  /*0110*/  LDG.E R2, desc[UR4][R2.64] ;  /* 0x0000000402027981 */ /* 0x002ea4000c1e1900 */
[----:B--2---:R-:W-:-:S13]  /*0120*/  ISETP.NE.AND P0, PT, R2, RZ, PT ;  /* 0x000000ff0200720c */ /* 0x004fda0003f05270 */
[----:B------:R-:W-:Y:S05]  /*0130*/  @P0 EXIT ;  /* 0x000000000000094d */ /* 0x000fea0003800000 */
[----:B------:R-:W0:Y:S01]  /*0140*/  LDC.64 R2, c[0x0][0x388] ;  /* 0x0000e200ff027b82 */ /* 0x000e220000000a00 */
[----:B------:R-:W-:Y:S02]  /*0150*/  HFMA2 R7, -RZ, RZ, -1.875, 0 ;  /* 0xbf800000ff077431 */ /* 0x000fe400000001ff */
[----:B0-----:R-:W-:-:S05]  /*0160*/  IMAD.WIDE R2, R5, 0x4, R2 ;  /* 0x0000000405027825 */ /* 0x001fca00078e0202 */
[----:B------:R-:W-:Y:S01]  /*0170*/  STG.E desc[UR4][R2.64], R7 ;  /* 0x0000000702007986 */ /* 0x000fe2000c101904 */
[----:B------:R-:W-:Y:S05]  /*0180*/  EXIT ;  /* 0x000000000000794d */ /* 0x000fea0003800000 */
.L_x_1011:
        /* <DEDUP_REMOVED lines=15> */
.L_x_1307:


//--------------------- .text.vec_computeLocalMaxima --------------------------
	.section	.text.vec_computeLocalMaxima,"ax",@progbits
	.align	128
        .global         vec_computeLocalMaxima
        .type           vec_computeLocalMaxima,@function
        .size           vec_computeLocalMaxima,(.L_x_1308 - vec_computeLocalMaxima)
        .other          vec_computeLocalMaxima,@"STO_CUDA_ENTRY STV_DEFAULT"
vec_computeLocalMaxima:
.text.vec_computeLocalMaxima:
        /* <DEDUP_REMOVED lines=18> */
[----:B------:R-:W2:Y:S01]  /*0120*/  LDCU.64 UR6, c[0x0][0x358] ;  /* 0x00006b00ff0677ac */ /* 0x000ea20008000a00 */
[----:B-1----:R-:W-:Y:S01]  /*0130*/  UISETP.LT.AND UP0, UPT, UR8, UR9, UPT ;  /* 0x000000090800728c */ /* 0x002fe2000bf01270 */
[-C--:B0-----:R-:W-:Y:S01]  /*0140*/  IMAD R11, R2, R2.reuse, RZ ;  /* 0x00000002020b7224 */ /* 0x081fe200078e02ff */
[----:B------:R-:W-:Y:S02]  /*0150*/  IABS R3, R2 ;  /* 0x0000000200037213 */ /* 0x000fe40000000000 */
[----:B------:R-:W-:Y:S02]  /*0160*/  USEL UR4, UR8, UR9, !UP0 ;  /* 0x0000000908047287 */ /* 0x000fe4000c000000 */
[----:B------:R-:W-:-:S04]  /*0170*/  IABS R7, R11 ;  /* 0x0000000b00077213 */ /* 0x000fc80000000000 */
[----:B------:R-:W0:Y:S08]  /*0180*/  I2F.RP R6, R7 ;  /* 0x0000000700067306 */ /* 0x000e300000209400 */
[----:B0-----:R-:W0:Y:S02]  /*0190*/  MUFU.RCP R6, R6 ;  /* 0x0000000600067308 */ /* 0x001e240000001000 */
[----:B0-----:R-:W-:-:S06]  /*01a0*/  VIADD R4, R6, 0xffffffe ;  /* 0x0ffffffe06047836 */ /* 0x001fcc0000000000 */
[----:B------:R-:W0:Y:S08]  /*01b0*/  I2F.RP R6, R3 ;  /* 0x0000000300067306 */ /* 0x000e300000209400 */
[----:B------:R1:W3:Y:S08]  /*01c0*/  F2I.FTZ.U32.TRUNC.NTZ R5, R4 ;  /* 0x0000000400057305 */ /* 0x0002f0000021f000 */
[----:B0-----:R-:W0:Y:S01]  /*01d0*/  MUFU.RCP R6, R6 ;  /* 0x0000000600067308 */ /* 0x001e220000001000 */
[----:B-1----:R-:W-:-:S02]  /*01e0*/  HFMA2 R4, -RZ, RZ, 0, 0 ;  /* 0x00000000ff047431 */ /* 0x002fc400000001ff */
[----:B---3--:R-:W-:-:S04]  /*01f0*/  IMAD.MOV R8, RZ, RZ, -R5 ;  /* 0x000000ffff087224 */ /* 0x008fc800078e0a05 */
[----:B------:R-:W-:Y:S01]  /*0200*/  IMAD R9, R8, R7, RZ ;  /* 0x0000000708097224 */ /* 0x000fe200078e02ff */
[----:B------:R-:W-:-:S03]  /*0210*/  IABS R8, R11 ;  /* 0x0000000b00087213 */ /* 0x000fc60000000000 */
[----:B------:R-:W-:-:S04]  /*0220*/  IMAD.HI.U32 R5, R5, R9, R4 ;  /* 0x0000000905057227 */ /* 0x000fc800078e0004 */
[----:B------:R-:W-:Y:S02]  /*0230*/  IMAD.MOV.U32 R4, RZ, RZ, R10 ;  /* 0x000000ffff047224 */ /* 0x000fe400078e000a */
[----:B------:R-:W-:Y:S02]  /*0240*/  IMAD.MOV R8, RZ, RZ, -R8 ;  /* 0x000000ffff087224 */ /* 0x000fe400078e0a08 */
[----:B------:R-:W-:-:S04]  /*0250*/  IMAD.HI.U32 R5, R5, R4, RZ ;  /* 0x0000000405057227 */ /* 0x000fc800078e00ff */
[----:B------:R-:W-:Y:S02]  /*0260*/  IMAD R4, R5, R8, R4 ;  /* 0x0000000805047224 */ /* 0x000fe400078e0204 */
[----:B0-----:R-:W-:-:S03]  /*0270*/  VIADD R5, R6, 0xffffffe ;  /* 0x0ffffffe06057836 */ /* 0x001fc60000000000 */
[----:B------:R-:W-:-:S03]  /*0280*/  ISETP.GT.U32.AND P0, PT, R7, R4, PT ;  /* 0x000000040700720c */ /* 0x000fc60003f04070 */
[----:B------:R-:W0:Y:S10]  /*0290*/  F2I.FTZ.U32.TRUNC.NTZ R5, R5 ;  /* 0x0000000500057305 */ /* 0x000e34000021f000 */
[----:B------:R-:W-:-:S02]  /*02a0*/  @!P0 IADD3 R4, PT, PT, R4, -R7, RZ ;  /* 0x8000000704048210 */ /* 0x000fc40007ffe0ff */
[----:B------:R-:W-:Y:S02]  /*02b0*/  ISETP.NE.AND P0, PT, R11, RZ, PT ;  /* 0x000000ff0b00720c */ /* 0x000fe40003f05270 */
[----:B------:R-:W-:-:S13]  /*02c0*/  ISETP.GT.U32.AND P1, PT, R7, R4, PT ;  /* 0x000000040700720c */ /* 0x000fda0003f24070 */
[----:B------:R-:W-:-:S05]  /*02d0*/  @!P1 IMAD.IADD R4, R4, 0x1, -R7 ;  /* 0x0000000104049824 */ /* 0x000fca00078e0a07 */
[----:B------:R-:W-:Y:S01]  /*02e0*/  MOV R9, R4 ;  /* 0x0000000400097202 */ /* 0x000fe20000000f00 */
[----:B0-----:R-:W-:-:S04]  /*02f0*/  IMAD.MOV R4, RZ, RZ, -R5 ;  /* 0x000000ffff047224 */ /* 0x001fc800078e0a05 */
[----:B------:R-:W-:Y:S02]  /*0300*/  IMAD R7, R4, R3, RZ ;  /* 0x0000000304077224 */ /* 0x000fe400078e02ff */
[----:B------:R-:W-:Y:S02]  /*0310*/  HFMA2 R4, -RZ, RZ, 0, 0 ;  /* 0x00000000ff047431 */ /* 0x000fe400000001ff */
[----:B------:R-:W-:Y:S01]  /*0320*/  @!P2 IMAD.MOV R9, RZ, RZ, -R9 ;  /* 0x000000ffff09a224 */ /* 0x000fe200078e0a09 */
[----:B------:R-:W-:-:S04]  /*0330*/  @!P0 LOP3.LUT R9, RZ, R11, RZ, 0x33, !PT ;  /* 0x0000000bff098212 */ /* 0x000fc800078e33ff */
[----:B------:R-:W-:Y:S01]  /*0340*/  IABS R6, R9 ;  /* 0x0000000900067213 */ /* 0x000fe20000000000 */
[----:B------:R-:W-:-:S06]  /*0350*/  IMAD.HI.U32 R4, R5, R7, R4 ;  /* 0x0000000705047227 */ /* 0x000fcc00078e0004 */
        /* <DEDUP_REMOVED lines=10> */
[----:B------:R-:W-:-:S05]  /*0400*/  @P0 VIADD R4, R4, 0x1 ;  /* 0x0000000104040836 */ /* 0x000fca0000000000 */
[----:B------:R-:W-:Y:S02]  /*0410*/  MOV R3, R4 ;  /* 0x0000000400037202 */ /* 0x000fe40000000f00 */
[----:B------:R-:W0:Y:S03]  /*0420*/  LDC.64 R4, c[0x0][0x388] ;  /* 0x0000e200ff047b82 */ /* 0x000e260000000a00 */
[----:B------:R-:W-:Y:S01]  /*0430*/  @!P1 IMAD.MOV R3, RZ, RZ, -R3 ;  /* 0x000000ffff039224 */ /* 0x000fe200078e0a03 */
[----:B------:R-:W-:-:S04]  /*0440*/  @!P2 LOP3.LUT R3, RZ, R2, RZ, 0x33, !PT ;  /* 0x00000002ff03a212 */ /* 0x000fc800078e33ff */
[----:B------:R-:W-:-:S05]  /*0450*/  IADD3 R7, PT, PT, -R3, RZ, RZ ;  /* 0x000000ff03077210 */ /* 0x000fca0007ffe1ff */
[----:B------:R-:W-:-:S05]  /*0460*/  IMAD R6, R2, R7, R9 ;  /* 0x0000000702067224 */ /* 0x000fca00078e0209 */
[----:B------:R-:W-:Y:S01]  /*0470*/  VIMNMX R7, PT, PT, R3, R6, PT ;  /* 0x0000000603077248 */ /* 0x000fe20003fe0100 */
[----:B------:R-:W-:-:S03]  /*0480*/  VIADD R6, R6, UR4 ;  /* 0x0000000406067c36 */ /* 0x000fc60008000000 */
[----:B------:R-:W-:Y:S02]  /*0490*/  ISETP.GE.AND P0, PT, R7, UR4, PT ;  /* 0x0000000407007c0c */ /* 0x000fe4000bf06270 */
[----:B------:R-:W-:-:S04]  /*04a0*/  VIADDMNMX R3, R3, UR4, R6, !PT ;  /* 0x0000000403037c46 */ /* 0x000fc8000f800106 */
[----:B------:R-:W-:Y:S01]  /*04b0*/  ISETP.GE.OR P0, PT, R3, R2, !P0 ;  /* 0x000000020300720c */ /* 0x000fe20004706670 */
[----:B0-----:R-:W-:-:S05]  /*04c0*/  IMAD.WIDE R2, R0, 0x4, R4 ;  /* 0x0000000400027825 */ /* 0x001fca00078e0204 */
[----:B--2---:R0:W-:Y:S07]  /*04d0*/  STG.E desc[UR6][R2.64], RZ ;  /* 0x000000ff02007986 */ /* 0x0041ee000c101906 */
[----:B------:R-:W-:Y:S05]  /*04e0*/  @P0 EXIT ;  /* 0x000000000000094d */ /* 0x000fea0003800000 */
[----:B------:R-:W-:-:S09]  /*04f0*/  UISETP.GE.AND UP0, UPT, UR8, URZ, UPT ;  /* 0x000000ff0800728c */ /* 0x000fd2000bf06270 */
[----:B------:R-:W-:Y:S05]  /*0500*/  BRA.U !UP0, `(.L_x_1012) ;  /* 0x00000001081c7547 */ /* 0x000fea000b800000 */
[----:B------:R-:W1:Y:S08]  /*0510*/  LDC.64 R4, c[0x0][0x398] ;  /* 0x0000e600ff047b82 */ /* 0x000e700000000a00 */
[----:B------:R-:W2:Y:S01]  /*0520*/  LDC.64 R6, c[0x0][0x398] ;  /* 0x0000e600ff067b82 */ /* 0x000ea20000000a00 */
[----:B-1----:R-:W-:-:S06]  /*0530*/  IMAD.WIDE R4, R0, 0x4, R4 ;  /* 0x0000000400047825 */ /* 0x002fcc00078e0204 */
[----:B------:R-:W3:Y:S04]  /*0540*/  LDG.E R4, desc[UR6][R4.64] ;  /* 0x0000000604047981 */ /* 0x000ee8000c1e1900 */
[----:B--2---:R-:W3:Y:S02]  /*0550*/  LDG.E R7, desc[UR6][R6.64] ;  /* 0x0000000606077981 */ /* 0x004ee4000c1e1900 */
[----:B---3--:R-:W-:-:S13]  /*0560*/  FSETP.GEU.AND P0, PT, R4, R7, PT ;  /* 0x000000070400720b */ /* 0x008fda0003f0e000 */
[----:B------:R-:W-:Y:S05]  /*0570*/  @!P0 EXIT ;  /* 0x000000000000894d */ /* 0x000fea0003800000 */
.L_x_1012:
[----:B------:R-:W-:-:S05]  /*0580*/  HFMA2 R5, -RZ, RZ, 0, 5.9604644775390625e-08 ;  /* 0x00000001ff057431 */ /* 0x000fca00000001ff */
[----:B------:R-:W-:Y:S01]  /*0590*/  STG.E desc[UR6][R2.64], R5 ;  /* 0x0000000502007986 */ /* 0x000fe2000c101906 */
[----:B------:R-:W-:Y:S05]  /*05a0*/  EXIT ;  /* 0x000000000000794d */ /* 0x000fea0003800000 */
.L_x_1013:
        /* <DEDUP_REMOVED lines=13> */
.L_x_1308:


//--------------------- .text.vec_initIndex       --------------------------
	.section	.text.vec_initIndex,"ax",@progbits
	.align	128
        .global         vec_initIndex
        .type           vec_initIndex,@function
        .size           vec_initIndex,(.L_x_1309 - vec_initIndex)
        .other          vec_initIndex,@"STO_CUDA_ENTRY STV_DEFAULT"
vec_initIndex:
.text.vec_initIndex:
        /* <DEDUP_REMOVED lines=16> */
[----:B0-----:R-:W-:-:S05]  /*0100*/  IMAD.WIDE R2, R5, 0x4, R2 ;  /* 0x0000000405027825 */ /* 0x001fca00078e0202 */
[----:B-1----:R-:W-:Y:S01]  /*0110*/  STG.E desc[UR4][R2.64], R5 ;  /* 0x0000000502007986 */ /* 0x002fe2000c101904 */
[----:B------:R-:W-:Y:S05]  /*0120*/  EXIT ;  /* 0x000000000000794d */ /* 0x000fea0003800000 */
.L_x_1014:
        /* <DEDUP_REMOVED lines=13> */
.L_x_1309:


//--------------------- .text.vec_test1           --------------------------
	.section	.text.vec_test1,"ax",@progbits
	.align	128
        .global         vec_test1
        .type           vec_test1,@function
        .size           vec_test1,(.L_x_1310 - vec_test1)
        .other          vec_test1,@"STO_CUDA_ENTRY STV_DEFAULT"
vec_test1:
.text.vec_test1:
        /* <DEDUP_REMOVED lines=8> */
[----:B------:R-:W0:Y:S08]  /*0080*/  S2UR UR4, SR_CTAID.Y ;  /* 0x00000000000479c3 */ /* 0x000e300000002600 */
[----:B------:R-:W0:Y:S01]  /*0090*/  LDC R5, c[0x0][0x364] ;  /* 0x0000d900ff057b82 */ /* 0x000e220000000800 */
[----:B------:R-:W4:Y:S01]  /*00a0*/  LDCU UR6, c[0x0][0x370] ;  /* 0x00006e00ff0677ac */ /* 0x000f220008000800 */
[----:B-1----:R-:W-:-:S02]  /*00b0*/  IMAD R0, R3, UR5, R0 ;  /* 0x0000000503007c24 */ /* 0x002fc4000f8e0200 */
[----:B----4-:R-:W-:Y:S02]  /*00c0*/  IMAD R3, R3, UR6, RZ ;  /* 0x0000000603037c24 */ /* 0x010fe4000f8e02ff */
[----:B0-----:R-:W-:Y:S01]  /*00d0*/  IMAD R2, R5, UR4, R2 ;  /* 0x0000000405027c24 */ /* 0x001fe2000f8e0202 */
[----:B------:R-:W-:-:S03]  /*00e0*/  R2UR UR4, R1 ;  /* 0x00000000010472ca */ /* 0x000fc600000e0000 */
[----:B------:R-:W-:Y:S02]  /*00f0*/  IMAD R2, R2, R3, RZ ;  /* 0x0000000302027224 */ /* 0x000fe400078e02ff */
[----:B------:R-:W-:-:S05]  /*0100*/  IMAD.MOV R3, RZ, RZ, -R0 ;  /* 0x000000ffff037224 */ /* 0x000fca00078e0a00 */
[----:B------:R-:W-:-:S03]  /*0110*/  ISETP.NE.AND P0, PT, R2, R3, PT ;  /* 0x000000030200720c */ /* 0x000fc60003f05270 */
[----:B---3--:R-:W-:-:S04]  /*0120*/  UIADD3 UR36, UP0, UPT, UR4, UR36, URZ ;  /* 0x0000002404247290 */ /* 0x008fc8000ff1e0ff */
[----:B--2---:R-:W-:-:S06]  /*0130*/  UIADD3.X UR37, UPT, UPT, URZ, UR37, URZ, UP0, !UPT ;  /* 0x00000025ff257290 */ /* 0x004fcc00087fe4ff */
[----:B------:R-:W-:Y:S06]  /*0140*/  @P0 EXIT ;  /* 0x000000000000094d */ /* 0x000fec0003800000 */
[----:B------:R-:W0:Y:S01]  /*0150*/  LDCU UR4, c[0x0][0x390] ;  /* 0x00007200ff0477ac */ /* 0x000e220008000800 */
[----:B------:R-:W-:Y:S01]  /*0160*/  CS2R R16, SRZ ;  /* 0x0000000000107805 */ /* 0x000fe2000001ff00 */
[----:B------:R-:W1:Y:S01]  /*0170*/  LDCU.64 UR6, c[0x0][0x388] ;  /* 0x00007100ff0677ac */ /* 0x000e620008000a00 */
[----:B0-----:R-:W-:Y:S02]  /*0180*/  UISETP.NE.AND UP0, UPT, UR4, URZ, UPT ;  /* 0x000000ff0400728c */ /* 0x001fe4000bf05270 */
[----:B------:R-:W-:Y:S01]  /*0190*/  USHF.R.S32.HI UR38, URZ, 0x1f, UR4 ;  /* 0x0000001fff267899 */ /* 0x000fe20008011404 */
[----:B-1----:R-:W-:Y:S02]  /*01a0*/  IMAD.U32 R18, RZ, RZ, UR6 ;  /* 0x00000006ff127e24 */ /* 0x002fe4000f8e00ff */
[----:B------:R-:W-:-:S04]  /*01b0*/  IMAD.U32 R19, RZ, RZ, UR7 ;  /* 0x00000007ff137e24 */ /* 0x000fc8000f8e00ff */
[----:B------:R-:W-:Y:S05]  /*01c0*/  BRA.U !UP0, `(.L_x_1015) ;  /* 0x0000000108787547 */ /* 0x000fea000b800000 */
[----:B------:R-:W-:Y:S01]  /*01d0*/  MOV R0, 0x1c0 ;  /* 0x000001c000007802 */ /* 0x000fe20000000f00 */
[----:B------:R-:W-:Y:S02]  /*01e0*/  USHF.L.U32 UR5, UR4, 0x2, URZ ;  /* 0x0000000204057899 */ /* 0x000fe400080006ff */
[----:B------:R-:W-:Y:S01]  /*01f0*/  USHF.L.U64.HI UR4, UR4, 0x2, UR38 ;  /* 0x0000000204047899 */ /* 0x000fe20008010226 */
[----:B------:R0:W1:Y:S03]  /*0200*/  LDC.64 R2, c[0x4][R0] ;  /* 0x0100000000027b82 */ /* 0x0000660000000a00 */
[----:B------:R-:W-:Y:S02]  /*0210*/  IMAD.U32 R4, RZ, RZ, UR5 ;  /* 0x00000005ff047e24 */ /* 0x000fe4000f8e00ff */
[----:B------:R-:W-:-:S07]  /*0220*/  IMAD.U32 R5, RZ, RZ, UR4 ;  /* 0x00000004ff057e24 */ /* 0x000fce000f8e00ff */
[----:B------:R-:W-:-:S07]  /*0230*/  LEPC R20, `(.L_x_1016) ;  /* 0x000000001014794e */ /* 0x000fce0000000000 */
[----:B01----:R-:W-:Y:S05]  /*0240*/  CALL.ABS.NOINC R2 ;  /* 0x0000000002007343 */ /* 0x003fea0003c00000 */
.L_x_1016:
        /* <DEDUP_REMOVED lines=10> */
.L_x_1017:
[----:B------:R-:W0:Y:S01]  /*02f0*/  LDC.64 R8, c[0x4][0x190] ;  /* 0x01006400ff087b82 */ /* 0x000e220000000a00 */
[----:B------:R-:W-:Y:S01]  /*0300*/  MOV R0, 0x1b8 ;  /* 0x000001b800007802 */ /* 0x000fe20000000f00 */
[----:B------:R-:W1:Y:S01]  /*0310*/  LDCU.64 UR4, c[0x4][0x198] ;  /* 0x01003300ff0477ac */ /* 0x000e620008000a00 */
[----:B------:R-:W-:Y:S02]  /*0320*/  IMAD.U32 R6, RZ, RZ, UR36 ;  /* 0x00000024ff067e24 */ /* 0x000fe4000f8e00ff */
[----:B------:R-:W-:-:S03]  /*0330*/  IMAD.U32 R7, RZ, RZ, UR37 ;  /* 0x00000025ff077e24 */ /* 0x000fc6000f8e00ff */
[----:B------:R2:W3:Y:S01]  /*0340*/  LDC.64 R2, c[0x4][R0] ;  /* 0x0100000000027b82 */ /* 0x0004e20000000a00 */
[----:B-1----:R-:W-:Y:S02]  /*0350*/  IMAD.U32 R4, RZ, RZ, UR4 ;  /* 0x00000004ff047e24 */ /* 0x002fe4000f8e00ff */
[----:B------:R-:W-:Y:S01]  /*0360*/  IMAD.U32 R5, RZ, RZ, UR5 ;  /* 0x00000005ff057e24 */ /* 0x000fe2000f8e00ff */
[----:B0-----:R2:W-:Y:S06]  /*0370*/  STL.64 [R1], R8 ;  /* 0x0000000801007387 */ /* 0x0015ec0000100a00 */
[----:B------:R-:W-:-:S07]  /*0380*/  LEPC R20, `(.L_x_1018) ;  /* 0x000000001014794e */ /* 0x000fce0000000000 */
[----:B--23--:R-:W-:Y:S05]  /*0390*/  CALL.ABS.NOINC R2 ;  /* 0x0000000002007343 */ /* 0x00cfea0003c00000 */
.L_x_1018:
[----:B------:R-:W-:Y:S05]  /*03a0*/  BPT.TRAP 0x1 ;  /* 0x000000040000795c */ /* 0x000fea0000300000 */
.L_x_1015:
[----:B------:R-:W0:Y:S01]  /*03b0*/  LDCU UR4, c[0x0][0x390] ;  /* 0x00007200ff0477ac */ /* 0x000e220008000800 */
[----:B------:R-:W1:Y:S01]  /*03c0*/  LDC.64 R22, c[0x0][0x358] ;  /* 0x0000d600ff167b82 */ /* 0x000e620000000a00 */
[----:B------:R-:W0:Y:S02]  /*03d0*/  LDCU.64 UR6, c[0x0][0x388] ;  /* 0x00007100ff0677ac */ /* 0x000e240008000a00 */
[----:B0-----:R-:W-:-:S04]  /*03e0*/  ULEA UR5, UP0, UR4, UR6, 0x2 ;  /* 0x0000000604057291 */ /* 0x001fc8000f8010ff */
[----:B------:R-:W-:Y:S02]  /*03f0*/  ULEA.HI.X UR4, UR4, UR7, UR38, 0x2, UP0 ;  /* 0x0000000704047291 */ /* 0x000fe400080f1426 */
[----:B------:R-:W-:-:S04]  /*0400*/  IMAD.U32 R25, RZ, RZ, UR5 ;  /* 0x00000005ff197e24 */ /* 0x000fc8000f8e00ff */
[----:B------:R-:W-:Y:S01]  /*0410*/  IMAD.U32 R24, RZ, RZ, UR4 ;  /* 0x00000004ff187e24 */ /* 0x000fe2000f8e00ff */
[----:B------:R-:W-:-:S04]  /*0420*/  ISETP.GT.U32.AND P0, PT, R25, UR6, PT ;  /* 0x0000000619007c0c */ /* 0x000fc8000bf04070 */
[----:B------:R-:W-:-:S13]  /*0430*/  ISETP.GT.U32.AND.EX P0, PT, R24, UR7, PT, P0 ;  /* 0x0000000718007c0c */ /* 0x000fda000bf04100 */
[----:B------:R-:W-:Y:S05]  /*0440*/  @!P0 BRA `(.L_x_1019) ;  /* 0x0000001000888947 */ /* 0x000fea0003800000 */
[----:B------:R-:W0:Y:S01]  /*0450*/  LDCU.64 UR4, c[0x0][0x388] ;  /* 0x00007100ff0477ac */ /* 0x000e220008000a00 */
[----:B------:R-:W-:Y:S01]  /*0460*/  BSSY.RECONVERGENT B2, `(.L_x_1019) ;  /* 0x0000120000027945 */ /* 0x000fe20003800200 */
[----:B0-----:R-:W-:Y:S02]  /*0470*/  IMAD.U32 R26, RZ, RZ, UR4 ;  /* 0x00000004ff1a7e24 */ /* 0x001fe4000f8e00ff */
[----:B------:R-:W-:Y:S02]  /*0480*/  IMAD.U32 R20, RZ, RZ, UR5 ;  /* 0x00000005ff147e24 */ /* 0x000fe4000f8e00ff */
[----:B------:R-:W-:Y:S02]  /*0490*/  IMAD.U32 R4, RZ, RZ, UR4 ;  /* 0x00000004ff047e24 */ /* 0x000fe4000f8e00ff */
[----:B------:R-:W-:-:S07]  /*04a0*/  IMAD.U32 R5, RZ, RZ, UR5 ;  /* 0x00000005ff057e24 */ /* 0x000fce000f8e00ff */
.L_x_1040:
[C---:B--2---:R-:W-:Y:S01]  /*04b0*/  IADD3 R2, P1, PT, R26.reuse, 0x80, RZ ;  /* 0x000000801a027810 */ /* 0x044fe20007f3e0ff */
[----:B------:R-:W-:Y:S01]  /*04c0*/  BSSY.RECONVERGENT B1, `(.L_x_1020) ;  /* 0x0000116000017945 */ /* 0x000fe20003800200 */
[----:B------:R-:W-:Y:S01]  /*04d0*/  IADD3 R12, P2, PT, R26, 0x4, RZ ;  /* 0x000000041a0c7810 */ /* 0x000fe20007f5e0ff */
[----:B------:R-:W-:Y:S01]  /*04e0*/  IMAD.MOV.U32 R14, RZ, RZ, R26 ;  /* 0x000000ffff0e7224 */ /* 0x000fe200078e001a */
[CC--:B------:R-:W-:Y:S01]  /*04f0*/  ISETP.LT.U32.AND P0, PT, R2.reuse, R25.reuse, PT ;  /* 0x000000190200720c */ /* 0x0c0fe20003f01070 */
[--C-:B------:R-:W-:Y:S01]  /*0500*/  IMAD.X R3, RZ, RZ, R20.reuse, P1 ;  /* 0x000000ffff037224 */ /* 0x100fe200008e0614 */
[CC--:B------:R-:W-:Y:S01]  /*0510*/  ISETP.GE.U32.AND P1, PT, R2.reuse, R25.reuse, PT ;  /* 0x000000190200720c */ /* 0x0c0fe20003f26070 */
[--C-:B------:R-:W-:Y:S02]  /*0520*/  IMAD.X R0, RZ, RZ, R20.reuse, P2 ;  /* 0x000000ffff007224 */ /* 0x100fe400010e0614 */
[----:B------:R-:W-:Y:S01]  /*0530*/  IMAD.MOV.U32 R13, RZ, RZ, R20 ;  /* 0x000000ffff0d7224 */ /* 0x000fe200078e0014 */
[CC--:B------:R-:W-:Y:S01]  /*0540*/  ISETP.LT.U32.AND.EX P0, PT, R3.reuse, R24.reuse, PT, P0 ;  /* 0x000000180300720c */ /* 0x0c0fe20003f01100 */
[----:B------:R-:W-:Y:S01]  /*0550*/  IMAD.MOV.U32 R26, RZ, RZ, R2 ;  /* 0x000000ffff1a7224 */ /* 0x000fe200078e0002 */
[CC--:B------:R-:W-:Y:S01]  /*0560*/  ISETP.GE.U32.AND.EX P1, PT, R3.reuse, R24.reuse, PT, P1 ;  /* 0x000000180300720c */ /* 0x0c0fe20003f26110 */
[----:B------:R-:W-:Y:S01]  /*0570*/  IMAD.MOV.U32 R20, RZ, RZ, R3 ;  /* 0x000000ffff147224 */ /* 0x000fe200078e0003 */
[----:B------:R-:W-:Y:S01]  /*0580*/  SEL R21, R2, R25, P0 ;  /* 0x0000001902157207 */ /* 0x000fe20000000000 */
[----:B------:R-:W-:Y:S01]  /*0590*/  IMAD.MOV.U32 R2, RZ, RZ, R4 ;  /* 0x000000ffff027224 */ /* 0x000fe200078e0004 */
[----:B------:R-:W-:Y:S01]  /*05a0*/  SEL R15, R3, R24, P0 ;  /* 0x00000018030f7207 */ /* 0x000fe20000000000 */
[----:B------:R-:W-:Y:S01]  /*05b0*/  IMAD.MOV.U32 R3, RZ, RZ, R5 ;  /* 0x000000ffff037224 */ /* 0x000fe200078e0005 */
[----:B------:R-:W-:-:S04]  /*05c0*/  ISETP.NE.U32.AND P0, PT, R12, R21, PT ;  /* 0x000000150c00720c */ /* 0x000fc80003f05070 */
[----:B------:R-:W-:-:S13]  /*05d0*/  ISETP.NE.AND.EX P0, PT, R0, R15, PT, P0 ;  /* 0x0000000f0000720c */ /* 0x000fda0003f05300 */
[----:B------:R-:W-:Y:S05]  /*05e0*/  @!P0 BRA `(.L_x_1021) ;  /* 0x00000010000c8947 */ /* 0x000fea0003800000 */
[----:B------:R-:W-:Y:S01]  /*05f0*/  CS2R R36, SRZ ;  /* 0x0000000000247805 */ /* 0x000fe2000001ff00 */
[--C-:B------:R-:W-:Y:S02]  /*0600*/  IMAD.MOV.U32 R10, RZ, RZ, R2.reuse ;  /* 0x000000ffff0a7224 */ /* 0x100fe400078e0002 */
[--C-:B------:R-:W-:Y:S02]  /*0610*/  IMAD.MOV.U32 R11, RZ, RZ, R3.reuse ;  /* 0x000000ffff0b7224 */ /* 0x100fe400078e0003 */
[----:B------:R-:W-:Y:S02]  /*0620*/  IMAD.MOV.U32 R32, RZ, RZ, R2 ;  /* 0x000000ffff207224 */ /* 0x000fe400078e0002 */
[----:B------:R-:W-:-:S07]  /*0630*/  IMAD.MOV.U32 R33, RZ, RZ, R3 ;  /* 0x000000ffff217224 */ /* 0x000fce00078e0003 */
.L_x_1039:
[C---:B-1----:R-:W-:Y:S01]  /*0640*/  R2UR UR4, R22.reuse ;  /* 0x00000000160472ca */ /* 0x042fe200000e0000 */
[----:B0-----:R-:W-:Y:S01]  /*0650*/  IMAD.MOV.U32 R4, RZ, RZ, R32 ;  /* 0x000000ffff047224 */ /* 0x001fe200078e0020 */
[C---:B------:R-:W-:Y:S01]  /*0660*/  R2UR UR5, R23.reuse ;  /* 0x00000000170572ca */ /* 0x040fe200000e0000 */
[----:B------:R-:W-:Y:S01]  /*0670*/  IMAD.MOV.U32 R5, RZ, RZ, R33 ;  /* 0x000000ffff057224 */ /* 0x000fe200078e0021 */
[----:B------:R-:W-:Y:S02]  /*0680*/  R2UR UR6, R22 ;  /* 0x00000000160672ca */ /* 0x000fe400000e0000 */
[----:B------:R-:W-:-:S09]  /*0690*/  R2UR UR7, R23 ;  /* 0x00000000170772ca */ /* 0x000fd200000e0000 */
[----:B--2---:R-:W2:Y:S04]  /*06a0*/  LDG.E R27, desc[UR4][R4.64+0x4] ;  /* 0x00000404041b7981 */ /* 0x004ea8000c1e1900 */
[----:B------:R-:W2:Y:S01]  /*06b0*/  LDG.E R6, desc[UR6][R2.64] ;  /* 0x0000000602067981 */ /* 0x000ea2000c1e1900 */
[----:B------:R-:W-:Y:S01]  /*06c0*/  IADD3 R28, P2, PT, R10, 0x4, RZ ;  /* 0x000000040a1c7810 */ /* 0x000fe20007f5e0ff */
[----:B------:R-:W-:Y:S01]  /*06d0*/  BSSY.RECONVERGENT B0, `(.L_x_1022) ;  /* 0x00000e9000007945 */ /* 0x000fe20003800200 */
[----:B------:R-:W-:-:S03]  /*06e0*/  IADD3 R29, P3, PT, R32, 0x4, RZ ;  /* 0x00000004201d7810 */ /* 0x000fc60007f7e0ff */
[----:B------:R-:W-:Y:S02]  /*06f0*/  IMAD.X R31, RZ, RZ, R11, P2 ;  /* 0x000000ffff1f7224 */ /* 0x000fe400010e060b */
[----:B------:R-:W-:Y:S01]  /*0700*/  IMAD.X R30, RZ, RZ, R33, P3 ;  /* 0x000000ffff1e7224 */ /* 0x000fe200018e0621 */
[----:B--2---:R-:W-:-:S13]  /*0710*/  FSETP.GEU.AND P0, PT, R27, R6, PT ;  /* 0x000000061b00720b */ /* 0x004fda0003f0e000 */
[----:B------:R-:W-:Y:S05]  /*0720*/  @!P0 BRA `(.L_x_1023) ;  /* 0x0000000000888947 */ /* 0x000fea0003800000 */
[----:B------:R-:W-:Y:S02]  /*0730*/  R2UR UR4, R22 ;  /* 0x00000000160472ca */ /* 0x000fe400000e0000 */
[----:B------:R-:W-:-:S13]  /*0740*/  R2UR UR5, R23 ;  /* 0x00000000170572ca */ /* 0x000fda00000e0000 */
[----:B------:R-:W2:Y:S01]  /*0750*/  LDG.E R4, desc[UR4][R4.64] ;  /* 0x0000000404047981 */ /* 0x000ea2000c1e1900 */
[----:B------:R-:W-:Y:S01]  /*0760*/  BSSY.RECONVERGENT B3, `(.L_x_1024) ;  /* 0x0000018000037945 */ /* 0x000fe20003800200 */
[----:B------:R-:W-:Y:S02]  /*0770*/  IMAD.MOV.U32 R11, RZ, RZ, R29 ;  /* 0x000000ffff0b7224 */ /* 0x000fe400078e001d */
[----:B------:R-:W-:Y:S01]  /*0780*/  IMAD.MOV.U32 R34, RZ, RZ, R30 ;  /* 0x000000ffff227224 */ /* 0x000fe200078e001e */
[----:B--2---:R-:W-:-:S13]  /*0790*/  FSETP.GEU.AND P0, PT, R27, R4, PT ;  /* 0x000000041b00720b */ /* 0x004fda0003f0e000 */
[----:B------:R-:W-:Y:S05]  /*07a0*/  @P0 BRA `(.L_x_1025) ;  /* 0x00000000004c0947 */ /* 0x000fea0003800000 */
[----:B------:R-:W-:-:S07]  /*07b0*/  IMAD.MOV.U32 R8, RZ, RZ, R4 ;  /* 0x000000ffff087224 */ /* 0x000fce00078e0004 */
.L_x_1026:
[C---:B------:R-:W-:Y:S01]  /*07c0*/  R2UR UR4, R22.reuse ;  /* 0x00000000160472ca */ /* 0x040fe200000e0000 */
[----:B------:R-:W-:Y:S01]  /*07d0*/  IMAD.MOV.U32 R4, RZ, RZ, R11 ;  /* 0x000000ffff047224 */ /* 0x000fe200078e000b */
[C---:B------:R-:W-:Y:S01]  /*07e0*/  R2UR UR5, R23.reuse ;  /* 0x00000000170572ca */ /* 0x040fe200000e0000 */
[----:B------:R-:W-:Y:S01]  /*07f0*/  IMAD.MOV.U32 R5, RZ, RZ, R34 ;  /* 0x000000ffff057224 */ /* 0x000fe200078e0022 */
[----:B------:R-:W-:Y:S01]  /*0800*/  R2UR UR6, R22 ;  /* 0x00000000160672ca */ /* 0x000fe200000e0000 */
[----:B------:R-:W-:Y:S01]  /*0810*/  IMAD.MOV.U32 R6, RZ, RZ, R32 ;  /* 0x000000ffff067224 */ /* 0x000fe200078e0020 */
[----:B------:R-:W-:Y:S01]  /*0820*/  R2UR UR7, R23 ;  /* 0x00000000170772ca */ /* 0x000fe200000e0000 */
[----:B------:R-:W-:-:S08]  /*0830*/  IMAD.MOV.U32 R7, RZ, RZ, R33 ;  /* 0x000000ffff077224 */ /* 0x000fd000078e0021 */
[----:B------:R0:W-:Y:S04]  /*0840*/  STG.E desc[UR4][R4.64], R8 ;  /* 0x0000000804007986 */ /* 0x0001e8000c101904 */
[----:B0-----:R-:W2:Y:S01]  /*0850*/  LDG.E R8, desc[UR6][R6.64+-0x4] ;  /* 0xfffffc0606087981 */ /* 0x001ea2000c1e1900 */
[----:B------:R-:W-:Y:S01]  /*0860*/  IADD3 R9, P2, PT, R32, -0x4, RZ ;  /* 0xfffffffc20097810 */ /* 0x000fe20007f5e0ff */
[----:B------:R-:W-:Y:S02]  /*0870*/  IMAD.MOV.U32 R11, RZ, RZ, R32 ;  /* 0x000000ffff0b7224 */ /* 0x000fe400078e0020 */
[----:B------:R-:W-:Y:S01]  /*0880*/  IMAD.MOV.U32 R34, RZ, RZ, R33 ;  /* 0x000000ffff227224 */ /* 0x000fe200078e0021 */
[----:B------:R-:W-:Y:S01]  /*0890*/  IADD3.X R10, PT, PT, R33, -0x1, RZ, P2, !PT ;  /* 0xffffffff210a7810 */ /* 0x000fe200017fe4ff */
[----:B------:R-:W-:-:S04]  /*08a0*/  IMAD.MOV.U32 R32, RZ, RZ, R9 ;  /* 0x000000ffff207224 */ /* 0x000fc800078e0009 */
[----:B------:R-:W-:Y:S01]  /*08b0*/  IMAD.MOV.U32 R33, RZ, RZ, R10 ;  /* 0x000000ffff217224 */ /* 0x000fe200078e000a */
[----:B--2---:R-:W-:-:S13]  /*08c0*/  FSETP.GEU.AND P0, PT, R27, R8, PT ;  /* 0x000000081b00720b */ /* 0x004fda0003f0e000 */
[----:B------:R-:W-:Y:S05]  /*08d0*/  @!P0 BRA `(.L_x_1026) ;  /* 0xfffffffc00b88947 */ /* 0x000fea000383ffff */
.L_x_1025:
[----:B------:R-:W-:Y:S05]  /*08e0*/  BSYNC.RECONVERGENT B3 ;  /* 0x0000000000037941 */ /* 0x000fea0003800200 */
.L_x_1024:
[----:B------:R-:W-:Y:S01]  /*08f0*/  R2UR UR4, R22 ;  /* 0x00000000160472ca */ /* 0x000fe200000e0000 */
[----:B------:R-:W-:Y:S01]  /*0900*/  IMAD.MOV.U32 R4, RZ, RZ, R11 ;  /* 0x000000ffff047224 */ /* 0x000fe200078e000b */
[----:B------:R-:W-:Y:S01]  /*0910*/  R2UR UR5, R23 ;  /* 0x00000000170572ca */ /* 0x000fe200000e0000 */
[----:B------:R-:W-:-:S12]  /*0920*/  IMAD.MOV.U32 R5, RZ, RZ, R34 ;  /* 0x000000ffff057224 */ /* 0x000fd800078e0022 */
[----:B------:R0:W-:Y:S01]  /*0930*/  STG.E desc[UR4][R4.64], R27 ;  /* 0x0000001b04007986 */ /* 0x0001e2000c101904 */
[----:B------:R-:W-:Y:S05]  /*0940*/  BRA `(.L_x_1027) ;  /* 0x0000000c00047947 */ /* 0x000fea0003800000 */
.L_x_1023:
[C---:B------:R-:W-:Y:S01]  /*0950*/  LOP3.LUT R38, R37.reuse, 0x3, RZ, 0xc0, !PT ;  /* 0x0000000325267812 */ /* 0x040fe200078ec0ff */
[----:B------:R-:W-:Y:S01]  /*0960*/  BSSY.RECONVERGENT B3, `(.L_x_1028) ;  /* 0x0000035000037945 */ /* 0x000fe20003800200 */
[----:B------:R-:W-:Y:S01]  /*0970*/  IADD3 R6, P3, PT, R32, 0x8, RZ ;  /* 0x0000000820067810 */ /* 0x000fe20007f7e0ff */
[----:B------:R-:W-:Y:S01]  /*0980*/  IMAD.MOV.U32 R35, RZ, RZ, R12 ;  /* 0x000000ffff237224 */ /* 0x000fe200078e000c */
[----:B------:R-:W-:Y:S01]  /*0990*/  ISETP.NE.U32.AND P2, PT, R38, 0x3, PT ;  /* 0x000000032600780c */ /* 0x000fe20003f45070 */
[----:B------:R-:W-:Y:S01]  /*09a0*/  IMAD.MOV.U32 R34, RZ, RZ, R0 ;  /* 0x000000ffff227224 */ /* 0x000fe200078e0000 */
[----:B------:R-:W-:Y:S01]  /*09b0*/  ISETP.GE.U32.AND P0, PT, R37, 0x3, PT ;  /* 0x000000032500780c */ /* 0x000fe20003f06070 */
[----:B------:R-:W-:Y:S01]  /*09c0*/  IMAD.X R7, RZ, RZ, R33, P3 ;  /* 0x000000ffff077224 */ /* 0x000fe200018e0621 */
[----:B------:R-:W-:Y:S01]  /*09d0*/  ISETP.NE.AND.EX P2, PT, RZ, RZ, PT, P2 ;  /* 0x000000ffff00720c */ /* 0x000fe20003f45320 */
[----:B------:R-:W-:Y:S01]  /*09e0*/  IMAD.MOV.U32 R8, RZ, RZ, R28 ;  /* 0x000000ffff087224 */ /* 0x000fe200078e001c */
[----:B------:R-:W-:Y:S01]  /*09f0*/  ISETP.GE.U32.AND.EX P0, PT, R36, RZ, PT, P0 ;  /* 0x000000ff2400720c */ /* 0x000fe20003f06100 */
[----:B------:R-:W-:-:S10]  /*0a00*/  IMAD.MOV.U32 R9, RZ, RZ, R31 ;  /* 0x000000ffff097224 */ /* 0x000fd400078e001f */
[----:B------:R-:W-:Y:S05]  /*0a10*/  @!P2 BRA `(.L_x_1029) ;  /* 0x0000000000a4a947 */ /* 0x000fea0003800000 */
[----:B------:R-:W-:Y:S02]  /*0a20*/  R2UR UR4, R22 ;  /* 0x00000000160472ca */ /* 0x000fe400000e0000 */
[----:B------:R-:W-:-:S13]  /*0a30*/  R2UR UR5, R23 ;  /* 0x00000000170572ca */ /* 0x000fda00000e0000 */
[----:B------:R-:W2:Y:S01]  /*0a40*/  LDG.E R39, desc[UR4][R10.64] ;  /* 0x000000040a277981 */ /* 0x000ea2000c1e1900 */
[----:B------:R-:W-:Y:S01]  /*0a50*/  ISETP.NE.U32.AND P2, PT, R38, RZ, PT ;  /* 0x000000ff2600720c */ /* 0x000fe20003f45070 */
[----:B------:R-:W-:Y:S01]  /*0a60*/  IMAD.MOV.U32 R6, RZ, RZ, R29 ;  /* 0x000000ffff067224 */ /* 0x000fe200078e001d */
[----:B------:R-:W-:Y:S01]  /*0a70*/  IADD3 R35, P3, PT, R12, -0x4, RZ ;  /* 0xfffffffc0c237810 */ /* 0x000fe20007f7e0ff */
[----:B------:R-:W-:Y:S01]  /*0a80*/  IMAD.MOV.U32 R7, RZ, RZ, R30 ;  /* 0x000000ffff077224 */ /* 0x000fe200078e001e */
[----:B------:R-:W-:Y:S01]  /*0a90*/  ISETP.NE.AND.EX P2, PT, RZ, RZ, PT, P2 ;  /* 0x000000ffff00720c */ /* 0x000fe20003f45320 */
[----:B------:R-:W-:Y:S01]  /*0aa0*/  IMAD.MOV.U32 R8, RZ, RZ, R10 ;  /* 0x000000ffff087224 */ /* 0x000fe200078e000a */
[----:B------:R-:W-:Y:S01]  /*0ab0*/  IADD3.X R34, PT, PT, R0, -0x1, RZ, P3, !PT ;  /* 0xffffffff00227810 */ /* 0x000fe20001ffe4ff */
[----:B------:R-:W-:Y:S01]  /*0ac0*/  IMAD.MOV.U32 R9, RZ, RZ, R11 ;  /* 0x000000ffff097224 */ /* 0x000fe200078e000b */
[----:B--2---:R0:W-:Y:S09]  /*0ad0*/  STG.E desc[UR4][R6.64], R39 ;  /* 0x0000002706007986 */ /* 0x0041f2000c101904 */
[----:B------:R-:W-:Y:S05]  /*0ae0*/  @!P2 BRA `(.L_x_1029) ;  /* 0x000000000070a947 */ /* 0x000fea0003800000 */
[----:B------:R-:W-:Y:S02]  /*0af0*/  R2UR UR4, R22 ;  /* 0x00000000160472ca */ /* 0x000fe400000e0000 */
[----:B------:R-:W-:-:S13]  /*0b00*/  R2UR UR5, R23 ;  /* 0x00000000170572ca */ /* 0x000fda00000e0000 */
[----:B0-----:R-:W2:Y:S01]  /*0b10*/  LDG.E R7, desc[UR4][R10.64+-0x4] ;  /* 0xfffffc040a077981 */ /* 0x001ea2000c1e1900 */
[----:B------:R-:W-:-:S04]  /*0b20*/  ISETP.NE.U32.AND P2, PT, R38, 0x1, PT ;  /* 0x000000012600780c */ /* 0x000fc80003f45070 */
[----:B------:R-:W-:-:S13]  /*0b30*/  ISETP.NE.AND.EX P2, PT, RZ, RZ, PT, P2 ;  /* 0x000000ffff00720c */ /* 0x000fda0003f45320 */
[----:B------:R-:W-:Y:S02]  /*0b40*/  @P2 R2UR UR6, R22 ;  /* 0x00000000160622ca */ /* 0x000fe400000e0000 */
[----:B------:R-:W-:Y:S01]  /*0b50*/  @P2 R2UR UR7, R23 ;  /* 0x00000000170722ca */ /* 0x000fe200000e0000 */
[----:B--2---:R0:W-:-:S12]  /*0b60*/  STG.E desc[UR4][R4.64], R7 ;  /* 0x0000000704007986 */ /* 0x0041d8000c101904 */
[----:B------:R1:W2:Y:S01]  /*0b70*/  @P2 LDG.E R39, desc[UR6][R10.64+-0x8] ;  /* 0xfffff8060a272981 */ /* 0x0002a2000c1e1900 */
[----:B------:R-:W-:Y:S01]  /*0b80*/  @P2 R2UR UR4, R22 ;  /* 0x00000000160422ca */ /* 0x000fe200000e0000 */
[----:B------:R-:W-:Y:S01]  /*0b90*/  IMAD.MOV.U32 R6, RZ, RZ, R4 ;  /* 0x000000ffff067224 */ /* 0x000fe200078e0004 */
[----:B------:R-:W-:Y:S02]  /*0ba0*/  @P2 R2UR UR5, R23 ;  /* 0x00000000170522ca */ /* 0x000fe400000e0000 */
[----:B------:R-:W-:Y:S02]  /*0bb0*/  IADD3 R8, P4, PT, R10, -0x4, RZ ;  /* 0xfffffffc0a087810 */ /* 0x000fe40007f9e0ff */
[----:B------:R-:W-:Y:S01]  /*0bc0*/  @P2 IADD3 R32, P6, PT, R32, -0x4, RZ ;  /* 0xfffffffc20202810 */ /* 0x000fe20007fde0ff */
[----:B0-----:R-:W-:Y:S01]  /*0bd0*/  IMAD.MOV.U32 R7, RZ, RZ, R5 ;  /* 0x000000ffff077224 */ /* 0x001fe200078e0005 */
[----:B------:R-:W-:Y:S02]  /*0be0*/  @P2 IADD3 R38, P5, PT, R10, -0x8, RZ ;  /* 0xfffffff80a262810 */ /* 0x000fe40007fbe0ff */
[----:B------:R-:W-:Y:S01]  /*0bf0*/  IADD3.X R9, PT, PT, R11, -0x1, RZ, P4, !PT ;  /* 0xffffffff0b097810 */ /* 0x000fe200027fe4ff */
[----:B------:R-:W-:Y:S01]  /*0c00*/  @P2 IMAD.MOV.U32 R6, RZ, RZ, R32 ;  /* 0x000000ffff062224 */ /* 0x000fe200078e0020 */
[----:B------:R-:W-:Y:S01]  /*0c10*/  IADD3 R35, P3, PT, R12, -0x8, RZ ;  /* 0xfffffff80c237810 */ /* 0x000fe20007f7e0ff */
[----:B------:R-:W-:Y:S01]  /*0c20*/  @P2 IMAD.MOV.U32 R8, RZ, RZ, R38 ;  /* 0x000000ffff082224 */ /* 0x000fe200078e0026 */
[----:B------:R-:W-:-:S02]  /*0c30*/  @P2 IADD3.X R33, PT, PT, R33, -0x1, RZ, P6, !PT ;  /* 0xffffffff21212810 */ /* 0x000fc400037fe4ff */
[----:B-1----:R-:W-:Y:S02]  /*0c40*/  @P2 IADD3.X R11, PT, PT, R11, -0x1, RZ, P5, !PT ;  /* 0xffffffff0b0b2810 */ /* 0x002fe40002ffe4ff */
[----:B------:R-:W-:Y:S01]  /*0c50*/  @P2 IADD3 R35, P4, PT, R12, -0xc, RZ ;  /* 0xfffffff40c232810 */ /* 0x000fe20007f9e0ff */
[----:B------:R-:W-:Y:S01]  /*0c60*/  @P2 IMAD.MOV.U32 R7, RZ, RZ, R33 ;  /* 0x000000ffff072224 */ /* 0x000fe200078e0021 */
[C---:B------:R-:W-:Y:S01]  /*0c70*/  IADD3.X R34, PT, PT, R0.reuse, -0x1, RZ, P3, !PT ;  /* 0xffffffff00227810 */ /* 0x040fe20001ffe4ff */
[----:B------:R-:W-:Y:S01]  /*0c80*/  @P2 IMAD.MOV.U32 R9, RZ, RZ, R11 ;  /* 0x000000ffff092224 */ /* 0x000fe200078e000b */
[----:B------:R-:W-:Y:S01]  /*0c90*/  @P2 IADD3.X R34, PT, PT, R0, -0x1, RZ, P4, !PT ;  /* 0xffffffff00222810 */ /* 0x000fe200027fe4ff */
[----:B--2---:R1:W-:Y:S08]  /*0ca0*/  @P2 STG.E desc[UR4][R4.64+-0x4], R39 ;  /* 0xfffffc2704002986 */ /* 0x0043f0000c101904 */
.L_x_1029:
[----:B------:R-:W-:Y:S05]  /*0cb0*/  BSYNC.RECONVERGENT B3 ;  /* 0x0000000000037941 */ /* 0x000fea0003800200 */
.L_x_1028:
[----:B------:R-:W-:Y:S04]  /*0cc0*/  BSSY.RECONVERGENT B4, `(.L_x_1030) ;  /* 0x0000086000047945 */ /* 0x000fe80003800200 */
[----:B------:R-:W-:Y:S05]  /*0cd0*/  @!P0 BRA `(.L_x_1031) ;  /* 0x0000000800108947 */ /* 0x000fea0003800000 */
[----:B------:R-:W-:Y:S01]  /*0ce0*/  ISETP.GT.U32.AND P0, PT, R35, R14, PT ;  /* 0x0000000e2300720c */ /* 0x000fe20003f04070 */
[----:B------:R-:W-:Y:S03]  /*0cf0*/  BSSY.RELIABLE B3, `(.L_x_1032) ;  /* 0x0000069000037945 */ /* 0x000fe60003800100 */
[----:B------:R-:W-:-:S13]  /*0d00*/  ISETP.GT.AND.EX P0, PT, R34, R13, PT, P0 ;  /* 0x0000000d2200720c */ /* 0x000fda0003f04300 */
[----:B------:R-:W-:Y:S05]  /*0d10*/  @!P0 BRA `(.L_x_1033) ;  /* 0x0000000400988947 */ /* 0x000fea0003800000 */
[----:B-1----:R-:W-:Y:S01]  /*0d20*/  IADD3 R4, P0, PT, -R14, R35, RZ ;  /* 0x000000230e047210 */ /* 0x002fe20007f1e1ff */
        /* <DEDUP_REMOVED lines=9> */
.L_x_1036:
[----:B------:R-:W-:Y:S02]  /*0dc0*/  R2UR UR4, R22 ;  /* 0x00000000160472ca */ /* 0x000fe400000e0000 */
[----:B------:R-:W-:-:S13]  /*0dd0*/  R2UR UR5, R23 ;  /* 0x00000000170572ca */ /* 0x000fda00000e0000 */
[----:B------:R-:W2:Y:S01]  /*0de0*/  LDG.E R11, desc[UR4][R8.64+-0x4] ;  /* 0xfffffc04080b7981 */ /* 0x000ea2000c1e1900 */
[----:B------:R-:W-:Y:S02]  /*0df0*/  R2UR UR6, R22 ;  /* 0x00000000160672ca */ /* 0x000fe400000e0000 */
[----:B------:R-:W-:Y:S01]  /*0e00*/  R2UR UR7, R23 ;  /* 0x00000000170772ca */ /* 0x000fe200000e0000 */
[----:B--2---:R1:W-:-:S12]  /*0e10*/  STG.E desc[UR4][R6.64+-0x4], R11 ;  /* 0xfffffc0b06007986 */ /* 0x0043d8000c101904 */
[----:B------:R-:W2:Y:S04]  /*0e20*/  LDG.E R33, desc[UR6][R8.64+-0x8] ;  /* 0xfffff80608217981 */ /* 0x000ea8000c1e1900 */
[----:B--2---:R2:W-:Y:S04]  /*0e30*/  STG.E desc[UR4][R6.64+-0x8], R33 ;  /* 0xfffff82106007986 */ /* 0x0045e8000c101904 */
[----:B0-----:R-:W3:Y:S04]  /*0e40*/  LDG.E R39, desc[UR6][R8.64+-0xc] ;  /* 0xfffff40608277981 */ /* 0x001ee8000c1e1900 */
[----:B---3--:R0:W-:Y:S04]  /*0e50*/  STG.E desc[UR4][R6.64+-0xc], R39 ;  /* 0xfffff42706007986 */ /* 0x0081e8000c101904 */
[----:B------:R-:W3:Y:S04]  /*0e60*/  LDG.E R41, desc[UR6][R8.64+-0x10] ;  /* 0xfffff00608297981 */ /* 0x000ee8000c1e1900 */
[----:B---3--:R3:W-:Y:S04]  /*0e70*/  STG.E desc[UR4][R6.64+-0x10], R41 ;  /* 0xfffff02906007986 */ /* 0x0087e8000c101904 */
[----:B-1----:R-:W4:Y:S04]  /*0e80*/  LDG.E R11, desc[UR6][R8.64+-0x14] ;  /* 0xffffec06080b7981 */ /* 0x002f28000c1e1900 */
[----:B----4-:R1:W-:Y:S04]  /*0e90*/  STG.E desc[UR4][R6.64+-0x14], R11 ;  /* 0xffffec0b06007986 */ /* 0x0103e8000c101904 */
[----:B--2---:R-:W2:Y:S04]  /*0ea0*/  LDG.E R33, desc[UR6][R8.64+-0x18] ;  /* 0xffffe80608217981 */ /* 0x004ea8000c1e1900 */
[----:B--2---:R2:W-:Y:S04]  /*0eb0*/  STG.E desc[UR4][R6.64+-0x18], R33 ;  /* 0xffffe82106007986 */ /* 0x0045e8000c101904 */
[----:B0-----:R-:W4:Y:S04]  /*0ec0*/  LDG.E R39, desc[UR6][R8.64+-0x1c] ;  /* 0xffffe40608277981 */ /* 0x001f28000c1e1900 */
[----:B----4-:R0:W-:Y:S04]  /*0ed0*/  STG.E desc[UR4][R6.64+-0x1c], R39 ;  /* 0xffffe42706007986 */ /* 0x0101e8000c101904 */
[----:B---3--:R-:W3:Y:S04]  /*0ee0*/  LDG.E R41, desc[UR6][R8.64+-0x20] ;  /* 0xffffe00608297981 */ /* 0x008ee8000c1e1900 */
        /* <DEDUP_REMOVED lines=10> */
[----:B----4-:R-:W-:Y:S04]  /*0f90*/  STG.E desc[UR4][R6.64+-0x34], R11 ;  /* 0xffffcc0b06007986 */ /* 0x010fe8000c101904 */
[----:B--2---:R-:W2:Y:S04]  /*0fa0*/  LDG.E R33, desc[UR6][R8.64+-0x38] ;  /* 0xffffc80608217981 */ /* 0x004ea8000c1e1900 */
[----:B--2---:R1:W-:Y:S04]  /*0fb0*/  STG.E desc[UR4][R6.64+-0x38], R33 ;  /* 0xffffc82106007986 */ /* 0x0043e8000c101904 */
[----:B0-----:R-:W2:Y:S01]  /*0fc0*/  LDG.E R39, desc[UR6][R8.64+-0x3c] ;  /* 0xffffc40608277981 */ /* 0x001ea2000c1e1900 */
[----:B------:R-:W-:-:S04]  /*0fd0*/  IADD3 R35, P2, PT, R35, -0x40, RZ ;  /* 0xffffffc023237810 */ /* 0x000fc80007f5e0ff */
[----:B------:R-:W-:Y:S02]  /*0fe0*/  IADD3.X R34, PT, PT, R34, -0x1, RZ, P2, !PT ;  /* 0xffffffff22227810 */ /* 0x000fe400017fe4ff */
[----:B------:R-:W-:-:S04]  /*0ff0*/  ISETP.GT.U32.AND P2, PT, R35, R4, PT ;  /* 0x000000042300720c */ /* 0x000fc80003f44070 */
[----:B------:R-:W-:Y:S01]  /*1000*/  ISETP.GT.AND.EX P2, PT, R34, R5, PT, P2 ;  /* 0x000000052200720c */ /* 0x000fe20003f44320 */
[----:B--2---:R-:W-:Y:S04]  /*1010*/  STG.E desc[UR4][R6.64+-0x3c], R39 ;  /* 0xffffc42706007986 */ /* 0x004fe8000c101904 */
[----:B---3--:R0:W2:Y:S01]  /*1020*/  LDG.E R41, desc[UR6][R8.64+-0x40] ;  /* 0xffffc00608297981 */ /* 0x0080a2000c1e1900 */
        /* <DEDUP_REMOVED lines=10> */
.L_x_1035:
[----:B------:R-:W-:Y:S05]  /*10d0*/  BSYNC.RECONVERGENT B5 ;  /* 0x0000000000057941 */ /* 0x000fea0003800200 */
.L_x_1034:
[----:B------:R-:W-:Y:S01]  /*10e0*/  IADD3 R4, P3, PT, -R14, R35, RZ ;  /* 0x000000230e047210 */ /* 0x000fe20007f7e1ff */
[----:B------:R-:W-:Y:S03]  /*10f0*/  BSSY.RECONVERGENT B5, `(.L_x_1037) ;  /* 0x0000024000057945 */ /* 0x000fe60003800200 */
[----:B------:R-:W-:Y:S01]  /*1100*/  ISETP.GT.U32.AND P2, PT, R4, 0x10, PT ;  /* 0x000000100400780c */ /* 0x000fe20003f44070 */
[----:B------:R-:W-:-:S05]  /*1110*/  IMAD.X R4, R34, 0x1, ~R13, P3 ;  /* 0x0000000122047824 */ /* 0x000fca00018e0e0d */
[----:B------:R-:W-:-:S13]  /*1120*/  ISETP.GT.AND.EX P2, PT, R4, RZ, PT, P2 ;  /* 0x000000ff0400720c */ /* 0x000fda0003f44320 */
[----:B------:R-:W-:Y:S05]  /*1130*/  @!P2 BRA `(.L_x_1038) ;  /* 0x00000000007ca947 */ /* 0x000fea0003800000 */
        /* <DEDUP_REMOVED lines=8> */
[----:B------:R-:W3:Y:S04]  /*11c0*/  LDG.E R33, desc[UR6][R8.64+-0xc] ;  /* 0xfffff40608217981 */ /* 0x000ee8000c1e1900 */
[----:B---3--:R3:W-:Y:S04]  /*11d0*/  STG.E desc[UR4][R6.64+-0xc], R33 ;  /* 0xfffff42106007986 */ /* 0x0087e8000c101904 */
[----:B0-----:R-:W4:Y:S04]  /*11e0*/  LDG.E R39, desc[UR6][R8.64+-0x10] ;  /* 0xfffff00608277981 */ /* 0x001f28000c1e1900 */
[----:B----4-:R0:W-:Y:S04]  /*11f0*/  STG.E desc[UR4][R6.64+-0x10], R39 ;  /* 0xfffff02706007986 */ /* 0x0101e8000c101904 */
[----:B-1----:R-:W4:Y:S04]  /*1200*/  LDG.E R5, desc[UR6][R8.64+-0x14] ;  /* 0xffffec0608057981 */ /* 0x002f28000c1e1900 */
[----:B----4-:R-:W-:Y:S04]  /*1210*/  STG.E desc[UR4][R6.64+-0x14], R5 ;  /* 0xffffec0506007986 */ /* 0x010fe8000c101904 */
[----:B--2---:R-:W2:Y:S04]  /*1220*/  LDG.E R11, desc[UR6][R8.64+-0x18] ;  /* 0xffffe806080b7981 */ /* 0x004ea8000c1e1900 */
[----:B--2---:R1:W-:Y:S04]  /*1230*/  STG.E desc[UR4][R6.64+-0x18], R11 ;  /* 0xffffe80b06007986 */ /* 0x0043e8000c101904 */
[----:B---3--:R-:W2:Y:S01]  /*1240*/  LDG.E R33, desc[UR6][R8.64+-0x1c] ;  /* 0xffffe40608217981 */ /* 0x008ea2000c1e1900 */
[----:B------:R-:W-:-:S02]  /*1250*/  IADD3 R10, P3, PT, R8, -0x20, RZ ;  /* 0xffffffe0080a7810 */ /* 0x000fc40007f7e0ff */
[----:B------:R-:W-:Y:S01]  /*1260*/  IADD3 R4, P4, PT, R6, -0x20, RZ ;  /* 0xffffffe006047810 */ /* 0x000fe20007f9e0ff */
[----:B--2---:R-:W-:Y:S04]  /*1270*/  STG.E desc[UR4][R6.64+-0x1c], R33 ;  /* 0xffffe42106007986 */ /* 0x004fe8000c101904 */
[----:B0-----:R0:W2:Y:S01]  /*1280*/  LDG.E R39, desc[UR6][R8.64+-0x20] ;  /* 0xffffe00608277981 */ /* 0x0010a2000c1e1900 */
[----:B-1----:R-:W-:Y:S02]  /*1290*/  IADD3.X R11, PT, PT, R9, -0x1, RZ, P3, !PT ;  /* 0xffffffff090b7810 */ /* 0x002fe40001ffe4ff */
[----:B------:R-:W-:Y:S02]  /*12a0*/  IADD3.X R5, PT, PT, R7, -0x1, RZ, P4, !PT ;  /* 0xffffffff07057810 */ /* 0x000fe400027fe4ff */
[----:B------:R-:W-:-:S02]  /*12b0*/  IADD3 R35, P2, PT, R35, -0x20, RZ ;  /* 0xffffffe023237810 */ /* 0x000fc40007f5e0ff */
[----:B------:R-:W-:Y:S02]  /*12c0*/  PLOP3.LUT P0, PT, PT, PT, PT, 0x8, 0x80 ;  /* 0x000000000080781c */ /* 0x000fe40003f0e170 */
[----:B------:R-:W-:Y:S01]  /*12d0*/  IADD3.X R34, PT, PT, R34, -0x1, RZ, P2, !PT ;  /* 0xffffffff22227810 */ /* 0x000fe200017fe4ff */
[----:B0-----:R-:W-:Y:S02]  /*12e0*/  IMAD.MOV.U32 R8, RZ, RZ, R10 ;  /* 0x000000ffff087224 */ /* 0x001fe400078e000a */
[----:B------:R-:W-:Y:S01]  /*12f0*/  IMAD.MOV.U32 R9, RZ, RZ, R11 ;  /* 0x000000ffff097224 */ /* 0x000fe200078e000b */
[----:B--2---:R0:W-:Y:S02]  /*1300*/  STG.E desc[UR4][R6.64+-0x20], R39 ;  /* 0xffffe02706007986 */ /* 0x0041e4000c101904 */
[----:B0-----:R-:W-:Y:S02]  /*1310*/  IMAD.MOV.U32 R6, RZ, RZ, R4 ;  /* 0x000000ffff067224 */ /* 0x001fe400078e0004 */
[----:B------:R-:W-:-:S07]  /*1320*/  IMAD.MOV.U32 R7, RZ, RZ, R5 ;  /* 0x000000ffff077224 */ /* 0x000fce00078e0005 */
.L_x_1038:
[----:B------:R-:W-:Y:S05]  /*1330*/  BSYNC.RECONVERGENT B5 ;  /* 0x0000000000057941 */ /* 0x000fea0003800200 */
.L_x_1037:
[----:B------:R-:W-:-:S04]  /*1340*/  ISETP.NE.U32.AND P2, PT, R35, R14, PT ;  /* 0x0000000e2300720c */ /* 0x000fc80003f45070 */
[----:B------:R-:W-:-:S13]  /*1350*/  ISETP.NE.OR.EX P0, PT, R34, R13, P0, P2 ;  /* 0x0000000d2200720c */ /* 0x000fda0000705720 */
[----:B------:R-:W-:Y:S05]  /*1360*/  @!P0 BREAK.RELIABLE B3 ;  /* 0x0000000000038942 */ /* 0x000fea0003800100 */
[----:B------:R-:W-:Y:S05]  /*1370*/  @!P0 BRA `(.L_x_1031) ;  /* 0x0000000000688947 */ /* 0x000fea0003800000 */
.L_x_1033:
[----:B------:R-:W-:Y:S05]  /*1380*/  BSYNC.RELIABLE B3 ;  /* 0x0000000000037941 */ /* 0x000fea0003800100 */
.L_x_1032:
[----:B------:R-:W-:Y:S02]  /*1390*/  R2UR UR4, R22 ;  /* 0x00000000160472ca */ /* 0x000fe400000e0000 */
[----:B------:R-:W-:-:S13]  /*13a0*/  R2UR UR5, R23 ;  /* 0x00000000170572ca */ /* 0x000fda00000e0000 */
[----:B-1----:R-:W2:Y:S01]  /*13b0*/  LDG.E R5, desc[UR4][R8.64+-0x4] ;  /* 0xfffffc0408057981 */ /* 0x002ea2000c1e1900 */
[----:B------:R-:W-:Y:S02]  /*13c0*/  R2UR UR6, R22 ;  /* 0x00000000160672ca */ /* 0x000fe400000e0000 */
[----:B------:R-:W-:Y:S01]  /*13d0*/  R2UR UR7, R23 ;  /* 0x00000000170772ca */ /* 0x000fe200000e0000 */
[----:B--2---:R-:W-:-:S12]  /*13e0*/  STG.E desc[UR4][R6.64+-0x4], R5 ;  /* 0xfffffc0506007986 */ /* 0x004fd8000c101904 */
        /* <DEDUP_REMOVED lines=19> */
.L_x_1031:
[----:B------:R-:W-:Y:S05]  /*1520*/  BSYNC.RECONVERGENT B4 ;  /* 0x0000000000047941 */ /* 0x000fea0003800200 */
.L_x_1030:
[----:B------:R-:W-:Y:S02]  /*1530*/  R2UR UR4, R22 ;  /* 0x00000000160472ca */ /* 0x000fe400000e0000 */
[----:B------:R-:W-:-:S13]  /*1540*/  R2UR UR5, R23 ;  /* 0x00000000170572ca */ /* 0x000fda00000e0000 */
[----:B------:R2:W-:Y:S02]  /*1550*/  STG.E desc[UR4][R2.64], R27 ;  /* 0x0000001b02007986 */ /* 0x0005e4000c101904 */
.L_x_1027:
[----:B------:R-:W-:Y:S05]  /*1560*/  BSYNC.RECONVERGENT B0 ;  /* 0x0000000000007941 */ /* 0x000fea0003800200 */
.L_x_1022:
[----:B------:R-:W-:Y:S01]  /*1570*/  IADD3 R12, P0, PT, R12, 0x4, RZ ;  /* 0x000000040c0c7810 */ /* 0x000fe20007f1e0ff */
[----:B------:R-:W-:Y:S01]  /*1580*/  IMAD.MOV.U32 R10, RZ, RZ, R28 ;  /* 0x000000ffff0a7224 */ /* 0x000fe200078e001c */
[----:B------:R-:W-:Y:S01]  /*1590*/  IADD3 R37, P2, PT, R37, 0x1, RZ ;  /* 0x0000000125257810 */ /* 0x000fe20007f5e0ff */
[----:B------:R-:W-:Y:S02]  /*15a0*/  IMAD.MOV.U32 R11, RZ, RZ, R31 ;  /* 0x000000ffff0b7224 */ /* 0x000fe400078e001f */
[----:B------:R-:W-:Y:S01]  /*15b0*/  IMAD.X R0, RZ, RZ, R0, P0 ;  /* 0x000000ffff007224 */ /* 0x000fe200000e0600 */
[----:B------:R-:W-:Y:S01]  /*15c0*/  ISETP.NE.U32.AND P0, PT, R12, R21, PT ;  /* 0x000000150c00720c */ /* 0x000fe20003f05070 */
[----:B------:R-:W-:Y:S02]  /*15d0*/  IMAD.MOV.U32 R32, RZ, RZ, R29 ;  /* 0x000000ffff207224 */ /* 0x000fe400078e001d */
[----:B------:R-:W-:Y:S01]  /*15e0*/  IMAD.MOV.U32 R33, RZ, RZ, R30 ;  /* 0x000000ffff217224 */ /* 0x000fe200078e001e */
[----:B------:R-:W-:Y:S01]  /*15f0*/  ISETP.NE.AND.EX P0, PT, R0, R15, PT, P0 ;  /* 0x0000000f0000720c */ /* 0x000fe20003f05300 */
[----:B------:R-:W-:-:S12]  /*1600*/  IMAD.X R36, RZ, RZ, R36, P2 ;  /* 0x000000ffff247224 */ /* 0x000fd800010e0624 */
[----:B------:R-:W-:Y:S05]  /*1610*/  @P0 BRA `(.L_x_1039) ;  /* 0xfffffff000080947 */ /* 0x000fea000383ffff */
.L_x_1021:
[----:B------:R-:W-:Y:S05]  /*1620*/  BSYNC.RECONVERGENT B1 ;  /* 0x0000000000017941 */ /* 0x000fea0003800200 */
.L_x_1020:
[----:B01----:R-:W-:-:S05]  /*1630*/  IADD3 R4, P0, PT, R2, 0x80, RZ ;  /* 0x0000008002047810 */ /* 0x003fca0007f1e0ff */
[----:B------:R-:W-:Y:S01]  /*1640*/  IMAD.X R5, RZ, RZ, R3, P0 ;  /* 0x000000ffff057224 */ /* 0x000fe200000e0603 */
[----:B------:R-:W-:Y:S07]  /*1650*/  @!P1 BRA `(.L_x_1040) ;  /* 0xffffffec00949947 */ /* 0x000fee000383ffff */
[----:B------:R-:W-:Y:S05]  /*1660*/  BSYNC.RECONVERGENT B2 ;  /* 0x0000000000027941 */ /* 0x000fea0003800200 */
.L_x_1019:
[----:B------:R-:W0:Y:S02]  /*1670*/  LDCU UR4, c[0x0][0x390] ;  /* 0x00007200ff0477ac */ /* 0x000e240008000800 */
[----:B0-----:R-:W-:-:S05]  /*1680*/  IMAD.U32 R5, RZ, RZ, UR4 ;  /* 0x00000004ff057e24 */ /* 0x001fca000f8e00ff */
[----:B------:R-:W-:-:S13]  /*1690*/  ISETP.GE.AND P0, PT, R5, 0x21, PT ;  /* 0x000000210500780c */ /* 0x000fda0003f06270 */
[----:B------:R-:W-:Y:S05]  /*16a0*/  @!P0 BRA `(.L_x_1041) ;  /* 0x0000004400a88947 */ /* 0x000fea0003800000 */
[----:B------:R-:W0:Y:S01]  /*16b0*/  LDCU.64 UR4, c[0x0][0x388] ;  /* 0x00007100ff0477ac */ /* 0x000e220008000a00 */
[----:B--2---:R-:W-:Y:S01]  /*16c0*/  IMAD.U32 R2, RZ, RZ, UR38 ;  /* 0x00000026ff027e24 */ /* 0x004fe2000f8e00ff */
[C---:B------:R-:W-:Y:S01]  /*16d0*/  LEA R0, P1, R5.reuse, R16, 0x2 ;  /* 0x0000001005007211 */ /* 0x040fe200078210ff */
[----:B------:R-:W-:Y:S03]  /*16e0*/  BSSY.RECONVERGENT B0, `(.L_x_1042) ;  /* 0x00003cc000007945 */ /* 0x000fe60003800200 */
[----:B------:R-:W-:Y:S02]  /*16f0*/  LEA.HI.X R2, R5, R17, R2, 0x2, P1 ;  /* 0x0000001105027211 */ /* 0x000fe400008f1402 */
[----:B0-----:R-:W-:-:S04]  /*1700*/  ISETP.GT.U32.AND P0, PT, R25, UR4, PT ;  /* 0x0000000419007c0c */ /* 0x001fc8000bf04070 */
[----:B------:R-:W-:-:S13]  /*1710*/  ISETP.GT.U32.AND.EX P0, PT, R24, UR5, PT, P0 ;  /* 0x0000000518007c0c */ /* 0x000fda000bf04100 */
[----:B------:R-:W-:Y:S05]  /*1720*/  @P0 BRA `(.L_x_1043) ;  /* 0x00000010004c0947 */ /* 0x000fea0003800000 */
[----:B------:R-:W-:Y:S01]  /*1730*/  BSSY.RECONVERGENT B2, `(.L_x_1044) ;  /* 0x0000111000027945 */ /* 0x000fe20003800200 */
[----:B------:R-:W-:Y:S01]  /*1740*/  PLOP3.LUT P1, PT, PT, PT, PT, 0x8, 0x80 ;  /* 0x000000000080781c */ /* 0x000fe20003f2e170 */
[----:B------:R-:W-:Y:S02]  /*1750*/  IMAD.MOV.U32 R3, RZ, RZ, 0x20 ;  /* 0x00000020ff037424 */ /* 0x000fe400078e00ff */
[----:B------:R-:W-:-:S10]  /*1760*/  IMAD.MOV.U32 R8, RZ, RZ, RZ ;  /* 0x000000ffff087224 */ /* 0x000fd400078e00ff */
.L_x_1061:
[----:B------:R-:W-:Y:S01]  /*1770*/  PLOP3.LUT P2, PT, P1, PT, PT, 0x8, 0x80 ;  /* 0x000000000080781c */ /* 0x000fe20000f4e170 */
[----:B------:R-:W-:Y:S01]  /*1780*/  BSSY.RECONVERGENT B1, `(.L_x_1045) ;  /* 0x0000104000017945 */ /* 0x000fe20003800200 */
[----:B------:R-:W-:Y:S02]  /*1790*/  PLOP3.LUT P0, PT, P1, PT, PT, 0x80, 0x8 ;  /* 0x000000000008781c */ /* 0x000fe40000f0f070 */
[----:B------:R-:W-:-:S09]  /*17a0*/  PLOP3.LUT P1, PT, P1, PT, PT, 0x8, 0x80 ;  /* 0x000000000080781c */ /* 0x000fd20000f2e170 */
[----:B------:R-:W-:Y:S05]  /*17b0*/  @P2 BRA `(.L_x_1046) ;  /* 0x0000001000002947 */ /* 0x000fea0003800000 */
[----:B------:R-:W0:Y:S01]  /*17c0*/  LDCU.64 UR4, c[0x0][0x388] ;  /* 0x00007100ff0477ac */ /* 0x000e220008000a00 */
[----:B------:R-:W-:Y:S02]  /*17d0*/  IMAD.SHL.U32 R13, R3, 0x8, RZ ;  /* 0x00000008030d7824 */ /* 0x000fe400078e00ff */
[----:B------:R-:W-:Y:S02]  /*17e0*/  IMAD.MOV.U32 R30, RZ, RZ, R16 ;  /* 0x000000ffff1e7224 */ /* 0x000fe400078e0010 */
[----:B------:R-:W-:Y:S02]  /*17f0*/  IMAD.MOV.U32 R31, RZ, RZ, R17 ;  /* 0x000000ffff1f7224 */ /* 0x000fe400078e0011 */
[----:B0-----:R-:W-:Y:S02]  /*1800*/  IMAD.U32 R12, RZ, RZ, UR4 ;  /* 0x00000004ff0c7e24 */ /* 0x001fe4000f8e00ff */
[----:B------:R-:W-:-:S07]  /*1810*/  IMAD.U32 R10, RZ, RZ, UR5 ;  /* 0x00000005ff0a7e24 */ /* 0x000fce000f8e00ff */
.L_x_1060:
[C---:B------:R-:W-:Y:S01]  /*1820*/  IMAD.SHL.U32 R21, R3.reuse, 0x4, RZ ;  /* 0x0000000403157824 */ /* 0x040fe200078e00ff */
[----:B------:R-:W-:Y:S01]  /*1830*/  SHF.L.U64.HI R4, R3, 0x2, R8 ;  /* 0x0000000203047819 */ /* 0x000fe20000010208 */
[----:B------:R-:W-:Y:S01]  /*1840*/  BSSY.RECONVERGENT B3, `(.L_x_1047) ;  /* 0x000003a000037945 */ /* 0x000fe20003800200 */
[----:B------:R-:W-:Y:S02]  /*1850*/  IMAD.MOV.U32 R26, RZ, RZ, R12 ;  /* 0x000000ffff1a7224 */ /* 0x000fe400078e000c */
[----:B------:R-:W-:Y:S01]  /*1860*/  IADD3 R11, P2, PT, R21, R30, RZ ;  /* 0x0000001e150b7210 */ /* 0x000fe20007f5e0ff */
[----:B------:R-:W-:-:S03]  /*1870*/  IMAD.MOV.U32 R27, RZ, RZ, R10 ;  /* 0x000000ffff1b7224 */ /* 0x000fc600078e000a */
[----:B------:R-:W-:Y:S01]  /*1880*/  IADD3 RZ, P3, PT, R11, -R0, RZ ;  /* 0x800000000bff7210 */ /* 0x000fe20007f7e0ff */
[----:B------:R-:W-:-:S04]  /*1890*/  IMAD.X R9, R4, 0x1, R31, P2 ;  /* 0x0000000104097824 */ /* 0x000fc800010e061f */
[----:B------:R-:W-:-:S05]  /*18a0*/  IMAD.X R5, R9, 0x1, ~R2, P3 ;  /* 0x0000000109057824 */ /* 0x000fca00018e0e02 */
        /* <DEDUP_REMOVED lines=15> */
[----:B------:R-:W-:-:S13]  /*19a0*/  ISETP.EQ.OR.EX P2, PT, R31, R28, !P2, P3 ;  /* 0x0000001c1f00720c */ /* 0x000fda0005742730 */
[----:B------:R-:W-:Y:S05]  /*19b0*/  @P2 BRA `(.L_x_1048) ;  /* 0x0000000000882947 */ /* 0x000fea0003800000 */
[----:B------:R-:W-:Y:S02]  /*19c0*/  IMAD.MOV.U32 R26, RZ, RZ, R12 ;  /* 0x000000ffff1a7224 */ /* 0x000fe400078e000c */
[----:B------:R-:W-:Y:S02]  /*19d0*/  IMAD.MOV.U32 R27, RZ, RZ, R10 ;  /* 0x000000ffff1b7224 */ /* 0x000fe400078e000a */
[----:B------:R-:W-:Y:S02]  /*19e0*/  IMAD.MOV.U32 R14, RZ, RZ, R29 ;  /* 0x000000ffff0e7224 */ /* 0x000fe400078e001d */
[----:B------:R-:W-:-:S07]  /*19f0*/  IMAD.MOV.U32 R15, RZ, RZ, R28 ;  /* 0x000000ffff0f7224 */ /* 0x000fce00078e001c */
.L_x_1049:
[C---:B-1----:R-:W-:Y:S01]  /*1a00*/  R2UR UR4, R22.reuse ;  /* 0x00000000160472ca */ /* 0x042fe200000e0000 */
[----:B------:R-:W-:Y:S01]  /*1a10*/  IMAD.MOV.U32 R6, RZ, RZ, R30 ;  /* 0x000000ffff067224 */ /* 0x000fe200078e001e */
[C---:B------:R-:W-:Y:S01]  /*1a20*/  R2UR UR5, R23.reuse ;  /* 0x00000000170572ca */ /* 0x040fe200000e0000 */
[----:B------:R-:W-:Y:S01]  /*1a30*/  IMAD.MOV.U32 R4, RZ, RZ, R14 ;  /* 0x000000ffff047224 */ /* 0x000fe200078e000e */
[----:B------:R-:W-:Y:S01]  /*1a40*/  R2UR UR6, R22 ;  /* 0x00000000160672ca */ /* 0x000fe200000e0000 */
[----:B------:R-:W-:Y:S01]  /*1a50*/  IMAD.MOV.U32 R5, RZ, RZ, R15 ;  /* 0x000000ffff057224 */ /* 0x000fe200078e000f */
[----:B------:R-:W-:Y:S01]  /*1a60*/  R2UR UR7, R23 ;  /* 0x00000000170772ca */ /* 0x000fe200000e0000 */
[----:B------:R-:W-:-:S08]  /*1a70*/  IMAD.MOV.U32 R7, RZ, RZ, R31 ;  /* 0x000000ffff077224 */ /* 0x000fd000078e001f */
[----:B------:R0:W2:Y:S04]  /*1a80*/  LD.E R33, desc[UR4][R4.64] ;  /* 0x0000000404217980 */ /* 0x0000a8000c101900 */
[----:B------:R-:W2:Y:S01]  /*1a90*/  LD.E R6, desc[UR6][R6.64] ;  /* 0x0000000606067980 */ /* 0x000ea2000c101900 */
[----:B0-----:R-:W-:Y:S02]  /*1aa0*/  IMAD.MOV.U32 R4, RZ, RZ, R26 ;  /* 0x000000ffff047224 */ /* 0x001fe400078e001a */
[----:B------:R-:W-:Y:S01]  /*1ab0*/  IMAD.MOV.U32 R5, RZ, RZ, R27 ;  /* 0x000000ffff057224 */ /* 0x000fe200078e001b */
[----:B--2---:R-:W-:-:S13]  /*1ac0*/  FSETP.GEU.AND P2, PT, R33, R6, PT ;  /* 0x000000062100720b */ /* 0x004fda0003f4e000 */
[C---:B------:R-:W-:Y:S02]  /*1ad0*/  @!P2 R2UR UR4, R22.reuse ;  /* 0x000000001604a2ca */ /* 0x040fe400000e0000 */
[C---:B------:R-:W-:Y:S02]  /*1ae0*/  @!P2 R2UR UR5, R23.reuse ;  /* 0x000000001705a2ca */ /* 0x040fe400000e0000 */
[----:B------:R-:W-:Y:S02]  /*1af0*/  @P2 R2UR UR6, R22 ;  /* 0x00000000160622ca */ /* 0x000fe400000e0000 */
[----:B------:R-:W-:Y:S02]  /*1b00*/  @P2 R2UR UR7, R23 ;  /* 0x00000000170722ca */ /* 0x000fe400000e0000 */
[----:B------:R-:W-:Y:S02]  /*1b10*/  @!P2 IADD3 R14, P3, PT, R14, 0x4, RZ ;  /* 0x000000040e0ea810 */ /* 0x000fe40007f7e0ff */
[----:B------:R-:W-:-:S03]  /*1b20*/  @P2 IADD3 R30, P4, PT, R30, 0x4, RZ ;  /* 0x000000041e1e2810 */ /* 0x000fc60007f9e0ff */
[----:B------:R-:W-:Y:S01]  /*1b30*/  @!P2 IMAD.X R15, RZ, RZ, R15, P3 ;  /* 0x000000ffff0fa224 */ /* 0x000fe200018e060f */
[----:B------:R-:W-:Y:S01]  /*1b40*/  ISETP.NE.U32.AND P3, PT, R30, R29, PT ;  /* 0x0000001d1e00720c */ /* 0x000fe20003f65070 */
[----:B------:R0:W-:Y:S01]  /*1b50*/  @!P2 STG.E desc[UR4][R4.64], R33 ;  /* 0x000000210400a986 */ /* 0x0001e2000c101904 */
[----:B------:R-:W-:Y:S01]  /*1b60*/  @P2 IMAD.X R31, RZ, RZ, R31, P4 ;  /* 0x000000ffff1f2224 */ /* 0x000fe200020e061f */
[----:B------:R-:W-:Y:S02]  /*1b70*/  IADD3 R26, P4, PT, R4, 0x4, RZ ;  /* 0x00000004041a7810 */ /* 0x000fe40007f9e0ff */
[----:B------:R0:W-:Y:S01]  /*1b80*/  @P2 STG.E desc[UR6][R4.64], R6 ;  /* 0x0000000604002986 */ /* 0x0001e2000c101906 */
[----:B------:R-:W-:Y:S02]  /*1b90*/  ISETP.NE.U32.AND P2, PT, R14, R21, PT ;  /* 0x000000150e00720c */ /* 0x000fe40003f45070 */
[----:B------:R-:W-:Y:S01]  /*1ba0*/  ISETP.NE.AND.EX P3, PT, R31, R28, PT, P3 ;  /* 0x0000001c1f00720c */ /* 0x000fe20003f65330 */
[----:B------:R-:W-:Y:S01]  /*1bb0*/  IMAD.X R27, RZ, RZ, R5, P4 ;  /* 0x000000ffff1b7224 */ /* 0x000fe200020e0605 */
[----:B------:R-:W-:-:S13]  /*1bc0*/  ISETP.NE.AND.EX P2, PT, R15, R20, PT, P2 ;  /* 0x000000140f00720c */ /* 0x000fda0003f45320 */
[----:B0-----:R-:W-:Y:S05]  /*1bd0*/  @P2 BRA P3, `(.L_x_1049) ;  /* 0xfffffffc00882947 */ /* 0x001fea000183ffff */
.L_x_1048:
[----:B------:R-:W-:Y:S05]  /*1be0*/  BSYNC.RECONVERGENT B3 ;  /* 0x0000000000037941 */ /* 0x000fea0003800200 */
.L_x_1047:
[----:B------:R-:W-:Y:S01]  /*1bf0*/  IADD3 R29, P2, PT, -R30, R29, RZ ;  /* 0x0000001d1e1d7210 */ /* 0x000fe20007f5e1ff */
[----:B------:R-:W-:Y:S04]  /*1c00*/  BSSY.RECONVERGENT B3, `(.L_x_1050) ;  /* 0x0000058000037945 */ /* 0x000fe80003800200 */
[----:B------:R-:W-:-:S05]  /*1c10*/  IMAD.X R28, R28, 0x1, ~R31, P2 ;  /* 0x000000011c1c7824 */ /* 0x000fca00010e0e1f */
[--C-:B------:R-:W-:Y:S02]  /*1c20*/  SHF.R.S64 R38, R29, 0x2, R28.reuse ;  /* 0x000000021d267819 */ /* 0x100fe4000000101c */
[----:B------:R-:W-:Y:S02]  /*1c30*/  SHF.R.S32.HI R39, RZ, 0x2, R28 ;  /* 0x00000002ff277819 */ /* 0x000fe4000001141c */
[----:B------:R-:W-:-:S04]  /*1c40*/  ISETP.GE.U32.AND P2, PT, R38, 0x1, PT ;  /* 0x000000012600780c */ /* 0x000fc80003f46070 */
[----:B------:R-:W-:-:S13]  /*1c50*/  ISETP.GE.AND.EX P2, PT, R39, RZ, PT, P2 ;  /* 0x000000ff2700720c */ /* 0x000fda0003f46320 */
[----:B------:R-:W-:Y:S05]  /*1c60*/  @!P2 BRA `(.L_x_1051) ;  /* 0x000000040044a947 */ /* 0x000fea0003800000 */
[C---:B------:R-:W-:Y:S01]  /*1c70*/  LOP3.LUT R40, R38.reuse, 0x3, RZ, 0xc0, !PT ;  /* 0x0000000326287812 */ /* 0x040fe200078ec0ff */
[----:B------:R-:W-:Y:S01]  /*1c80*/  BSSY.RECONVERGENT B4, `(.L_x_1052) ;  /* 0x0000035000047945 */ /* 0x000fe20003800200 */
[----:B------:R-:W-:Y:S01]  /*1c90*/  ISETP.GE.U32.AND P2, PT, R38, 0x4, PT ;  /* 0x000000042600780c */ /* 0x000fe20003f46070 */
[----:B------:R-:W-:Y:S01]  /*1ca0*/  IMAD.MOV.U32 R34, RZ, RZ, R26 ;  /* 0x000000ffff227224 */ /* 0x000fe200078e001a */
[----:B------:R-:W-:Y:S01]  /*1cb0*/  ISETP.NE.U32.AND P3, PT, R40, RZ, PT ;  /* 0x000000ff2800720c */ /* 0x000fe20003f65070 */
[----:B------:R-:W-:Y:S01]  /*1cc0*/  IMAD.MOV.U32 R41, RZ, RZ, R27 ;  /* 0x000000ffff297224 */ /* 0x000fe200078e001b */
[----:B------:R-:W-:Y:S01]  /*1cd0*/  ISETP.GE.U32.AND.EX P2, PT, R39, RZ, PT, P2 ;  /* 0x000000ff2700720c */ /* 0x000fe20003f46120 */
[----:B------:R-:W-:Y:S01]  /*1ce0*/  IMAD.MOV.U32 R35, RZ, RZ, R30 ;  /* 0x000000ffff237224 */ /* 0x000fe200078e001e */
[----:B------:R-:W-:Y:S01]  /*1cf0*/  ISETP.NE.AND.EX P3, PT, RZ, RZ, PT, P3 ;  /* 0x000000ffff00720c */ /* 0x000fe20003f65330 */
[----:B------:R-:W-:Y:S02]  /*1d00*/  IMAD.MOV.U32 R36, RZ, RZ, R31 ;  /* 0x000000ffff247224 */ /* 0x000fe400078e001f */
[----:B------:R-:W-:-:S02]  /*1d10*/  IMAD.MOV.U32 R32, RZ, RZ, R38 ;  /* 0x000000ffff207224 */ /* 0x000fc400078e0026 */
[----:B------:R-:W-:-:S08]  /*1d20*/  IMAD.MOV.U32 R33, RZ, RZ, R39 ;  /* 0x000000ffff217224 */ /* 0x000fd000078e0027 */
[----:B------:R-:W-:Y:S05]  /*1d30*/  @!P3 BRA `(.L_x_1053) ;  /* 0x0000000000a4b947 */ /* 0x000fea0003800000 */
[----:B-1----:R-:W-:Y:S01]  /*1d40*/  R2UR UR4, R22 ;  /* 0x00000000160472ca */ /* 0x002fe200000e0000 */
[----:B------:R-:W-:Y:S01]  /*1d50*/  IMAD.MOV.U32 R4, RZ, RZ, R30 ;  /* 0x000000ffff047224 */ /* 0x000fe200078e001e */
[----:B------:R-:W-:Y:S01]  /*1d60*/  R2UR UR5, R23 ;  /* 0x00000000170572ca */ /* 0x000fe200000e0000 */
[----:B------:R-:W-:-:S12]  /*1d70*/  IMAD.MOV.U32 R5, RZ, RZ, R31 ;  /* 0x000000ffff057224 */ /* 0x000fd800078e001f */
[----:B------:R-:W2:Y:S01]  /*1d80*/  LD.E R37, desc[UR4][R4.64] ;  /* 0x0000000404257980 */ /* 0x000ea2000c101900 */
[----:B------:R-:W-:Y:S01]  /*1d90*/  ISETP.NE.U32.AND P3, PT, R40, 0x1, PT ;  /* 0x000000012800780c */ /* 0x000fe20003f65070 */
[----:B------:R-:W-:Y:S01]  /*1da0*/  IMAD.MOV.U32 R6, RZ, RZ, R26 ;  /* 0x000000ffff067224 */ /* 0x000fe200078e001a */
[----:B------:R-:W-:Y:S01]  /*1db0*/  IADD3 R35, P4, PT, R30, 0x4, RZ ;  /* 0x000000041e237810 */ /* 0x000fe20007f9e0ff */
[----:B------:R-:W-:Y:S01]  /*1dc0*/  IMAD.MOV.U32 R7, RZ, RZ, R27 ;  /* 0x000000ffff077224 */ /* 0x000fe200078e001b */
[----:B------:R-:W-:Y:S02]  /*1dd0*/  ISETP.NE.AND.EX P3, PT, RZ, RZ, PT, P3 ;  /* 0x000000ffff00720c */ /* 0x000fe40003f65330 */
[----:B------:R-:W-:Y:S01]  /*1de0*/  IADD3 R34, P5, PT, R26, 0x4, RZ ;  /* 0x000000041a227810 */ /* 0x000fe20007fbe0ff */
[----:B------:R-:W-:Y:S01]  /*1df0*/  IMAD.X R36, RZ, RZ, R31, P4 ;  /* 0x000000ffff247224 */ /* 0x000fe200020e061f */
[----:B------:R-:W-:-:S03]  /*1e00*/  IADD3 R32, P6, PT, R38, -0x1, RZ ;  /* 0xffffffff26207810 */ /* 0x000fc60007fde0ff */
[----:B------:R-:W-:Y:S01]  /*1e10*/  IMAD.X R41, RZ, RZ, R27, P5 ;  /* 0x000000ffff297224 */ /* 0x000fe200028e061b */
[----:B------:R-:W-:Y:S01]  /*1e20*/  IADD3.X R33, PT, PT, R39, -0x1, RZ, P6, !PT ;  /* 0xffffffff27217810 */ /* 0x000fe200037fe4ff */
[----:B--2---:R0:W-:Y:S04]  /*1e30*/  STG.E desc[UR4][R6.64], R37 ;  /* 0x0000002506007986 */ /* 0x0041e8000c101904 */
[----:B------:R-:W-:Y:S05]  /*1e40*/  @!P3 BRA `(.L_x_1053) ;  /* 0x000000000060b947 */ /* 0x000fea0003800000 */
[----:B------:R-:W-:Y:S02]  /*1e50*/  R2UR UR4, R22 ;  /* 0x00000000160472ca */ /* 0x000fe400000e0000 */
[----:B------:R-:W-:-:S13]  /*1e60*/  R2UR UR5, R23 ;  /* 0x00000000170572ca */ /* 0x000fda00000e0000 */
[----:B------:R-:W2:Y:S01]  /*1e70*/  LD.E R33, desc[UR4][R4.64+0x4] ;  /* 0x0000040404217980 */ /* 0x000ea2000c101900 */
[----:B------:R-:W-:-:S04]  /*1e80*/  ISETP.NE.U32.AND P3, PT, R40, 0x2, PT ;  /* 0x000000022800780c */ /* 0x000fc80003f65070 */
[----:B------:R-:W-:-:S13]  /*1e90*/  ISETP.NE.AND.EX P3, PT, RZ, RZ, PT, P3 ;  /* 0x000000ffff00720c */ /* 0x000fda0003f65330 */
[----:B------:R-:W-:Y:S02]  /*1ea0*/  @P3 R2UR UR6, R22 ;  /* 0x00000000160632ca */ /* 0x000fe400000e0000 */
[----:B------:R-:W-:Y:S01]  /*1eb0*/  @P3 R2UR UR7, R23 ;  /* 0x00000000170732ca */ /* 0x000fe200000e0000 */
[----:B--2---:R1:W-:-:S12]  /*1ec0*/  STG.E desc[UR4][R6.64+0x4], R33 ;  /* 0x0000042106007986 */ /* 0x0043d8000c101904 */
[----:B0-----:R-:W2:Y:S01]  /*1ed0*/  @P3 LD.E R37, desc[UR6][R4.64+0x8] ;  /* 0x0000080604253980 */ /* 0x001ea2000c101900 */
[----:B------:R-:W-:Y:S02]  /*1ee0*/  @P3 R2UR UR4, R22 ;  /* 0x00000000160432ca */ /* 0x000fe400000e0000 */
[----:B------:R-:W-:Y:S02]  /*1ef0*/  @P3 R2UR UR5, R23 ;  /* 0x00000000170532ca */ /* 0x000fe400000e0000 */
[----:B------:R-:W-:Y:S02]  /*1f00*/  IADD3 R35, P4, PT, R30, 0x8, RZ ;  /* 0x000000081e237810 */ /* 0x000fe40007f9e0ff */
[----:B------:R-:W-:Y:S02]  /*1f10*/  IADD3 R34, P5, PT, R26, 0x8, RZ ;  /* 0x000000081a227810 */ /* 0x000fe40007fbe0ff */
[----:B------:R-:W-:Y:S01]  /*1f20*/  @P3 IADD3 R35, P6, PT, R30, 0xc, RZ ;  /* 0x0000000c1e233810 */ /* 0x000fe20007fde0ff */
[----:B------:R-:W-:Y:S01]  /*1f30*/  IMAD.X R36, RZ, RZ, R31, P4 ;  /* 0x000000ffff247224 */ /* 0x000fe200020e061f */
[----:B------:R-:W-:Y:S01]  /*1f40*/  IADD3 R32, P4, PT, R38, -0x2, RZ ;  /* 0xfffffffe26207810 */ /* 0x000fe20007f9e0ff */
[----:B------:R-:W-:Y:S01]  /*1f50*/  IMAD.X R41, RZ, RZ, R27, P5 ;  /* 0x000000ffff297224 */ /* 0x000fe200028e061b */
[----:B------:R-:W-:Y:S01]  /*1f60*/  @P3 IADD3 R34, P5, PT, R26, 0xc, RZ ;  /* 0x0000000c1a223810 */ /* 0x000fe20007fbe0ff */
[----:B------:R-:W-:Y:S01]  /*1f70*/  @P3 IMAD.X R36, RZ, RZ, R31, P6 ;  /* 0x000000ffff243224 */ /* 0x000fe200030e061f */
[----:B------:R-:W-:-:S02]  /*1f80*/  @P3 IADD3 R32, P6, PT, R38, -0x3, RZ ;  /* 0xfffffffd26203810 */ /* 0x000fc40007fde0ff */
[C---:B-1----:R-:W-:Y:S01]  /*1f90*/  IADD3.X R33, PT, PT, R39.reuse, -0x1, RZ, P4, !PT ;  /* 0xffffffff27217810 */ /* 0x042fe200027fe4ff */
[----:B------:R-:W-:Y:S01]  /*1fa0*/  @P3 IMAD.X R41, RZ, RZ, R27, P5 ;  /* 0x000000ffff293224 */ /* 0x000fe200028e061b */
[----:B------:R-:W-:Y:S01]  /*1fb0*/  @P3 IADD3.X R33, PT, PT, R39, -0x1, RZ, P6, !PT ;  /* 0xffffffff27213810 */ /* 0x000fe200037fe4ff */
[----:B--2---:R2:W-:Y:S08]  /*1fc0*/  @P3 STG.E desc[UR4][R6.64+0x8], R37 ;  /* 0x0000082506003986 */ /* 0x0045f0000c101904 */
.L_x_1053:
[----:B------:R-:W-:Y:S05]  /*1fd0*/  BSYNC.RECONVERGENT B4 ;  /* 0x0000000000047941 */ /* 0x000fea0003800200 */
.L_x_1052:
[----:B------:R-:W-:Y:S05]  /*1fe0*/  @!P2 BRA `(.L_x_1051) ;  /* 0x000000000064a947 */ /* 0x000fea0003800000 */
.L_x_1054:
[----:B-1----:R-:W-:Y:S01]  /*1ff0*/  R2UR UR4, R22 ;  /* 0x00000000160472ca */ /* 0x002fe200000e0000 */
[----:B------:R-:W-:Y:S01]  /*2000*/  IMAD.MOV.U32 R4, RZ, RZ, R35 ;  /* 0x000000ffff047224 */ /* 0x000fe200078e0023 */
[----:B------:R-:W-:Y:S01]  /*2010*/  R2UR UR5, R23 ;  /* 0x00000000170572ca */ /* 0x000fe200000e0000 */
[----:B------:R-:W-:-:S12]  /*2020*/  IMAD.MOV.U32 R5, RZ, RZ, R36 ;  /* 0x000000ffff057224 */ /* 0x000fd800078e0024 */
[----:B---3--:R-:W3:Y:S01]  /*2030*/  LD.E R31, desc[UR4][R4.64] ;  /* 0x00000004041f7980 */ /* 0x008ee2000c101900 */
[----:B------:R-:W-:Y:S01]  /*2040*/  R2UR UR6, R22 ;  /* 0x00000000160672ca */ /* 0x000fe200000e0000 */
[----:B0-2---:R-:W-:Y:S01]  /*2050*/  IMAD.MOV.U32 R6, RZ, RZ, R34 ;  /* 0x000000ffff067224 */ /* 0x005fe200078e0022 */
[----:B------:R-:W-:Y:S01]  /*2060*/  R2UR UR7, R23 ;  /* 0x00000000170772ca */ /* 0x000fe200000e0000 */
[----:B------:R-:W-:-:S05]  /*2070*/  IMAD.MOV.U32 R7, RZ, RZ, R41 ;  /* 0x000000ffff077224 */ /* 0x000fca00078e0029 */
[----:B---3--:R-:W-:Y:S07]  /*2080*/  STG.E desc[UR4][R6.64], R31 ;  /* 0x0000001f06007986 */ /* 0x008fee000c101904 */
[----:B------:R-:W2:Y:S04]  /*2090*/  LD.E R35, desc[UR6][R4.64+0x4] ;  /* 0x0000040604237980 */ /* 0x000ea8000c101900 */
[----:B--2---:R0:W-:Y:S04]  /*20a0*/  STG.E desc[UR4][R6.64+0x4], R35 ;  /* 0x0000042306007986 */ /* 0x0041e8000c101904 */
[----:B------:R-:W2:Y:S01]  /*20b0*/  LD.E R37, desc[UR6][R4.64+0x8] ;  /* 0x0000080604257980 */ /* 0x000ea2000c101900 */
[----:B------:R-:W-:-:S04]  /*20c0*/  ISETP.GT.U32.AND P2, PT, R32, 0x4, PT ;  /* 0x000000042000780c */ /* 0x000fc80003f44070 */
[----:B------:R-:W-:Y:S01]  /*20d0*/  ISETP.GT.U32.AND.EX P2, PT, R33, RZ, PT, P2 ;  /* 0x000000ff2100720c */ /* 0x000fe20003f44120 */
[----:B--2---:R3:W-:Y:S04]  /*20e0*/  STG.E desc[UR4][R6.64+0x8], R37 ;  /* 0x0000082506007986 */ /* 0x0047e8000c101904 */
[----:B------:R-:W2:Y:S01]  /*20f0*/  LD.E R39, desc[UR6][R4.64+0xc] ;  /* 0x00000c0604277980 */ /* 0x000ea2000c101900 */
[----:B0-----:R-:W-:Y:S02]  /*2100*/  IADD3 R35, P3, PT, R4, 0x10, RZ ;  /* 0x0000001004237810 */ /* 0x001fe40007f7e0ff */
[----:B------:R-:W-:Y:S02]  /*2110*/  IADD3 R34, P4, PT, R6, 0x10, RZ ;  /* 0x0000001006227810 */ /* 0x000fe40007f9e0ff */
[----:B------:R-:W-:Y:S01]  /*2120*/  IADD3 R32, P5, PT, R32, -0x4, RZ ;  /* 0xfffffffc20207810 */ /* 0x000fe20007fbe0ff */
[----:B------:R-:W-:-:S02]  /*2130*/  IMAD.X R36, RZ, RZ, R5, P3 ;  /* 0x000000ffff247224 */ /* 0x000fc400018e0605 */
[----:B------:R-:W-:Y:S01]  /*2140*/  IMAD.X R41, RZ, RZ, R7, P4 ;  /* 0x000000ffff297224 */ /* 0x000fe200020e0607 */
[----:B------:R-:W-:Y:S01]  /*2150*/  IADD3.X R33, PT, PT, R33, -0x1, RZ, P5, !PT ;  /* 0xffffffff21217810 */ /* 0x000fe20002ffe4ff */
[----:B--2---:R3:W-:Y:S01]  /*2160*/  STG.E desc[UR4][R6.64+0xc], R39 ;  /* 0x00000c2706007986 */ /* 0x0047e2000c101904 */
[----:B------:R-:W-:Y:S07]  /*2170*/  @P2 BRA `(.L_x_1054) ;  /* 0xfffffffc009c2947 */ /* 0x000fee000383ffff */
.L_x_1051:
[----:B------:R-:W-:Y:S05]  /*2180*/  BSYNC.RECONVERGENT B3 ;  /* 0x0000000000037941 */ /* 0x000fea0003800200 */
.L_x_1050:
[----:B------:R-:W-:Y:S01]  /*2190*/  IADD3 R21, P2, PT, -R14, R21, RZ ;  /* 0x000000150e157210 */ /* 0x000fe20007f5e1ff */
[----:B------:R-:W-:Y:S01]  /*21a0*/  BSSY.RECONVERGENT B3, `(.L_x_1055) ;  /* 0x0000058000037945 */ /* 0x000fe20003800200 */
[----:B------:R-:W-:-:S03]  /*21b0*/  IADD3 R4, P3, PT, R26, R29, RZ ;  /* 0x0000001d1a047210 */ /* 0x000fc60007f7e0ff */
[----:B------:R-:W-:Y:S02]  /*21c0*/  IMAD.X R20, R20, 0x1, ~R15, P2 ;  /* 0x0000000114147824 */ /* 0x000fe400010e0e0f */
[----:B------:R-:W-:-:S03]  /*21d0*/  IMAD.X R5, R27, 0x1, R28, P3 ;  /* 0x000000011b057824 */ /* 0x000fc600018e061c */
[--C-:B0-23--:R-:W-:Y:S02]  /*21e0*/  SHF.R.S64 R6, R21, 0x2, R20.reuse ;  /* 0x0000000215067819 */ /* 0x10dfe40000001014 */
        /* <DEDUP_REMOVED lines=17> */
[----:B-1----:R-:W-:Y:S02]  /*2300*/  R2UR UR4, R22 ;  /* 0x00000000160472ca */ /* 0x002fe400000e0000 */
[----:B------:R-:W-:-:S13]  /*2310*/  R2UR UR5, R23 ;  /* 0x00000000170572ca */ /* 0x000fda00000e0000 */
[----:B------:R-:W2:Y:S01]  /*2320*/  LD.E R7, desc[UR4][R14.64] ;  /* 0x000000040e077980 */ /* 0x000ea2000c101900 */
[----:B------:R-:W-:Y:S02]  /*2330*/  ISETP.NE.U32.AND P3, PT, R21, 0x1, PT ;  /* 0x000000011500780c */ /* 0x000fe40003f65070 */
[----:B------:R-:W-:Y:S02]  /*2340*/  IADD3 R28, P4, PT, R14, 0x4, RZ ;  /* 0x000000040e1c7810 */ /* 0x000fe40007f9e0ff */
        /* <DEDUP_REMOVED lines=10> */
[----:B0-----:R-:W2:Y:S01]  /*23f0*/  LD.E R7, desc[UR4][R14.64+0x4] ;  /* 0x000004040e077980 */ /* 0x001ea2000c101900 */
[----:B------:R-:W-:-:S04]  /*2400*/  ISETP.NE.U32.AND P3, PT, R21, 0x2, PT ;  /* 0x000000021500780c */ /* 0x000fc80003f65070 */
[----:B------:R-:W-:-:S13]  /*2410*/  ISETP.NE.AND.EX P3, PT, RZ, RZ, PT, P3 ;  /* 0x000000ffff00720c */ /* 0x000fda0003f65330 */
[----:B------:R-:W-:Y:S02]  /*2420*/  @P3 R2UR UR6, R22 ;  /* 0x00000000160632ca */ /* 0x000fe400000e0000 */
[----:B------:R-:W-:Y:S01]  /*2430*/  @P3 R2UR UR7, R23 ;  /* 0x00000000170732ca */ /* 0x000fe200000e0000 */
[----:B--2---:R2:W-:-:S12]  /*2440*/  STG.E desc[UR4][R4.64+0x4], R7 ;  /* 0x0000040704007986 */ /* 0x0045d8000c101904 */
[----:B------:R-:W3:Y:S01]  /*2450*/  @P3 LD.E R21, desc[UR6][R14.64+0x8] ;  /* 0x000008060e153980 */ /* 0x000ee2000c101900 */
[----:B------:R-:W-:Y:S02]  /*2460*/  @P3 R2UR UR4, R22 ;  /* 0x00000000160432ca */ /* 0x000fe400000e0000 */
[----:B------:R-:W-:Y:S02]  /*2470*/  @P3 R2UR UR5, R23 ;  /* 0x00000000170532ca */ /* 0x000fe400000e0000 */
[C---:B------:R-:W-:Y:S02]  /*2480*/  IADD3 R28, P4, PT, R14.reuse, 0x8, RZ ;  /* 0x000000080e1c7810 */ /* 0x040fe40007f9e0ff */
[----:B------:R-:W-:Y:S02]  /*2490*/  @P3 IADD3 R28, P6, PT, R14, 0xc, RZ ;  /* 0x0000000c0e1c3810 */ /* 0x000fe40007fde0ff */
[----:B------:R-:W-:Y:S01]  /*24a0*/  IADD3 R20, P5, PT, R6, -0x2, RZ ;  /* 0xfffffffe06147810 */ /* 0x000fe20007fbe0ff */
[--C-:B------:R-:W-:Y:S01]  /*24b0*/  IMAD.X R31, RZ, RZ, R15.reuse, P4 ;  /* 0x000000ffff1f7224 */ /* 0x100fe200020e060f */
[C---:B------:R-:W-:Y:S01]  /*24c0*/  IADD3 R30, P4, PT, R4.reuse, 0x8, RZ ;  /* 0x00000008041e7810 */ /* 0x040fe20007f9e0ff */
[----:B------:R-:W-:Y:S01]  /*24d0*/  @P3 IMAD.X R31, RZ, RZ, R15, P6 ;  /* 0x000000ffff1f3224 */ /* 0x000fe200030e060f */
[----:B------:R-:W-:-:S02]  /*24e0*/  @P3 IADD3 R30, P6, PT, R4, 0xc, RZ ;  /* 0x0000000c041e3810 */ /* 0x000fc40007fde0ff */
[----:B------:R-:W-:Y:S01]  /*24f0*/  IADD3.X R26, PT, PT, R32, -0x1, RZ, P5, !PT ;  /* 0xffffffff201a7810 */ /* 0x000fe20002ffe4ff */
[--C-:B------:R-:W-:Y:S01]  /*2500*/  IMAD.X R27, RZ, RZ, R5.reuse, P4 ;  /* 0x000000ffff1b7224 */ /* 0x100fe200020e0605 */
[----:B------:R-:W-:Y:S01]  /*2510*/  @P3 IADD3 R20, P4, PT, R6, -0x3, RZ ;  /* 0xfffffffd06143810 */ /* 0x000fe20007f9e0ff */
[----:B------:R-:W-:-:S03]  /*2520*/  @P3 IMAD.X R27, RZ, RZ, R5, P6 ;  /* 0x000000ffff1b3224 */ /* 0x000fc600030e0605 */
[----:B------:R-:W-:Y:S01]  /*2530*/  @P3 IADD3.X R26, PT, PT, R32, -0x1, RZ, P4, !PT ;  /* 0xffffffff201a3810 */ /* 0x000fe200027fe4ff */
[----:B---3--:R2:W-:Y:S08]  /*2540*/  @P3 STG.E desc[UR4][R4.64+0x8], R21 ;  /* 0x0000081504003986 */ /* 0x0085f0000c101904 */
.L_x_1058:
[----:B------:R-:W-:Y:S05]  /*2550*/  BSYNC.RECONVERGENT B4 ;  /* 0x0000000000047941 */ /* 0x000fea0003800200 */
.L_x_1057:
[----:B------:R-:W-:Y:S05]  /*2560*/  @!P2 BRA `(.L_x_1056) ;  /* 0x00000000006ca947 */ /* 0x000fea0003800000 */
.L_x_1059:
[----:B-1----:R-:W-:Y:S01]  /*2570*/  R2UR UR4, R22 ;  /* 0x00000000160472ca */ /* 0x002fe200000e0000 */
[----:B------:R-:W-:Y:S01]  /*2580*/  IMAD.MOV.U32 R6, RZ, RZ, R28 ;  /* 0x000000ffff067224 */ /* 0x000fe200078e001c */
[----:B------:R-:W-:Y:S01]  /*2590*/  R2UR UR5, R23 ;  /* 0x00000000170572ca */ /* 0x000fe200000e0000 */
[----:B0-2---:R-:W-:-:S12]  /*25a0*/  IMAD.MOV.U32 R7, RZ, RZ, R31 ;  /* 0x000000ffff077224 */ /* 0x005fd800078e001f */
[----:B------:R-:W2:Y:S01]  /*25b0*/  LD.E R15, desc[UR4][R6.64] ;  /* 0x00000004060f7980 */ /* 0x000ea2000c101900 */
[----:B------:R-:W-:Y:S01]  /*25c0*/  R2UR UR6, R22 ;  /* 0x00000000160672ca */ /* 0x000fe200000e0000 */
[----:B---3--:R-:W-:Y:S01]  /*25d0*/  IMAD.MOV.U32 R4, RZ, RZ, R30 ;  /* 0x000000ffff047224 */ /* 0x008fe200078e001e */
[----:B------:R-:W-:Y:S01]  /*25e0*/  R2UR UR7, R23 ;  /* 0x00000000170772ca */ /* 0x000fe200000e0000 */
[----:B------:R-:W-:-:S05]  /*25f0*/  IMAD.MOV.U32 R5, RZ, RZ, R27 ;  /* 0x000000ffff057224 */ /* 0x000fca00078e001b */
[----:B--2---:R0:W-:Y:S07]  /*2600*/  STG.E desc[UR4][R4.64], R15 ;  /* 0x0000000f04007986 */ /* 0x0041ee000c101904 */
[----:B------:R-:W2:Y:S04]  /*2610*/  LD.E R21, desc[UR6][R6.64+0x4] ;  /* 0x0000040606157980 */ /* 0x000ea8000c101900 */
[----:B--2---:R-:W-:Y:S04]  /*2620*/  STG.E desc[UR4][R4.64+0x4], R21 ;  /* 0x0000041504007986 */ /* 0x004fe8000c101904 */
[----:B------:R-:W2:Y:S01]  /*2630*/  LD.E R27, desc[UR6][R6.64+0x8] ;  /* 0x00000806061b7980 */ /* 0x000ea2000c101900 */
[----:B------:R-:W-:-:S04]  /*2640*/  ISETP.GT.U32.AND P2, PT, R20, 0x4, PT ;  /* 0x000000041400780c */ /* 0x000fc80003f44070 */
[----:B------:R-:W-:Y:S01]  /*2650*/  ISETP.GT.U32.AND.EX P2, PT, R26, RZ, PT, P2 ;  /* 0x000000ff1a00720c */ /* 0x000fe20003f44120 */
[----:B--2---:R1:W-:Y:S04]  /*2660*/  STG.E desc[UR4][R4.64+0x8], R27 ;  /* 0x0000081b04007986 */ /* 0x0043e8000c101904 */
[----:B------:R-:W2:Y:S01]  /*2670*/  LD.E R29, desc[UR6][R6.64+0xc] ;  /* 0x00000c06061d7980 */ /* 0x000ea2000c101900 */
[----:B------:R-:W-:Y:S02]  /*2680*/  IADD3 R14, P5, PT, R20, -0x4, RZ ;  /* 0xfffffffc140e7810 */ /* 0x000fe40007fbe0ff */
[----:B------:R-:W-:Y:S02]  /*2690*/  IADD3 R28, P3, PT, R6, 0x10, RZ ;  /* 0x00000010061c7810 */ /* 0x000fe40007f7e0ff */
[----:B------:R-:W-:Y:S01]  /*26a0*/  IADD3 R30, P4, PT, R4, 0x10, RZ ;  /* 0x00000010041e7810 */ /* 0x000fe20007f9e0ff */
[----:B------:R-:W-:Y:S01]  /*26b0*/  IMAD.MOV.U32 R20, RZ, RZ, R14 ;  /* 0x000000ffff147224 */ /* 0x000fe200078e000e */
[----:B0-----:R-:W-:Y:S01]  /*26c0*/  IADD3.X R15, PT, PT, R26, -0x1, RZ, P5, !PT ;  /* 0xffffffff1a0f7810 */ /* 0x001fe20002ffe4ff */
[----:B------:R-:W-:-:S02]  /*26d0*/  IMAD.X R31, RZ, RZ, R7, P3 ;  /* 0x000000ffff1f7224 */ /* 0x000fc400018e0607 */
[----:B-1----:R-:W-:Y:S02]  /*26e0*/  IMAD.X R27, RZ, RZ, R5, P4 ;  /* 0x000000ffff1b7224 */ /* 0x002fe400020e0605 */
[----:B------:R-:W-:Y:S01]  /*26f0*/  IMAD.MOV.U32 R26, RZ, RZ, R15 ;  /* 0x000000ffff1a7224 */ /* 0x000fe200078e000f */
[----:B--2---:R3:W-:Y:S01]  /*2700*/  STG.E desc[UR4][R4.64+0xc], R29 ;  /* 0x00000c1d04007986 */ /* 0x0047e2000c101904 */
[----:B------:R-:W-:Y:S05]  /*2710*/  @P2 BRA `(.L_x_1059) ;  /* 0xfffffffc00942947 */ /* 0x000fea000383ffff */
.L_x_1056:
[----:B------:R-:W-:Y:S05]  /*2720*/  BSYNC.RECONVERGENT B3 ;  /* 0x0000000000037941 */ /* 0x000fea0003800200 */
.L_x_1055:
[C---:B------:R-:W-:Y:S02]  /*2730*/  LEA R30, P2, R3.reuse, R11, 0x2 ;  /* 0x0000000b031e7211 */ /* 0x040fe400078410ff */
[----:B------:R-:W-:Y:S02]  /*2740*/  IADD3 R12, P3, PT, R12, R13, RZ ;  /* 0x0000000d0c0c7210 */ /* 0x000fe40007f7e0ff */
[C-C-:B------:R-:W-:Y:S02]  /*2750*/  LEA.HI.X R31, R3.reuse, R9, R8.reuse, 0x2, P2 ;  /* 0x00000009031f7211 */ /* 0x140fe400010f1408 */
[----:B------:R-:W-:Y:S02]  /*2760*/  IADD3 RZ, P2, PT, R30, -R0, RZ ;  /* 0x800000001eff7210 */ /* 0x000fe40007f5e0ff */
[----:B0-23--:R-:W-:-:S03]  /*2770*/  SHF.L.U64.HI R5, R3, 0x3, R8 ;  /* 0x0000000303057819 */ /* 0x00dfc60000010208 */
[----:B------:R-:W-:Y:S02]  /*2780*/  IMAD.X R4, R31, 0x1, ~R2, P2 ;  /* 0x000000011f047824 */ /* 0x000fe400010e0e02 */
[----:B------:R-:W-:-:S03]  /*2790*/  IMAD.X R10, R10, 0x1, R5, P3 ;  /* 0x000000010a0a7824 */ /* 0x000fc600018e0605 */
[----:B------:R-:W-:-:S13]  /*27a0*/  ISETP.GE.AND P2, PT, R4, RZ, PT ;  /* 0x000000ff0400720c */ /* 0x000fda0003f46270 */
[----:B------:R-:W-:Y:S05]  /*27b0*/  @!P2 BRA `(.L_x_1060) ;  /* 0xfffffff00018a947 */ /* 0x000fea000383ffff */
.L_x_1046:
[----:B------:R-:W-:Y:S05]  /*27c0*/  BSYNC.RECONVERGENT B1 ;  /* 0x0000000000017941 */ /* 0x000fea0003800200 */
.L_x_1045:
[----:B------:R-:W0:Y:S01]  /*27d0*/  LDCU UR4, c[0x0][0x390] ;  /* 0x00007200ff0477ac */ /* 0x000e220008000800 */
[C---:B------:R-:W-:Y:S01]  /*27e0*/  SHF.L.U64.HI R8, R3.reuse, 0x1, R8 ;  /* 0x0000000103087819 */ /* 0x040fe20000010208 */
[----:B------:R-:W-:Y:S02]  /*27f0*/  IMAD.SHL.U32 R3, R3, 0x2, RZ ;  /* 0x0000000203037824 */ /* 0x000fe400078e00ff */
[----:B0-----:R-:W-:-:S05]  /*2800*/  IMAD.U32 R5, RZ, RZ, UR4 ;  /* 0x00000004ff057e24 */ /* 0x001fca000f8e00ff */
[----:B------:R-:W-:-:S04]  /*2810*/  ISETP.GE.U32.AND P2, PT, R3, R5, PT ;  /* 0x000000050300720c */ /* 0x000fc80003f46070 */
[----:B------:R-:W-:-:S13]  /*2820*/  ISETP.GE.AND.EX P2, PT, R8, UR38, PT, P2 ;  /* 0x0000002608007c0c */ /* 0x000fda000bf46320 */
[----:B------:R-:W-:Y:S05]  /*2830*/  @!P2 BRA `(.L_x_1061) ;  /* 0xffffffec00cca947 */ /* 0x000fea000383ffff */
[----:B------:R-:W-:Y:S05]  /*2840*/  BSYNC.RECONVERGENT B2 ;  /* 0x0000000000027941 */ /* 0x000fea0003800200 */
.L_x_1044:
[----:B------:R-:W-:Y:S05]  /*2850*/  BRA `(.L_x_1062) ;  /* 0x0000002800d07947 */ /* 0x000fea0003800000 */
.L_x_1043:
[----:B------:R-:W-:Y:S01]  /*2860*/  PLOP3.LUT P1, PT, PT, PT, PT, 0x8, 0x80 ;  /* 0x000000000080781c */ /* 0x000fe20003f2e170 */
[----:B------:R-:W-:Y:S02]  /*2870*/  IMAD.MOV.U32 R4, RZ, RZ, 0x20 ;  /* 0x00000020ff047424 */ /* 0x000fe400078e00ff */
[----:B------:R-:W-:-:S10]  /*2880*/  IMAD.MOV.U32 R3, RZ, RZ, RZ ;  /* 0x000000ffff037224 */ /* 0x000fd400078e00ff */
.L_x_1102:
[----:B------:R-:W-:Y:S01]  /*2890*/  BSSY.RECONVERGENT B2, `(.L_x_1063) ;  /* 0x00002a6000027945 */ /* 0x000fe20003800200 */
[----:B------:R-:W-:-:S03]  /*28a0*/  PLOP3.LUT P0, PT, P1, PT, PT, 0x80, 0x8 ;  /* 0x000000000008781c */ /* 0x000fc60000f0f070 */
[----:B--234-:R-:W-:Y:S10]  /*28b0*/  @P1 BRA `(.L_x_1064) ;  /* 0x0000001800881947 */ /* 0x01cff40003800000 */
[----:B------:R-:W0:Y:S01]  /*28c0*/  LDCU.64 UR4, c[0x0][0x388] ;  /* 0x00007100ff0477ac */ /* 0x000e220008000a00 */
[----:B------:R-:W-:Y:S01]  /*28d0*/  BSSY.RECONVERGENT B1, `(.L_x_1065) ;  /* 0x000019f000017945 */ /* 0x000fe20003800200 */
[----:B------:R-:W-:Y:S01]  /*28e0*/  IMAD.MOV.U32 R27, RZ, RZ, R16 ;  /* 0x000000ffff1b7224 */ /* 0x000fe200078e0010 */
[----:B------:R-:W2:Y:S01]  /*28f0*/  LDCU.64 UR6, c[0x0][0x388] ;  /* 0x00007100ff0677ac */ /* 0x000ea20008000a00 */
[----:B------:R-:W-:Y:S02]  /*2900*/  IMAD.MOV.U32 R21, RZ, RZ, R17 ;  /* 0x000000ffff157224 */ /* 0x000fe400078e0011 */
[----:B0-----:R-:W-:Y:S02]  /*2910*/  IMAD.U32 R33, RZ, RZ, UR4 ;  /* 0x00000004ff217e24 */ /* 0x001fe4000f8e00ff */
[----:B------:R-:W-:Y:S02]  /*2920*/  IMAD.U32 R30, RZ, RZ, UR5 ;  /* 0x00000005ff1e7e24 */ /* 0x000fe4000f8e00ff */
[----:B--2---:R-:W-:-:S02]  /*2930*/  IMAD.U32 R8, RZ, RZ, UR6 ;  /* 0x00000006ff087e24 */ /* 0x004fc4000f8e00ff */
[----:B------:R-:W-:-:S07]  /*2940*/  IMAD.U32 R9, RZ, RZ, UR7 ;  /* 0x00000007ff097e24 */ /* 0x000fce000f8e00ff */
.L_x_1086:
[----:B------:R-:W0:Y:S01]  /*2950*/  LDCU UR4, c[0x0][0x390] ;  /* 0x00007200ff0477ac */ /* 0x000e220008000800 */
[C---:B------:R-:W-:Y:S01]  /*2960*/  IMAD.SHL.U32 R7, R4.reuse, 0x4, RZ ;  /* 0x0000000404077824 */ /* 0x040fe200078e00ff */
[----:B------:R-:W-:Y:S01]  /*2970*/  SHF.L.U64.HI R31, R4, 0x2, R3 ;  /* 0x00000002041f7819 */ /* 0x000fe20000010203 */
[----:B------:R-:W-:Y:S01]  /*2980*/  BSSY.RECONVERGENT B3, `(.L_x_1066) ;  /* 0x0000059000037945 */ /* 0x000fe20003800200 */
[----:B------:R-:W0:Y:S01]  /*2990*/  LDCU.64 UR6, c[0x0][0x388] ;  /* 0x00007100ff0677ac */ /* 0x000e220008000a00 */
[----:B------:R-:W-:Y:S01]  /*29a0*/  IMAD.MOV.U32 R12, RZ, RZ, R27 ;  /* 0x000000ffff0c7224 */ /* 0x000fe200078e001b */
[----:B------:R-:W-:Y:S01]  /*29b0*/  IADD3 R20, P1, PT, R8, R7, RZ ;  /* 0x0000000708147210 */ /* 0x000fe20007f3e0ff */
[----:B------:R-:W-:Y:S01]  /*29c0*/  IMAD.MOV.U32 R13, RZ, RZ, R21 ;  /* 0x000000ffff0d7224 */ /* 0x000fe200078e0015 */
[----:B------:R-:W2:Y:S02]  /*29d0*/  LDCU UR5, c[0x0][0x390] ;  /* 0x00007200ff0577ac */ /* 0x000ea40008000800 */
[CC--:B------:R-:W-:Y:S01]  /*29e0*/  ISETP.LT.U32.AND P2, PT, R20.reuse, R25.reuse, PT ;  /* 0x000000191400720c */ /* 0x0c0fe20003f41070 */
[----:B------:R-:W-:Y:S01]  /*29f0*/  IMAD.X R15, R9, 0x1, R31, P1 ;  /* 0x00000001090f7824 */ /* 0x000fe200008e061f */
[----:B------:R-:W-:-:S04]  /*2a00*/  ISETP.GE.U32.AND P1, PT, R20, R25, PT ;  /* 0x000000191400720c */ /* 0x000fc80003f26070 */
[CC--:B------:R-:W-:Y:S02]  /*2a10*/  ISETP.LT.U32.AND.EX P2, PT, R15.reuse, R24.reuse, PT, P2 ;  /* 0x000000180f00720c */ /* 0x0c0fe40003f41120 */
[CC--:B------:R-:W-:Y:S02]  /*2a20*/  ISETP.GE.U32.AND.EX P1, PT, R15.reuse, R24.reuse, PT, P1 ;  /* 0x000000180f00720c */ /* 0x0c0fe40003f26110 */
[----:B------:R-:W-:Y:S01]  /*2a30*/  SEL R10, R20, R25, P2 ;  /* 0x00000019140a7207 */ /* 0x000fe20001000000 */
[----:B0-----:R-:W-:Y:S01]  /*2a40*/  ULEA UR6, UP0, UR4, UR6, 0x2 ;  /* 0x0000000604067291 */ /* 0x001fe2000f8010ff */
[----:B------:R-:W-:Y:S02]  /*2a50*/  SEL R11, R15, R24, P2 ;  /* 0x000000180f0b7207 */ /* 0x000fe40001000000 */
[----:B------:R-:W-:Y:S01]  /*2a60*/  IADD3 R6, P4, PT, R10, R7, RZ ;  /* 0x000000070a067210 */ /* 0x000fe20007f9e0ff */
[----:B--2---:R-:W-:Y:S02]  /*2a70*/  USHF.R.S32.HI UR5, URZ, 0x1f, UR5 ;  /* 0x0000001fff057899 */ /* 0x004fe40008011405 */
[----:B------:R-:W-:-:S02]  /*2a80*/  IMAD.U32 R25, RZ, RZ, UR6 ;  /* 0x00000006ff197e24 */ /* 0x000fc4000f8e00ff */
[----:B------:R-:W-:Y:S01]  /*2a90*/  ULEA.HI.X UR7, UR4, UR7, UR5, 0x2, UP0 ;  /* 0x0000000704077291 */ /* 0x000fe200080f1405 */
[----:B------:R-:W-:Y:S01]  /*2aa0*/  IMAD.X R39, R11, 0x1, R31, P4 ;  /* 0x000000010b277824 */ /* 0x000fe200020e061f */
[----:B------:R-:W-:Y:S02]  /*2ab0*/  IADD3 R14, P4, PT, R7, R33, RZ ;  /* 0x00000021070e7210 */ /* 0x000fe40007f9e0ff */
[CC--:B------:R-:W-:Y:S02]  /*2ac0*/  ISETP.LT.U32.AND P3, PT, R6.reuse, R25.reuse, PT ;  /* 0x000000190600720c */ /* 0x0c0fe40003f61070 */
[----:B------:R-:W-:Y:S01]  /*2ad0*/  IMAD.U32 R24, RZ, RZ, UR7 ;  /* 0x00000007ff187e24 */ /* 0x000fe2000f8e00ff */
[----:B------:R-:W-:Y:S01]  /*2ae0*/  ISETP.GE.U32.AND P2, PT, R6, R25, PT ;  /* 0x000000190600720c */ /* 0x000fe20003f46070 */
[----:B------:R-:W-:Y:S01]  /*2af0*/  IMAD.X R5, R31, 0x1, R30, P4 ;  /* 0x000000011f057824 */ /* 0x000fe200020e061e */
[----:B------:R-:W-:Y:S02]  /*2b00*/  ISETP.EQ.U32.AND P4, PT, R8, R10, PT ;  /* 0x0000000a0800720c */ /* 0x000fe40003f82070 */
[----:B------:R-:W-:-:S02]  /*2b10*/  ISETP.LT.U32.AND.EX P3, PT, R39, R24, PT, P3 ;  /* 0x000000182700720c */ /* 0x000fc40003f61130 */
[CC--:B------:R-:W-:Y:S02]  /*2b20*/  ISETP.GE.U32.AND.EX P2, PT, R39.reuse, R24.reuse, PT, P2 ;  /* 0x000000182700720c */ /* 0x0c0fe40003f46120 */
[----:B------:R-:W-:Y:S01]  /*2b30*/  SEL R37, R6, R25, P3 ;  /* 0x0000001906257207 */ /* 0x000fe20001800000 */
[----:B------:R-:W-:Y:S01]  /*2b40*/  IMAD.MOV.U32 R6, RZ, RZ, R10 ;  /* 0x000000ffff067224 */ /* 0x000fe200078e000a */
[----:B------:R-:W-:Y:S02]  /*2b50*/  SEL R39, R39, R24, P3 ;  /* 0x0000001827277207 */ /* 0x000fe40001800000 */
[----:B------:R-:W-:Y:S02]  /*2b60*/  ISETP.NE.U32.AND P3, PT, R10, R37, PT ;  /* 0x000000250a00720c */ /* 0x000fe40003f65070 */
[----:B------:R-:W-:Y:S02]  /*2b70*/  SEL R34, R14, R25, !P1 ;  /* 0x000000190e227207 */ /* 0x000fe40004800000 */
[----:B------:R-:W-:-:S02]  /*2b80*/  ISETP.NE.AND.EX P3, PT, R11, R39, PT, P3 ;  /* 0x000000270b00720c */ /* 0x000fc40003f65330 */
[----:B------:R-:W-:Y:S01]  /*2b90*/  SEL R35, R5, R24, !P1 ;  /* 0x0000001805237207 */ /* 0x000fe20004800000 */
[----:B------:R-:W-:Y:S01]  /*2ba0*/  IMAD.MOV.U32 R26, RZ, RZ, R34 ;  /* 0x000000ffff1a7224 */ /* 0x000fe200078e0022 */
[----:B------:R-:W-:Y:S02]  /*2bb0*/  ISETP.EQ.OR.EX P1, PT, R9, R11, !P3, P4 ;  /* 0x0000000b0900720c */ /* 0x000fe40005f22740 */
[----:B------:R-:W-:Y:S01]  /*2bc0*/  IADD3 R32, P5, PT, R34, R7, RZ ;  /* 0x0000000722207210 */ /* 0x000fe20007fbe0ff */
[----:B------:R-:W-:Y:S02]  /*2bd0*/  IMAD.MOV.U32 R7, RZ, RZ, R11 ;  /* 0x000000ffff077224 */ /* 0x000fe400078e000b */
[----:B------:R-:W-:Y:S01]  /*2be0*/  IMAD.MOV.U32 R28, RZ, RZ, R35 ;  /* 0x000000ffff1c7224 */ /* 0x000fe200078e0023 */
[----:B------:R-:W-:Y:S01]  /*2bf0*/  SEL R29, R32, R25, !P2 ;  /* 0x00000019201d7207 */ /* 0x000fe20005000000 */
[----:B------:R-:W-:-:S05]  /*2c00*/  IMAD.X R31, R35, 0x1, R31, P5 ;  /* 0x00000001231f7824 */ /* 0x000fca00028e061f */
[----:B------:R-:W-:Y:S01]  /*2c10*/  SEL R31, R31, R24, !P2 ;  /* 0x000000181f1f7207 */ /* 0x000fe20005000000 */
[----:B------:R-:W-:Y:S06]  /*2c20*/  @P1 BRA `(.L_x_1067) ;  /* 0x0000000000b81947 */ /* 0x000fec0003800000 */
[----:B------:R-:W-:Y:S02]  /*2c30*/  IMAD.MOV.U32 R6, RZ, RZ, R10 ;  /* 0x000000ffff067224 */ /* 0x000fe400078e000a */
        /* <DEDUP_REMOVED lines=8> */
[----:B------:R-:W-:-:S07]  /*2cc0*/  IMAD.MOV.U32 R13, RZ, RZ, R21 ;  /* 0x000000ffff0d7224 */ /* 0x000fce00078e0015 */
.L_x_1071:
[C---:B-1----:R-:W-:Y:S02]  /*2cd0*/  R2UR UR4, R22.reuse ;  /* 0x00000000160472ca */ /* 0x042fe400000e0000 */
[C---:B------:R-:W-:Y:S02]  /*2ce0*/  R2UR UR5, R23.reuse ;  /* 0x00000000170572ca */ /* 0x040fe400000e0000 */
[----:B------:R-:W-:Y:S02]  /*2cf0*/  R2UR UR6, R22 ;  /* 0x00000000160672ca */ /* 0x000fe400000e0000 */
[----:B------:R-:W-:-:S09]  /*2d00*/  R2UR UR7, R23 ;  /* 0x00000000170772ca */ /* 0x000fd200000e0000 */
[----:B------:R-:W2:Y:S04]  /*2d10*/  LDG.E R45, desc[UR4][R6.64] ;  /* 0x00000004062d7981 */ /* 0x000ea8000c1e1900 */
[----:B------:R-:W2:Y:S01]  /*2d20*/  LDG.E R38, desc[UR6][R8.64] ;  /* 0x0000000608267981 */ /* 0x000ea2000c1e1900 */
[----:B------:R-:W-:Y:S01]  /*2d30*/  BSSY.RECONVERGENT B4, `(.L_x_1068) ;  /* 0x0000016000047945 */ /* 0x000fe20003800200 */
[----:B--2---:R-:W-:-:S13]  /*2d40*/  FSETP.GEU.AND P1, PT, R45, R38, PT ;  /* 0x000000262d00720b */ /* 0x004fda0003f2e000 */
[----:B------:R-:W-:Y:S05]  /*2d50*/  @P1 BRA `(.L_x_1069) ;  /* 0x0000000000281947 */ /* 0x000fea0003800000 */
[----:B------:R-:W-:Y:S02]  /*2d60*/  R2UR UR4, R22 ;  /* 0x00000000160472ca */ /* 0x000fe400000e0000 */
[----:B------:R-:W-:Y:S02]  /*2d70*/  R2UR UR5, R23 ;  /* 0x00000000170572ca */ /* 0x000fe400000e0000 */
[----:B------:R-:W-:Y:S02]  /*2d80*/  IADD3 R36, P1, PT, R36, 0x4, RZ ;  /* 0x0000000424247810 */ /* 0x000fe40007f3e0ff */
[----:B------:R-:W-:Y:S02]  /*2d90*/  IADD3 R26, P3, PT, R26, 0x4, RZ ;  /* 0x000000041a1a7810 */ /* 0x000fe40007f7e0ff */
[----:B------:R-:W-:Y:S01]  /*2da0*/  IADD3 R6, P2, PT, R6, 0x4, RZ ;  /* 0x0000000406067810 */ /* 0x000fe20007f5e0ff */
[----:B------:R-:W-:Y:S02]  /*2db0*/  IMAD.X R32, RZ, RZ, R32, P1 ;  /* 0x000000ffff207224 */ /* 0x000fe400008e0620 */
[----:B------:R-:W-:-:S02]  /*2dc0*/  IMAD.X R28, RZ, RZ, R28, P3 ;  /* 0x000000ffff1c7224 */ /* 0x000fc400018e061c */
[----:B------:R-:W-:Y:S02]  /*2dd0*/  IMAD.X R7, RZ, RZ, R7, P2 ;  /* 0x000000ffff077224 */ /* 0x000fe400010e0607 */
[----:B------:R0:W-:Y:S01]  /*2de0*/  ST.E desc[UR4][R12.64], R45 ;  /* 0x0000002d0c007985 */ /* 0x0001e2000c101904 */
[----:B------:R-:W-:Y:S05]  /*2df0*/  BRA `(.L_x_1070) ;  /* 0x0000000000247947 */ /* 0x000fea0003800000 */
.L_x_1069:
        /* <DEDUP_REMOVED lines=8> */
[----:B------:R1:W-:Y:S06]  /*2e80*/  ST.E desc[UR4][R12.64], R38 ;  /* 0x000000260c007985 */ /* 0x0003ec000c101904 */
.L_x_1070:
[----:B------:R-:W-:Y:S05]  /*2e90*/  BSYNC.RECONVERGENT B4 ;  /* 0x0000000000047941 */ /* 0x000fea0003800200 */
.L_x_1068:
[----:B------:R-:W-:Y:S02]  /*2ea0*/  ISETP.NE.U32.AND P1, PT, R36, R37, PT ;  /* 0x000000252400720c */ /* 0x000fe40003f25070 */
[----:B------:R-:W-:Y:S02]  /*2eb0*/  ISETP.NE.U32.AND P2, PT, R41, R10, PT ;  /* 0x0000000a2900720c */ /* 0x000fe40003f45070 */
[----:B------:R-:W-:Y:S02]  /*2ec0*/  ISETP.NE.AND.EX P1, PT, R32, R39, PT, P1 ;  /* 0x000000272000720c */ /* 0x000fe40003f25310 */
[----:B------:R-:W-:Y:S02]  /*2ed0*/  ISETP.NE.AND.EX P2, PT, R43, R11, PT, P2 ;  /* 0x0000000b2b00720c */ /* 0x000fe40003f45320 */
[----:B01----:R-:W-:-:S05]  /*2ee0*/  IADD3 R12, P3, PT, R12, 0x4, RZ ;  /* 0x000000040c0c7810 */ /* 0x003fca0007f7e0ff */
[----:B------:R-:W-:-:S06]  /*2ef0*/  IMAD.X R13, RZ, RZ, R13, P3 ;  /* 0x000000ffff0d7224 */ /* 0x000fcc00018e060d */
[----:B------:R-:W-:Y:S05]  /*2f00*/  @P1 BRA P2, `(.L_x_1071) ;  /* 0xfffffffc00701947 */ /* 0x000fea000103ffff */
.L_x_1067:
[----:B------:R-:W-:Y:S05]  /*2f10*/  BSYNC.RECONVERGENT B3 ;  /* 0x0000000000037941 */ /* 0x000fea0003800200 */
.L_x_1066:
        /* <DEDUP_REMOVED lines=8> */
[C---:B------:R-:W-:Y:S01]  /*2fa0*/  ISETP.GE.U32.AND P1, PT, R32.reuse, 0x10, PT ;  /* 0x000000102000780c */ /* 0x040fe20003f26070 */
[----:B------:R-:W-:Y:S01]  /*2fb0*/  BSSY.RECONVERGENT B4, `(.L_x_1074) ;  /* 0x0000038000047945 */ /* 0x000fe20003800200 */
[----:B------:R-:W-:Y:S01]  /*2fc0*/  LOP3.LUT P2, RZ, R32, 0xf, RZ, 0xc0, !PT ;  /* 0x0000000f20ff7812 */ /* 0x000fe2000784c0ff */
[----:B------:R-:W-:Y:S01]  /*2fd0*/  IMAD.MOV.U32 R10, RZ, RZ, R12 ;  /* 0x000000ffff0a7224 */ /* 0x000fe200078e000c */
[----:B------:R-:W-:Y:S01]  /*2fe0*/  ISETP.GE.U32.AND.EX P1, PT, R36, RZ, PT, P1 ;  /* 0x000000ff2400720c */ /* 0x000fe20003f26110 */
[----:B------:R-:W-:-:S12]  /*2ff0*/  IMAD.MOV.U32 R11, RZ, RZ, R13 ;  /* 0x000000ffff0b7224 */ /* 0x000fd800078e000d */
[----:B------:R-:W-:Y:S05]  /*3000*/  @!P1 BRA `(.L_x_1075) ;  /* 0x0000000000c89947 */ /* 0x000fea0003800000 */
[----:B------:R-:W-:-:S07]  /*3010*/  CS2R R34, SRZ ;  /* 0x0000000000227805 */ /* 0x000fce000001ff00 */
.L_x_1076:
[----:B-1----:R-:W-:Y:S02]  /*3020*/  R2UR UR4, R22 ;  /* 0x00000000160472ca */ /* 0x002fe400000e0000 */
[----:B------:R-:W-:-:S13]  /*3030*/  R2UR UR5, R23 ;  /* 0x00000000170572ca */ /* 0x000fda00000e0000 */
[----:B------:R-:W2:Y:S01]  /*3040*/  LDG.E R37, desc[UR4][R8.64] ;  /* 0x0000000408257981 */ /* 0x000ea2000c1e1900 */
[----:B------:R-:W-:Y:S02]  /*3050*/  R2UR UR6, R22 ;  /* 0x00000000160672ca */ /* 0x000fe400000e0000 */
[----:B------:R-:W-:Y:S01]  /*3060*/  R2UR UR7, R23 ;  /* 0x00000000170772ca */ /* 0x000fe200000e0000 */
[----:B--2---:R0:W-:-:S12]  /*3070*/  ST.E desc[UR4][R10.64], R37 ;  /* 0x000000250a007985 */ /* 0x0041d8000c101904 */
[----:B------:R-:W2:Y:S04]  /*3080*/  LDG.E R39, desc[UR6][R8.64+0x4] ;  /* 0x0000040608277981 */ /* 0x000ea8000c1e1900 */
[----:B--2---:R1:W-:Y:S04]  /*3090*/  ST.E desc[UR4][R10.64+0x4], R39 ;  /* 0x000004270a007985 */ /* 0x0043e8000c101904 */
[----:B------:R-:W2:Y:S04]  /*30a0*/  LDG.E R41, desc[UR6][R8.64+0x8] ;  /* 0x0000080608297981 */ /* 0x000ea8000c1e1900 */
[----:B--2---:R2:W-:Y:S04]  /*30b0*/  ST.E desc[UR4][R10.64+0x8], R41 ;  /* 0x000008290a007985 */ /* 0x0045e8000c101904 */
[----:B------:R-:W3:Y:S04]  /*30c0*/  LDG.E R43, desc[UR6][R8.64+0xc] ;  /* 0x00000c06082b7981 */ /* 0x000ee8000c1e1900 */
[----:B---3--:R3:W-:Y:S04]  /*30d0*/  ST.E desc[UR4][R10.64+0xc], R43 ;  /* 0x00000c2b0a007985 */ /* 0x0087e8000c101904 */
[----:B0-----:R-:W4:Y:S04]  /*30e0*/  LDG.E R37, desc[UR6][R8.64+0x10] ;  /* 0x0000100608257981 */ /* 0x001f28000c1e1900 */
[----:B----4-:R0:W-:Y:S04]  /*30f0*/  ST.E desc[UR4][R10.64+0x10], R37 ;  /* 0x000010250a007985 */ /* 0x0101e8000c101904 */
[----:B-1----:R-:W4:Y:S04]  /*3100*/  LDG.E R39, desc[UR6][R8.64+0x14] ;  /* 0x0000140608277981 */ /* 0x002f28000c1e1900 */
[----:B----4-:R1:W-:Y:S04]  /*3110*/  ST.E desc[UR4][R10.64+0x14], R39 ;  /* 0x000014270a007985 */ /* 0x0103e8000c101904 */
[----:B--2---:R-:W2:Y:S04]  /*3120*/  LDG.E R41, desc[UR6][R8.64+0x18] ;  /* 0x0000180608297981 */ /* 0x004ea8000c1e1900 */
[----:B--2---:R2:W-:Y:S04]  /*3130*/  ST.E desc[UR4][R10.64+0x18], R41 ;  /* 0x000018290a007985 */ /* 0x0045e8000c101904 */
[----:B---3--:R-:W3:Y:S04]  /*3140*/  LDG.E R43, desc[UR6][R8.64+0x1c] ;  /* 0x00001c06082b7981 */ /* 0x008ee8000c1e1900 */
        /* <DEDUP_REMOVED lines=8> */
[----:B---3--:R-:W-:Y:S04]  /*31d0*/  ST.E desc[UR4][R10.64+0x2c], R43 ;  /* 0x00002c2b0a007985 */ /* 0x008fe8000c101904 */
[----:B0-----:R-:W3:Y:S04]  /*31e0*/  LDG.E R37, desc[UR6][R8.64+0x30] ;  /* 0x0000300608257981 */ /* 0x001ee8000c1e1900 */
[----:B---3--:R0:W-:Y:S04]  /*31f0*/  ST.E desc[UR4][R10.64+0x30], R37 ;  /* 0x000030250a007985 */ /* 0x0081e8000c101904 */
[----:B-1----:R-:W3:Y:S04]  /*3200*/  LDG.E R39, desc[UR6][R8.64+0x34] ;  /* 0x0000340608277981 */ /* 0x002ee8000c1e1900 */
[----:B---3--:R1:W-:Y:S04]  /*3210*/  ST.E desc[UR4][R10.64+0x34], R39 ;  /* 0x000034270a007985 */ /* 0x0083e8000c101904 */
[----:B--2---:R-:W2:Y:S01]  /*3220*/  LDG.E R41, desc[UR6][R8.64+0x38] ;  /* 0x0000380608297981 */ /* 0x004ea2000c1e1900 */
[----:B------:R-:W-:-:S02]  /*3230*/  IADD3 R35, P3, PT, R35, 0x10, RZ ;  /* 0x0000001023237810 */ /* 0x000fc40007f7e0ff */
[----:B------:R-:W-:Y:S02]  /*3240*/  LOP3.LUT R38, R32, 0xfffffff0, RZ, 0xc0, !PT ;  /* 0xfffffff020267812 */ /* 0x000fe400078ec0ff */
[----:B0-----:R-:W-:Y:S01]  /*3250*/  LOP3.LUT R37, R36, 0x7fffffff, RZ, 0xc0, !PT ;  /* 0x7fffffff24257812 */ /* 0x001fe200078ec0ff */
[----:B------:R-:W-:Y:S01]  /*3260*/  IMAD.X R34, RZ, RZ, R34, P3 ;  /* 0x000000ffff227224 */ /* 0x000fe200018e0622 */
[----:B------:R-:W-:-:S04]  /*3270*/  ISETP.NE.U32.AND P1, PT, R35, R38, PT ;  /* 0x000000262300720c */ /* 0x000fc80003f25070 */
[----:B------:R-:W-:Y:S01]  /*3280*/  ISETP.NE.AND.EX P1, PT, R34, R37, PT, P1 ;  /* 0x000000252200720c */ /* 0x000fe20003f25310 */
[----:B--2---:R-:W-:Y:S04]  /*3290*/  ST.E desc[UR4][R10.64+0x38], R41 ;  /* 0x000038290a007985 */ /* 0x004fe8000c101904 */
[----:B------:R0:W2:Y:S01]  /*32a0*/  LDG.E R43, desc[UR6][R8.64+0x3c] ;  /* 0x00003c06082b7981 */ /* 0x0000a2000c1e1900 */
[----:B------:R-:W-:-:S05]  /*32b0*/  IADD3 R38, P4, PT, R10, 0x40, RZ ;  /* 0x000000400a267810 */ /* 0x000fca0007f9e0ff */
[----:B-1----:R-:W-:Y:S01]  /*32c0*/  IMAD.X R39, RZ, RZ, R11, P4 ;  /* 0x000000ffff277224 */ /* 0x002fe200020e060b */
[----:B0-----:R-:W-:-:S05]  /*32d0*/  IADD3 R8, P3, PT, R8, 0x40, RZ ;  /* 0x0000004008087810 */ /* 0x001fca0007f7e0ff */
[----:B------:R-:W-:Y:S01]  /*32e0*/  IMAD.X R9, RZ, RZ, R9, P3 ;  /* 0x000000ffff097224 */ /* 0x000fe200018e0609 */
[----:B--2---:R0:W-:Y:S02]  /*32f0*/  ST.E desc[UR4][R10.64+0x3c], R43 ;  /* 0x00003c2b0a007985 */ /* 0x0041e4000c101904 */
[----:B0-----:R-:W-:Y:S02]  /*3300*/  IMAD.MOV.U32 R10, RZ, RZ, R38 ;  /* 0x000000ffff0a7224 */ /* 0x001fe400078e0026 */
[----:B------:R-:W-:Y:S01]  /*3310*/  IMAD.MOV.U32 R11, RZ, RZ, R39 ;  /* 0x000000ffff0b7224 */ /* 0x000fe200078e0027 */
[----:B------:R-:W-:Y:S06]  /*3320*/  @P1 BRA `(.L_x_1076) ;  /* 0xfffffffc003c1947 */ /* 0x000fec000383ffff */
.L_x_1075:
[----:B------:R-:W-:Y:S05]  /*3330*/  BSYNC.RECONVERGENT B4 ;  /* 0x0000000000047941 */ /* 0x000fea0003800200 */
.L_x_1074:
[----:B------:R-:W-:Y:S05]  /*3340*/  @!P2 BRA `(.L_x_1073) ;  /* 0x000000040044a947 */ /* 0x000fea0003800000 */
[C---:B------:R-:W-:Y:S01]  /*3350*/  LOP3.LUT R34, R32.reuse, 0xf, RZ, 0xc0, !PT ;  /* 0x0000000f20227812 */ /* 0x040fe200078ec0ff */
[----:B------:R-:W-:Y:S01]  /*3360*/  BSSY.RECONVERGENT B4, `(.L_x_1077) ;  /* 0x0000021000047945 */ /* 0x000fe20003800200 */
[----:B------:R-:W-:Y:S02]  /*3370*/  LOP3.LUT P2, RZ, R32, 0x7, RZ, 0xc0, !PT ;  /* 0x0000000720ff7812 */ /* 0x000fe4000784c0ff */
[----:B------:R-:W-:-:S04]  /*3380*/  ISETP.GE.U32.AND P1, PT, R34, 0x8, PT ;  /* 0x000000082200780c */ /* 0x000fc80003f26070 */
[----:B------:R-:W-:-:S13]  /*3390*/  ISETP.GE.U32.AND.EX P1, PT, RZ, RZ, PT, P1 ;  /* 0x000000ffff00720c */ /* 0x000fda0003f26110 */
[----:B------:R-:W-:Y:S05]  /*33a0*/  @!P1 BRA `(.L_x_1078) ;  /* 0x0000000000709947 */ /* 0x000fea0003800000 */
        /* <DEDUP_REMOVED lines=15> */
[----:B----4-:R-:W-:Y:S04]  /*34a0*/  ST.E desc[UR4][R10.64+0x14], R37 ;  /* 0x000014250a007985 */ /* 0x010fe8000c101904 */
[----:B--2---:R-:W2:Y:S01]  /*34b0*/  LDG.E R39, desc[UR6][R8.64+0x18] ;  /* 0x0000180608277981 */ /* 0x004ea2000c1e1900 */
[----:B------:R-:W-:-:S02]  /*34c0*/  IADD3 R36, P1, PT, R8, 0x20, RZ ;  /* 0x0000002008247810 */ /* 0x000fc40007f3e0ff */
[----:B------:R-:W-:Y:S01]  /*34d0*/  IADD3 R34, P3, PT, R10, 0x20, RZ ;  /* 0x000000200a227810 */ /* 0x000fe20007f7e0ff */
[----:B--2---:R-:W-:Y:S04]  /*34e0*/  ST.E desc[UR4][R10.64+0x18], R39 ;  /* 0x000018270a007985 */ /* 0x004fe8000c101904 */
[----:B---3--:R1:W2:Y:S01]  /*34f0*/  LDG.E R41, desc[UR6][R8.64+0x1c] ;  /* 0x00001c0608297981 */ /* 0x0082a2000c1e1900 */
[----:B------:R-:W-:Y:S02]  /*3500*/  IMAD.X R43, RZ, RZ, R9, P1 ;  /* 0x000000ffff2b7224 */ /* 0x000fe400008e0609 */
[----:B0-----:R-:W-:Y:S02]  /*3510*/  IMAD.X R35, RZ, RZ, R11, P3 ;  /* 0x000000ffff237224 */ /* 0x001fe400018e060b */
[----:B-1----:R-:W-:-:S02]  /*3520*/  IMAD.MOV.U32 R8, RZ, RZ, R36 ;  /* 0x000000ffff087224 */ /* 0x002fc400078e0024 */
[----:B------:R-:W-:Y:S01]  /*3530*/  IMAD.MOV.U32 R9, RZ, RZ, R43 ;  /* 0x000000ffff097224 */ /* 0x000fe200078e002b */
[----:B--2---:R0:W-:Y:S02]  /*3540*/  ST.E desc[UR4][R10.64+0x1c], R41 ;  /* 0x00001c290a007985 */ /* 0x0041e4000c101904 */
[----:B0-----:R-:W-:Y:S02]  /*3550*/  IMAD.MOV.U32 R10, RZ, RZ, R34 ;  /* 0x000000ffff0a7224 */ /* 0x001fe400078e0022 */
[----:B------:R-:W-:-:S07]  /*3560*/  IMAD.MOV.U32 R11, RZ, RZ, R35 ;  /* 0x000000ffff0b7224 */ /* 0x000fce00078e0023 */
.L_x_1078:
[----:B------:R-:W-:Y:S05]  /*3570*/  BSYNC.RECONVERGENT B4 ;  /* 0x0000000000047941 */ /* 0x000fea0003800200 */
.L_x_1077:
[----:B------:R-:W-:Y:S05]  /*3580*/  @!P2 BRA `(.L_x_1073) ;  /* 0x0000000000b4a947 */ /* 0x000fea0003800000 */
[----:B------:R-:W-:-:S04]  /*3590*/  LOP3.LUT R34, R32, 0x7, RZ, 0xc0, !PT ;  /* 0x0000000720227812 */ /* 0x000fc800078ec0ff */
[----:B------:R-:W-:-:S04]  /*35a0*/  ISETP.GE.U32.AND P1, PT, R34, 0x4, PT ;  /* 0x000000042200780c */ /* 0x000fc80003f26070 */
[----:B------:R-:W-:-:S13]  /*35b0*/  ISETP.GE.U32.AND.EX P1, PT, RZ, RZ, PT, P1 ;  /* 0x000000ffff00720c */ /* 0x000fda0003f26110 */
[----:B-1----:R-:W-:Y:S02]  /*35c0*/  @P1 R2UR UR4, R22 ;  /* 0x00000000160412ca */ /* 0x002fe400000e0000 */
[----:B------:R-:W-:-:S13]  /*35d0*/  @P1 R2UR UR5, R23 ;  /* 0x00000000170512ca */ /* 0x000fda00000e0000 */
[----:B------:R-:W2:Y:S01]  /*35e0*/  @P1 LDG.E R35, desc[UR4][R8.64] ;  /* 0x0000000408231981 */ /* 0x000ea2000c1e1900 */
[----:B------:R-:W-:Y:S02]  /*35f0*/  @P1 R2UR UR6, R22 ;  /* 0x00000000160612ca */ /* 0x000fe400000e0000 */
[----:B------:R-:W-:Y:S01]  /*3600*/  @P1 R2UR UR7, R23 ;  /* 0x00000000170712ca */ /* 0x000fe200000e0000 */
[----:B--2---:R-:W-:-:S12]  /*3610*/  @P1 ST.E desc[UR4][R10.64], R35 ;  /* 0x000000230a001985 */ /* 0x004fd8000c101904 */
[----:B------:R-:W2:Y:S04]  /*3620*/  @P1 LDG.E R37, desc[UR6][R8.64+0x4] ;  /* 0x0000040608251981 */ /* 0x000ea8000c1e1900 */
[----:B--2---:R0:W-:Y:S04]  /*3630*/  @P1 ST.E desc[UR4][R10.64+0x4], R37 ;  /* 0x000004250a001985 */ /* 0x0041e8000c101904 */
[----:B------:R-:W2:Y:S01]  /*3640*/  @P1 LDG.E R39, desc[UR6][R8.64+0x8] ;  /* 0x0000080608271981 */ /* 0x000ea2000c1e1900 */
[----:B------:R-:W-:-:S04]  /*3650*/  LOP3.LUT R36, R32, 0x3, RZ, 0xc0, !PT ;  /* 0x0000000320247812 */ /* 0x000fc800078ec0ff */
[----:B------:R-:W-:-:S04]  /*3660*/  ISETP.NE.U32.AND P2, PT, R36, RZ, PT ;  /* 0x000000ff2400720c */ /* 0x000fc80003f45070 */
[----:B------:R-:W-:Y:S01]  /*3670*/  ISETP.NE.AND.EX P2, PT, RZ, RZ, PT, P2 ;  /* 0x000000ffff00720c */ /* 0x000fe20003f45320 */
[----:B--2---:R-:W-:Y:S04]  /*3680*/  @P1 ST.E desc[UR4][R10.64+0x8], R39 ;  /* 0x000008270a001985 */ /* 0x004fe8000c101904 */
[----:B------:R1:W2:Y:S01]  /*3690*/  @P1 LDG.E R41, desc[UR6][R8.64+0xc] ;  /* 0x00000c0608291981 */ /* 0x0002a2000c1e1900 */
[----:B------:R-:W-:Y:S02]  /*36a0*/  @P1 IADD3 R34, P3, PT, R8, 0x10, RZ ;  /* 0x0000001008221810 */ /* 0x000fe40007f7e0ff */
[----:B------:R-:W-:-:S03]  /*36b0*/  @P1 IADD3 R32, P4, PT, R10, 0x10, RZ ;  /* 0x000000100a201810 */ /* 0x000fc60007f9e0ff */
[----:B0-----:R-:W-:Y:S02]  /*36c0*/  @P1 IMAD.X R37, RZ, RZ, R9, P3 ;  /* 0x000000ffff251224 */ /* 0x001fe400018e0609 */
[----:B------:R-:W-:Y:S02]  /*36d0*/  @P1 IMAD.X R35, RZ, RZ, R11, P4 ;  /* 0x000000ffff231224 */ /* 0x000fe400020e060b */
[----:B-1----:R-:W-:Y:S02]  /*36e0*/  @P1 IMAD.MOV.U32 R8, RZ, RZ, R34 ;  /* 0x000000ffff081224 */ /* 0x002fe400078e0022 */
[----:B------:R-:W-:Y:S01]  /*36f0*/  @P1 IMAD.MOV.U32 R9, RZ, RZ, R37 ;  /* 0x000000ffff091224 */ /* 0x000fe200078e0025 */
[----:B--2---:R0:W-:Y:S02]  /*3700*/  @P1 ST.E desc[UR4][R10.64+0xc], R41 ;  /* 0x00000c290a001985 */ /* 0x0041e4000c101904 */
[----:B0-----:R-:W-:Y:S02]  /*3710*/  @P1 IMAD.MOV.U32 R10, RZ, RZ, R32 ;  /* 0x000000ffff0a1224 */ /* 0x001fe400078e0020 */
[----:B------:R-:W-:Y:S01]  /*3720*/  @P1 IMAD.MOV.U32 R11, RZ, RZ, R35 ;  /* 0x000000ffff0b1224 */ /* 0x000fe200078e0023 */
[----:B------:R-:W-:Y:S06]  /*3730*/  @!P2 BRA `(.L_x_1073) ;  /* 0x000000000048a947 */ /* 0x000fec0003800000 */
[----:B------:R-:W-:Y:S02]  /*3740*/  R2UR UR4, R22 ;  /* 0x00000000160472ca */ /* 0x000fe400000e0000 */
[----:B------:R-:W-:-:S13]  /*3750*/  R2UR UR5, R23 ;  /* 0x00000000170572ca */ /* 0x000fda00000e0000 */
[----:B------:R-:W2:Y:S01]  /*3760*/  LDG.E R35, desc[UR4][R8.64] ;  /* 0x0000000408237981 */ /* 0x000ea2000c1e1900 */
[----:B------:R-:W-:-:S04]  /*3770*/  ISETP.NE.U32.AND P1, PT, R36, 0x1, PT ;  /* 0x000000012400780c */ /* 0x000fc80003f25070 */
[----:B------:R-:W-:Y:S01]  /*3780*/  ISETP.NE.AND.EX P1, PT, RZ, RZ, PT, P1 ;  /* 0x000000ffff00720c */ /* 0x000fe20003f25310 */
[----:B--2---:R0:W-:-:S12]  /*3790*/  ST.E desc[UR4][R10.64], R35 ;  /* 0x000000230a007985 */ /* 0x0041d8000c101904 */
[----:B------:R-:W-:Y:S05]  /*37a0*/  @!P1 BRA `(.L_x_1073) ;  /* 0x00000000002c9947 */ /* 0x000fea0003800000 */
[----:B------:R-:W-:Y:S02]  /*37b0*/  R2UR UR4, R22 ;  /* 0x00000000160472ca */ /* 0x000fe400000e0000 */
[----:B------:R-:W-:-:S13]  /*37c0*/  R2UR UR5, R23 ;  /* 0x00000000170572ca */ /* 0x000fda00000e0000 */
[----:B0-----:R-:W2:Y:S01]  /*37d0*/  LDG.E R35, desc[UR4][R8.64+0x4] ;  /* 0x0000040408237981 */ /* 0x001ea2000c1e1900 */
[----:B------:R-:W-:-:S04]  /*37e0*/  ISETP.NE.U32.AND P1, PT, R36, 0x2, PT ;  /* 0x000000022400780c */ /* 0x000fc80003f25070 */
[----:B------:R-:W-:Y:S01]  /*37f0*/  ISETP.NE.AND.EX P1, PT, RZ, RZ, PT, P1 ;  /* 0x000000ffff00720c */ /* 0x000fe20003f25310 */
[----:B--2---:R2:W-:-:S12]  /*3800*/  ST.E desc[UR4][R10.64+0x4], R35 ;  /* 0x000004230a007985 */ /* 0x0045d8000c101904 */
[----:B------:R-:W-:Y:S05]  /*3810*/  @!P1 BRA `(.L_x_1073) ;  /* 0x0000000000109947 */ /* 0x000fea0003800000 */
[----:B------:R-:W-:Y:S02]  /*3820*/  R2UR UR4, R22 ;  /* 0x00000000160472ca */ /* 0x000fe400000e0000 */
[----:B------:R-:W-:-:S13]  /*3830*/  R2UR UR5, R23 ;  /* 0x00000000170572ca */ /* 0x000fda00000e0000 */
[----:B------:R-:W3:Y:S04]  /*3840*/  LDG.E R9, desc[UR4][R8.64+0x8] ;  /* 0x0000080408097981 */ /* 0x000ee8000c1e1900 */
[----:B---3--:R3:W-:Y:S02]  /*3850*/  ST.E desc[UR4][R10.64+0x8], R9 ;  /* 0x000008090a007985 */ /* 0x0087e4000c101904 */
.L_x_1073:
[----:B------:R-:W-:Y:S05]  /*3860*/  BSYNC.RECONVERGENT B3 ;  /* 0x0000000000037941 */ /* 0x000fea0003800200 */
.L_x_1072:
[----:B0-23--:R-:W-:Y:S01]  /*3870*/  IADD3 R10, P1, PT, -R26, R29, RZ ;  /* 0x0000001d1a0a7210 */ /* 0x00dfe20007f3e1ff */
[----:B------:R-:W-:Y:S01]  /*3880*/  BSSY.RECONVERGENT B3, `(.L_x_1079) ;  /* 0x0000098000037945 */ /* 0x000fe20003800200 */
[----:B------:R-:W-:-:S03]  /*3890*/  IADD3 R8, P2, PT, R12, R33, RZ ;  /* 0x000000210c087210 */ /* 0x000fc60007f5e0ff */
[----:B------:R-:W-:Y:S02]  /*38a0*/  IMAD.X R31, R31, 0x1, ~R28, P1 ;  /* 0x000000011f1f7824 */ /* 0x000fe400008e0e1c */
[----:B------:R-:W-:-:S03]  /*38b0*/  IMAD.X R9, R13, 0x1, R30, P2 ;  /* 0x000000010d097824 */ /* 0x000fc600010e061e */
[--C-:B------:R-:W-:Y:S02]  /*38c0*/  SHF.R.S64 R10, R10, 0x2, R31.reuse ;  /* 0x000000020a0a7819 */ /* 0x100fe4000000101f */
[----:B------:R-:W-:Y:S02]  /*38d0*/  SHF.R.S32.HI R31, RZ, 0x2, R31 ;  /* 0x00000002ff1f7819 */ /* 0x000fe4000001141f */
[----:B------:R-:W-:-:S04]  /*38e0*/  ISETP.GE.U32.AND P1, PT, R10, 0x1, PT ;  /* 0x000000010a00780c */ /* 0x000fc80003f26070 */
[----:B------:R-:W-:-:S13]  /*38f0*/  ISETP.GE.AND.EX P1, PT, R31, RZ, PT, P1 ;  /* 0x000000ff1f00720c */ /* 0x000fda0003f26310 */
[----:B------:R-:W-:Y:S05]  /*3900*/  @!P1 BRA `(.L_x_1080) ;  /* 0x00000008003c9947 */ /* 0x000fea0003800000 */
[C---:B------:R-:W-:Y:S01]  /*3910*/  ISETP.GE.U32.AND P2, PT, R10.reuse, 0x10, PT ;  /* 0x000000100a00780c */ /* 0x040fe20003f46070 */
[----:B------:R-:W-:Y:S01]  /*3920*/  BSSY.RECONVERGENT B4, `(.L_x_1081) ;  /* 0x000003b000047945 */ /* 0x000fe20003800200 */
[----:B------:R-:W-:Y:S02]  /*3930*/  LOP3.LUT R28, R10, 0xf, RZ, 0xc0, !PT ;  /* 0x0000000f0a1c7812 */ /* 0x000fe400078ec0ff */
[----:B------:R-:W-:Y:S02]  /*3940*/  ISETP.GE.U32.AND.EX P2, PT, R31, RZ, PT, P2 ;  /* 0x000000ff1f00720c */ /* 0x000fe40003f46120 */
[----:B------:R-:W-:-:S04]  /*3950*/  ISETP.NE.U32.AND P1, PT, R28, RZ, PT ;  /* 0x000000ff1c00720c */ /* 0x000fc80003f25070 */
[----:B------:R-:W-:-:S07]  /*3960*/  ISETP.NE.AND.EX P1, PT, RZ, RZ, PT, P1 ;  /* 0x000000ffff00720c */ /* 0x000fce0003f25310 */
[----:B------:R-:W-:Y:S06]  /*3970*/  @!P2 BRA `(.L_x_1082) ;  /* 0x0000000000d4a947 */ /* 0x000fec0003800000 */
[----:B------:R-:W-:Y:S01]  /*3980*/  LOP3.LUT R12, R31, 0x7fffffff, RZ, 0xc0, !PT ;  /* 0x7fffffff1f0c7812 */ /* 0x000fe200078ec0ff */
[----:B------:R-:W-:Y:S01]  /*3990*/  IMAD.MOV.U32 R26, RZ, RZ, RZ ;  /* 0x000000ffff1a7224 */ /* 0x000fe200078e00ff */
[----:B------:R-:W-:Y:S01]  /*39a0*/  LOP3.LUT R13, R10, 0xfffffff0, RZ, 0xc0, !PT ;  /* 0xfffffff00a0d7812 */ /* 0x000fe200078ec0ff */
[----:B------:R-:W-:-:S07]  /*39b0*/  IMAD.MOV.U32 R11, RZ, RZ, RZ ;  /* 0x000000ffff0b7224 */ /* 0x000fce00078e00ff */
.L_x_1083:
        /* <DEDUP_REMOVED lines=29> */
[----:B----4-:R-:W-:Y:S04]  /*3b90*/  ST.E desc[UR4][R8.64+0x30], R29 ;  /* 0x0000301d08007985 */ /* 0x010fe8000c101904 */
[----:B-1----:R-:W4:Y:S04]  /*3ba0*/  LDG.E R31, desc[UR6][R6.64+0x34] ;  /* 0x00003406061f7981 */ /* 0x002f28000c1e1900 */
[----:B----4-:R0:W-:Y:S04]  /*3bb0*/  ST.E desc[UR4][R8.64+0x34], R31 ;  /* 0x0000341f08007985 */ /* 0x0101e8000c101904 */
[----:B--2---:R-:W2:Y:S01]  /*3bc0*/  LDG.E R33, desc[UR6][R6.64+0x38] ;  /* 0x0000380606217981 */ /* 0x004ea2000c1e1900 */
[----:B------:R-:W-:-:S05]  /*3bd0*/  IADD3 R26, P2, PT, R26, 0x10, RZ ;  /* 0x000000101a1a7810 */ /* 0x000fca0007f5e0ff */
[----:B------:R-:W-:Y:S01]  /*3be0*/  IMAD.X R11, RZ, RZ, R11, P2 ;  /* 0x000000ffff0b7224 */ /* 0x000fe200010e060b */
[----:B------:R-:W-:-:S04]  /*3bf0*/  ISETP.NE.U32.AND P2, PT, R26, R13, PT ;  /* 0x0000000d1a00720c */ /* 0x000fc80003f45070 */
[----:B------:R-:W-:Y:S01]  /*3c00*/  ISETP.NE.AND.EX P2, PT, R11, R12, PT, P2 ;  /* 0x0000000c0b00720c */ /* 0x000fe20003f45320 */
[----:B--2---:R-:W-:Y:S04]  /*3c10*/  ST.E desc[UR4][R8.64+0x38], R33 ;  /* 0x0000382108007985 */ /* 0x004fe8000c101904 */
[----:B---3--:R1:W2:Y:S01]  /*3c20*/  LDG.E R35, desc[UR6][R6.64+0x3c] ;  /* 0x00003c0606237981 */ /* 0x0082a2000c1e1900 */
[----:B0-----:R-:W-:Y:S02]  /*3c30*/  IADD3 R31, P3, PT, R6, 0x40, RZ ;  /* 0x00000040061f7810 */ /* 0x001fe40007f7e0ff */
[----:B------:R-:W-:-:S03]  /*3c40*/  IADD3 R29, P4, PT, R8, 0x40, RZ ;  /* 0x00000040081d7810 */ /* 0x000fc60007f9e0ff */
[----:B------:R-:W-:Y:S02]  /*3c50*/  IMAD.X R32, RZ, RZ, R7, P3 ;  /* 0x000000ffff207224 */ /* 0x000fe400018e0607 */
[----:B------:R-:W-:Y:S02]  /*3c60*/  IMAD.X R30, RZ, RZ, R9, P4 ;  /* 0x000000ffff1e7224 */ /* 0x000fe400020e0609 */
[----:B-1----:R-:W-:Y:S02]  /*3c70*/  IMAD.MOV.U32 R6, RZ, RZ, R31 ;  /* 0x000000ffff067224 */ /* 0x002fe400078e001f */
[----:B------:R-:W-:Y:S01]  /*3c80*/  IMAD.MOV.U32 R7, RZ, RZ, R32 ;  /* 0x000000ffff077224 */ /* 0x000fe200078e0020 */
[----:B--2---:R0:W-:Y:S02]  /*3c90*/  ST.E desc[UR4][R8.64+0x3c], R35 ;  /* 0x00003c2308007985 */ /* 0x0041e4000c101904 */
[----:B0-----:R-:W-:Y:S02]  /*3ca0*/  IMAD.MOV.U32 R8, RZ, RZ, R29 ;  /* 0x000000ffff087224 */ /* 0x001fe400078e001d */
[----:B------:R-:W-:Y:S01]  /*3cb0*/  IMAD.MOV.U32 R9, RZ, RZ, R30 ;  /* 0x000000ffff097224 */ /* 0x000fe200078e001e */
[----:B------:R-:W-:Y:S06]  /*3cc0*/  @P2 BRA `(.L_x_1083) ;  /* 0xfffffffc003c2947 */ /* 0x000fec000383ffff */
.L_x_1082:
[----:B------:R-:W-:Y:S05]  /*3cd0*/  BSYNC.RECONVERGENT B4 ;  /* 0x0000000000047941 */ /* 0x000fea0003800200 */
.L_x_1081:
        /* <DEDUP_REMOVED lines=19> */
[----:B---3--:R-:W-:Y:S04]  /*3e10*/  ST.E desc[UR4][R8.64+0xc], R31 ;  /* 0x00000c1f08007985 */ /* 0x008fe8000c101904 */
[----:B0-----:R-:W3:Y:S04]  /*3e20*/  LDG.E R11, desc[UR6][R6.64+0x10] ;  /* 0x00001006060b7981 */ /* 0x001ee8000c1e1900 */
[----:B---3--:R0:W-:Y:S04]  /*3e30*/  ST.E desc[UR4][R8.64+0x10], R11 ;  /* 0x0000100b08007985 */ /* 0x0081e8000c101904 */
[----:B-1----:R-:W3:Y:S04]  /*3e40*/  LDG.E R13, desc[UR6][R6.64+0x14] ;  /* 0x00001406060d7981 */ /* 0x002ee8000c1e1900 */
[----:B---3--:R-:W-:Y:S04]  /*3e50*/  ST.E desc[UR4][R8.64+0x14], R13 ;  /* 0x0000140d08007985 */ /* 0x008fe8000c101904 */
[----:B--2---:R-:W2:Y:S01]  /*3e60*/  LDG.E R29, desc[UR6][R6.64+0x18] ;  /* 0x00001806061d7981 */ /* 0x004ea2000c1e1900 */
[----:B------:R-:W-:-:S02]  /*3e70*/  IADD3 R26, P1, PT, R6, 0x20, RZ ;  /* 0x00000020061a7810 */ /* 0x000fc40007f3e0ff */
[----:B0-----:R-:W-:Y:S01]  /*3e80*/  IADD3 R11, P3, PT, R8, 0x20, RZ ;  /* 0x00000020080b7810 */ /* 0x001fe20007f7e0ff */
[----:B--2---:R-:W-:Y:S04]  /*3e90*/  ST.E desc[UR4][R8.64+0x18], R29 ;  /* 0x0000181d08007985 */ /* 0x004fe8000c101904 */
[----:B------:R0:W2:Y:S01]  /*3ea0*/  LDG.E R31, desc[UR6][R6.64+0x1c] ;  /* 0x00001c06061f7981 */ /* 0x0000a2000c1e1900 */
[----:B------:R-:W-:Y:S02]  /*3eb0*/  IMAD.X R33, RZ, RZ, R7, P1 ;  /* 0x000000ffff217224 */ /* 0x000fe400008e0607 */
[----:B------:R-:W-:Y:S02]  /*3ec0*/  IMAD.X R12, RZ, RZ, R9, P3 ;  /* 0x000000ffff0c7224 */ /* 0x000fe400018e0609 */
[----:B0-----:R-:W-:-:S02]  /*3ed0*/  IMAD.MOV.U32 R6, RZ, RZ, R26 ;  /* 0x000000ffff067224 */ /* 0x001fc400078e001a */
[----:B------:R-:W-:Y:S01]  /*3ee0*/  IMAD.MOV.U32 R7, RZ, RZ, R33 ;  /* 0x000000ffff077224 */ /* 0x000fe200078e0021 */
[----:B--2---:R0:W-:Y:S02]  /*3ef0*/  ST.E desc[UR4][R8.64+0x1c], R31 ;  /* 0x00001c1f08007985 */ /* 0x0041e4000c101904 */
[----:B0-----:R-:W-:Y:S02]  /*3f00*/  IMAD.MOV.U32 R8, RZ, RZ, R11 ;  /* 0x000000ffff087224 */ /* 0x001fe400078e000b */
[----:B------:R-:W-:-:S07]  /*3f10*/  IMAD.MOV.U32 R9, RZ, RZ, R12 ;  /* 0x000000ffff097224 */ /* 0x000fce00078e000c */
.L_x_1085:
[----:B------:R-:W-:Y:S05]  /*3f20*/  BSYNC.RECONVERGENT B4 ;  /* 0x0000000000047941 */ /* 0x000fea0003800200 */
.L_x_1084:
[----:B------:R-:W-:Y:S05]  /*3f30*/  @!P2 BRA `(.L_x_1080) ;  /* 0x0000000000b0a947 */ /* 0x000fea0003800000 */
        /* <DEDUP_REMOVED lines=44> */
.L_x_1080:
[----:B------:R-:W-:Y:S05]  /*4200*/  BSYNC.RECONVERGENT B3 ;  /* 0x0000000000037941 */ /* 0x000fea0003800200 */
.L_x_1079:
[C---:B------:R-:W-:Y:S01]  /*4210*/  IMAD.SHL.U32 R33, R4.reuse, 0x4, RZ ;  /* 0x0000000404217824 */ /* 0x040fe200078e00ff */
[C-C-:B------:R-:W-:Y:S02]  /*4220*/  SHF.L.U64.HI R30, R4.reuse, 0x2, R3.reuse ;  /* 0x00000002041e7819 */ /* 0x140fe40000010203 */
[----:B------:R-:W-:Y:S02]  /*4230*/  LEA R27, P3, R4, R27, 0x3 ;  /* 0x0000001b041b7211 */ /* 0x000fe400078618ff */
[----:B0-23--:R-:W-:Y:S02]  /*4240*/  IADD3 R8, P2, PT, R20, R33, RZ ;  /* 0x0000002114087210 */ /* 0x00dfe40007f5e0ff */
[----:B------:R-:W-:Y:S02]  /*4250*/  LEA.HI.X R21, R4, R21, R3, 0x3, P3 ;  /* 0x0000001504157211 */ /* 0x000fe400018f1c03 */
[----:B------:R-:W-:Y:S01]  /*4260*/  ISETP.GE.U32.AND P1, PT, R8, R25, PT ;  /* 0x000000190800720c */ /* 0x000fe20003f26070 */
[----:B------:R-:W-:Y:S01]  /*4270*/  IMAD.X R9, R15, 0x1, R30, P2 ;  /* 0x000000010f097824 */ /* 0x000fe200010e061e */
[----:B------:R-:W-:-:S04]  /*4280*/  IADD3 R33, P2, PT, R14, R33, RZ ;  /* 0x000000210e217210 */ /* 0x000fc80007f5e0ff */
[----:B------:R-:W-:Y:S01]  /*4290*/  ISETP.GE.U32.AND.EX P1, PT, R9, R24, PT, P1 ;  /* 0x000000180900720c */ /* 0x000fe20003f26110 */
[----:B------:R-:W-:-:S12]  /*42a0*/  IMAD.X R30, R5, 0x1, R30, P2 ;  /* 0x00000001051e7824 */ /* 0x000fd800010e061e */
[----:B------:R-:W-:Y:S05]  /*42b0*/  @!P1 BRA `(.L_x_1086) ;  /* 0xffffffe400a49947 */ /* 0x000fea000383ffff */
[----:B------:R-:W-:Y:S05]  /*42c0*/  BSYNC.RECONVERGENT B1 ;  /* 0x0000000000017941 */ /* 0x000fea0003800200 */
.L_x_1065:
[----:B------:R-:W-:Y:S05]  /*42d0*/  BRA `(.L_x_1087) ;  /* 0x0000001000047947 */ /* 0x000fea0003800000 */
.L_x_1064:
[----:B------:R-:W0:Y:S01]  /*42e0*/  LDCU.64 UR4, c[0x0][0x388] ;  /* 0x00007100ff0477ac */ /* 0x000e220008000a00 */
[C---:B------:R-:W-:Y:S01]  /*42f0*/  SHF.L.U64.HI R5, R4.reuse, 0x3, R3 ;  /* 0x0000000304057819 */ /* 0x040fe20000010203 */
[----:B------:R-:W-:Y:S02]  /*4300*/  IMAD.SHL.U32 R11, R4, 0x8, RZ ;  /* 0x00000008040b7824 */ /* 0x000fe400078e00ff */
[----:B------:R-:W-:Y:S02]  /*4310*/  IMAD.MOV.U32 R33, RZ, RZ, R16 ;  /* 0x000000ffff217224 */ /* 0x000fe400078e0010 */
[----:B------:R-:W-:Y:S02]  /*4320*/  IMAD.MOV.U32 R28, RZ, RZ, R17 ;  /* 0x000000ffff1c7224 */ /* 0x000fe400078e0011 */
[----:B0-----:R-:W-:Y:S02]  /*4330*/  IMAD.U32 R10, RZ, RZ, UR4 ;  /* 0x00000004ff0a7e24 */ /* 0x001fe4000f8e00ff */
[----:B------:R-:W-:-:S07]  /*4340*/  IMAD.U32 R12, RZ, RZ, UR5 ;  /* 0x00000005ff0c7e24 */ /* 0x000fce000f8e00ff */
.L_x_1101:
[C---:B----4-:R-:W-:Y:S01]  /*4350*/  IMAD.SHL.U32 R29, R4.reuse, 0x4, RZ ;  /* 0x00000004041d7824 */ /* 0x050fe200078e00ff */
[----:B0-2---:R-:W-:Y:S01]  /*4360*/  SHF.L.U64.HI R7, R4, 0x2, R3 ;  /* 0x0000000204077819 */ /* 0x005fe20000010203 */
        /* <DEDUP_REMOVED lines=23> */
[----:B---3--:R-:W-:Y:S05]  /*44e0*/  @P1 BRA `(.L_x_1089) ;  /* 0x0000000000881947 */ /* 0x008fea0003800000 */
[----:B------:R-:W-:Y:S02]  /*44f0*/  IMAD.MOV.U32 R27, RZ, RZ, R10 ;  /* 0x000000ffff1b7224 */ /* 0x000fe400078e000a */
[----:B------:R-:W-:Y:S02]  /*4500*/  IMAD.MOV.U32 R20, RZ, RZ, R12 ;  /* 0x000000ffff147224 */ /* 0x000fe400078e000c */
[----:B------:R-:W-:Y:S02]  /*4510*/  IMAD.MOV.U32 R14, RZ, RZ, R30 ;  /* 0x000000ffff0e7224 */ /* 0x000fe400078e001e */
[----:B------:R-:W-:-:S07]  /*4520*/  IMAD.MOV.U32 R21, RZ, RZ, R31 ;  /* 0x000000ffff157224 */ /* 0x000fce00078e001f */
.L_x_1090:
        /* <DEDUP_REMOVED lines=30> */
.L_x_1089:
[----:B------:R-:W-:Y:S05]  /*4710*/  BSYNC.RECONVERGENT B1 ;  /* 0x0000000000017941 */ /* 0x000fea0003800200 */
.L_x_1088:
        /* <DEDUP_REMOVED lines=49> */
[----:B------:R-:W-:Y:S02]  /*4a30*/  IADD3 R35, P4, PT, R27, 0x8, RZ ;  /* 0x000000081b237810 */ /* 0x000fe40007f9e0ff */
[C---:B------:R-:W-:Y:S02]  /*4a40*/  IADD3 R36, P6, PT, R33.reuse, 0x8, RZ ;  /* 0x0000000821247810 */ /* 0x040fe40007fde0ff */
[----:B------:R-:W-:Y:S01]  /*4a50*/  IADD3 R34, P3, PT, R40, -0x2, RZ ;  /* 0xfffffffe28227810 */ /* 0x000fe20007f7e0ff */
[----:B------:R-:W-:Y:S01]  /*4a60*/  IMAD.X R38, RZ, RZ, R20, P4 ;  /* 0x000000ffff267224 */ /* 0x000fe200020e0614 */
[----:B------:R-:W-:Y:S01]  /*4a70*/  @P2 IADD3 R36, P5, PT, R33, 0xc, RZ ;  /* 0x0000000c21242810 */ /* 0x000fe20007fbe0ff */
[----:B------:R-:W-:Y:S01]  /*4a80*/  IMAD.X R41, RZ, RZ, R28, P6 ;  /* 0x000000ffff297224 */ /* 0x000fe200030e061c */
[----:B------:R-:W-:-:S02]  /*4a90*/  @P2 IADD3 R35, P4, PT, R27, 0xc, RZ ;  /* 0x0000000c1b232810 */ /* 0x000fc40007f9e0ff */
[----:B------:R-:W-:Y:S01]  /*4aa0*/  @P2 IADD3 R34, P6, PT, R40, -0x3, RZ ;  /* 0xfffffffd28222810 */ /* 0x000fe20007fde0ff */
[----:B------:R-:W-:Y:S01]  /*4ab0*/  @P2 IMAD.X R41, RZ, RZ, R28, P5 ;  /* 0x000000ffff292224 */ /* 0x000fe200028e061c */
[C---:B------:R-:W-:Y:S01]  /*4ac0*/  IADD3.X R32, PT, PT, R42.reuse, -0x1, RZ, P3, !PT ;  /* 0xffffffff2a207810 */ /* 0x040fe20001ffe4ff */
[----:B------:R-:W-:Y:S01]  /*4ad0*/  @P2 IMAD.X R38, RZ, RZ, R20, P4 ;  /* 0x000000ffff262224 */ /* 0x000fe200020e0614 */
[----:B------:R-:W-:Y:S01]  /*4ae0*/  @P2 IADD3.X R32, PT, PT, R42, -0x1, RZ, P6, !PT ;  /* 0xffffffff2a202810 */ /* 0x000fe200037fe4ff */
[----:B---3--:R2:W-:Y:S08]  /*4af0*/  @P2 STG.E desc[UR4][R8.64+0x8], R39 ;  /* 0x0000082708002986 */ /* 0x0085f0000c101904 */
.L_x_1094:
[----:B------:R-:W-:Y:S05]  /*4b00*/  BSYNC.RECONVERGENT B3 ;  /* 0x0000000000037941 */ /* 0x000fea0003800200 */
.L_x_1093:
[----:B------:R-:W-:Y:S05]  /*4b10*/  @!P1 BRA `(.L_x_1092) ;  /* 0x0000000000649947 */ /* 0x000fea0003800000 */
.L_x_1095:
        /* <DEDUP_REMOVED lines=17> */
[----:B------:R-:W-:Y:S02]  /*4c30*/  IADD3 R36, P2, PT, R6, 0x10, RZ ;  /* 0x0000001006247810 */ /* 0x000fe40007f5e0ff */
[----:B0-----:R-:W-:Y:S02]  /*4c40*/  IADD3 R35, P3, PT, R8, 0x10, RZ ;  /* 0x0000001008237810 */ /* 0x001fe40007f7e0ff */
[----:B------:R-:W-:Y:S01]  /*4c50*/  IADD3 R34, P4, PT, R34, -0x4, RZ ;  /* 0xfffffffc22227810 */ /* 0x000fe20007f9e0ff */
[----:B------:R-:W-:-:S02]  /*4c60*/  IMAD.X R41, RZ, RZ, R7, P2 ;  /* 0x000000ffff297224 */ /* 0x000fc400010e0607 */
[----:B------:R-:W-:Y:S01]  /*4c70*/  IMAD.X R38, RZ, RZ, R9, P3 ;  /* 0x000000ffff267224 */ /* 0x000fe200018e0609 */
[----:B------:R-:W-:Y:S01]  /*4c80*/  IADD3.X R32, PT, PT, R32, -0x1, RZ, P4, !PT ;  /* 0xffffffff20207810 */ /* 0x000fe200027fe4ff */
[----:B--2---:R3:W-:Y:S01]  /*4c90*/  STG.E desc[UR4][R8.64+0xc], R39 ;  /* 0x00000c2708007986 */ /* 0x0047e2000c101904 */
[----:B------:R-:W-:Y:S07]  /*4ca0*/  @P1 BRA `(.L_x_1095) ;  /* 0xfffffffc009c1947 */ /* 0x000fee000383ffff */
.L_x_1092:
[----:B------:R-:W-:Y:S05]  /*4cb0*/  BSYNC.RECONVERGENT B1 ;  /* 0x0000000000017941 */ /* 0x000fea0003800200 */
.L_x_1091:
[----:B------:R-:W-:Y:S01]  /*4cc0*/  IADD3 R29, P1, PT, -R14, R29, RZ ;  /* 0x0000001d0e1d7210 */ /* 0x000fe20007f3e1ff */
        /* <DEDUP_REMOVED lines=9> */
[C---:B0-23--:R-:W-:Y:S01]  /*4d60*/  LOP3.LUT R8, R29.reuse, 0x3, RZ, 0xc0, !PT ;  /* 0x000000031d087812 */ /* 0x04dfe200078ec0ff */
        /* <DEDUP_REMOVED lines=38> */
[----:B------:R-:W-:Y:S02]  /*4fd0*/  IADD3 R33, P3, PT, R30, 0x8, RZ ;  /* 0x000000081e217810 */ /* 0x000fe40007f7e0ff */
[----:B------:R-:W-:Y:S01]  /*4fe0*/  @P2 IADD3 R27, P4, PT, R14, 0xc, RZ ;  /* 0x0000000c0e1b2810 */ /* 0x000fe20007f9e0ff */
[----:B------:R-:W-:Y:S01]  /*4ff0*/  IMAD.X R32, RZ, RZ, R21, P6 ;  /* 0x000000ffff207224 */ /* 0x000fe200030e0615 */
[C---:B------:R-:W-:Y:S01]  /*5000*/  IADD3 R26, P5, PT, R29.reuse, -0x2, RZ ;  /* 0xfffffffe1d1a7810 */ /* 0x040fe20007fbe0ff */
[----:B------:R-:W-:Y:S01]  /*5010*/  IMAD.X R34, RZ, RZ, R31, P3 ;  /* 0x000000ffff227224 */ /* 0x000fe200018e061f */
[----:B------:R-:W-:Y:S01]  /*5020*/  @P2 IADD3 R33, P6, PT, R30, 0xc, RZ ;  /* 0x0000000c1e212810 */ /* 0x000fe20007fde0ff */
[----:B------:R-:W-:Y:S01]  /*5030*/  @P2 IMAD.X R32, RZ, RZ, R21, P4 ;  /* 0x000000ffff202224 */ /* 0x000fe200020e0615 */
[----:B------:R-:W-:-:S02]  /*5040*/  @P2 IADD3 R26, P3, PT, R29, -0x3, RZ ;  /* 0xfffffffd1d1a2810 */ /* 0x000fc40007f7e0ff */
[C---:B------:R-:W-:Y:S01]  /*5050*/  IADD3.X R28, PT, PT, R6.reuse, -0x1, RZ, P5, !PT ;  /* 0xffffffff061c7810 */ /* 0x040fe20002ffe4ff */
[----:B------:R-:W-:Y:S01]  /*5060*/  @P2 IMAD.X R34, RZ, RZ, R31, P6 ;  /* 0x000000ffff222224 */ /* 0x000fe200030e061f */
[----:B------:R-:W-:Y:S01]  /*5070*/  @P2 IADD3.X R28, PT, PT, R6, -0x1, RZ, P3, !PT ;  /* 0xffffffff061c2810 */ /* 0x000fe20001ffe4ff */
[----:B---3--:R2:W-:Y:S08]  /*5080*/  @P2 STG.E desc[UR4][R30.64+0x8], R9 ;  /* 0x000008091e002986 */ /* 0x0085f0000c101904 */
.L_x_1099:
[----:B------:R-:W-:Y:S05]  /*5090*/  BSYNC.RECONVERGENT B3 ;  /* 0x0000000000037941 */ /* 0x000fea0003800200 */
.L_x_1098:
[----:B------:R-:W-:Y:S05]  /*50a0*/  @!P1 BRA `(.L_x_1097) ;  /* 0x00000000006c9947 */ /* 0x000fea0003800000 */
.L_x_1100:
[----:B-1----:R-:W-:Y:S01]  /*50b0*/  R2UR UR4, R22 ;  /* 0x00000000160472ca */ /* 0x002fe200000e0000 */
[----:B------:R-:W-:Y:S01]  /*50c0*/  IMAD.MOV.U32 R6, RZ, RZ, R27 ;  /* 0x000000ffff067224 */ /* 0x000fe200078e001b */
[----:B------:R-:W-:Y:S01]  /*50d0*/  R2UR UR5, R23 ;  /* 0x00000000170572ca */ /* 0x000fe200000e0000 */
[----:B0-2---:R-:W-:-:S12]  /*50e0*/  IMAD.MOV.U32 R7, RZ, RZ, R32 ;  /* 0x000000ffff077224 */ /* 0x005fd800078e0020 */
[----:B------:R-:W2:Y:S01]  /*50f0*/  LD.E R21, desc[UR4][R6.64] ;  /* 0x0000000406157980 */ /* 0x000ea2000c101900 */
[----:B------:R-:W-:Y:S01]  /*5100*/  R2UR UR6, R22 ;  /* 0x00000000160672ca */ /* 0x000fe200000e0000 */
[----:B----4-:R-:W-:Y:S01]  /*5110*/  IMAD.MOV.U32 R8, RZ, RZ, R33 ;  /* 0x000000ffff087224 */ /* 0x010fe200078e0021 */
[----:B------:R-:W-:Y:S01]  /*5120*/  R2UR UR7, R23 ;  /* 0x00000000170772ca */ /* 0x000fe200000e0000 */
[----:B------:R-:W-:-:S05]  /*5130*/  IMAD.MOV.U32 R9, RZ, RZ, R34 ;  /* 0x000000ffff097224 */ /* 0x000fca00078e0022 */
[----:B--2---:R-:W-:Y:S07]  /*5140*/  STG.E desc[UR4][R8.64], R21 ;  /* 0x0000001508007986 */ /* 0x004fee000c101904 */
[----:B------:R-:W2:Y:S04]  /*5150*/  LD.E R27, desc[UR6][R6.64+0x4] ;  /* 0x00000406061b7980 */ /* 0x000ea8000c101900 */
[----:B--2---:R0:W-:Y:S04]  /*5160*/  STG.E desc[UR4][R8.64+0x4], R27 ;  /* 0x0000041b08007986 */ /* 0x0041e8000c101904 */
[----:B------:R-:W2:Y:S01]  /*5170*/  LD.E R29, desc[UR6][R6.64+0x8] ;  /* 0x00000806061d7980 */ /* 0x000ea2000c101900 */
[----:B------:R-:W-:-:S04]  /*5180*/  ISETP.GT.U32.AND P1, PT, R26, 0x4, PT ;  /* 0x000000041a00780c */ /* 0x000fc80003f24070 */
[----:B------:R-:W-:Y:S01]  /*5190*/  ISETP.GT.U32.AND.EX P1, PT, R28, RZ, PT, P1 ;  /* 0x000000ff1c00720c */ /* 0x000fe20003f24110 */
[----:B--2---:R4:W-:Y:S04]  /*51a0*/  STG.E desc[UR4][R8.64+0x8], R29 ;  /* 0x0000081d08007986 */ /* 0x0049e8000c101904 */
[----:B------:R-:W2:Y:S01]  /*51b0*/  LD.E R31, desc[UR6][R6.64+0xc] ;  /* 0x00000c06061f7980 */ /* 0x000ea2000c101900 */
[----:B------:R-:W-:Y:S02]  /*51c0*/  IADD3 R14, P4, PT, R26, -0x4, RZ ;  /* 0xfffffffc1a0e7810 */ /* 0x000fe40007f9e0ff */
[----:B0-----:R-:W-:Y:S02]  /*51d0*/  IADD3 R27, P2, PT, R6, 0x10, RZ ;  /* 0x00000010061b7810 */ /* 0x001fe40007f5e0ff */
[----:B------:R-:W-:Y:S01]  /*51e0*/  IADD3 R33, P3, PT, R8, 0x10, RZ ;  /* 0x0000001008217810 */ /* 0x000fe20007f7e0ff */
[----:B------:R-:W-:Y:S01]  /*51f0*/  IMAD.MOV.U32 R26, RZ, RZ, R14 ;  /* 0x000000ffff1a7224 */ /* 0x000fe200078e000e */
[----:B------:R-:W-:Y:S01]  /*5200*/  IADD3.X R20, PT, PT, R28, -0x1, RZ, P4, !PT ;  /* 0xffffffff1c147810 */ /* 0x000fe200027fe4ff */
[----:B------:R-:W-:-:S02]  /*5210*/  IMAD.X R32, RZ, RZ, R7, P2 ;  /* 0x000000ffff207224 */ /* 0x000fc400010e0607 */
[----:B------:R-:W-:Y:S02]  /*5220*/  IMAD.X R34, RZ, RZ, R9, P3 ;  /* 0x000000ffff227224 */ /* 0x000fe400018e0609 */
[----:B------:R-:W-:Y:S01]  /*5230*/  IMAD.MOV.U32 R28, RZ, RZ, R20 ;  /* 0x000000ffff1c7224 */ /* 0x000fe200078e0014 */
[----:B--2---:R4:W-:Y:S01]  /*5240*/  STG.E desc[UR4][R8.64+0xc], R31 ;  /* 0x00000c1f08007986 */ /* 0x0049e2000c101904 */
[----:B------:R-:W-:Y:S05]  /*5250*/  @P1 BRA `(.L_x_1100) ;  /* 0xfffffffc00941947 */ /* 0x000fea000383ffff */
.L_x_1097:
[----:B------:R-:W-:Y:S05]  /*5260*/  BSYNC.RECONVERGENT B1 ;  /* 0x0000000000017941 */ /* 0x000fea0003800200 */
.L_x_1096:
[----:B------:R-:W-:Y:S02]  /*5270*/  LEA R33, P1, R4, R13, 0x2 ;  /* 0x0000000d04217211 */ /* 0x000fe400078210ff */
[----:B------:R-:W-:Y:S02]  /*5280*/  IADD3 R10, P2, PT, R10, R11, RZ ;  /* 0x0000000b0a0a7210 */ /* 0x000fe40007f5e0ff */
[----:B------:R-:W-:Y:S02]  /*5290*/  LEA.HI.X R28, R4, R15, R3, 0x2, P1 ;  /* 0x0000000f041c7211 */ /* 0x000fe400008f1403 */
[----:B------:R-:W-:Y:S01]  /*52a0*/  IADD3 RZ, P1, PT, R33, -R0, RZ ;  /* 0x8000000021ff7210 */ /* 0x000fe20007f3e0ff */
[----:B------:R-:W-:-:S04]  /*52b0*/  IMAD.X R12, R12, 0x1, R5, P2 ;  /* 0x000000010c0c7824 */ /* 0x000fc800010e0605 */
[----:B------:R-:W-:-:S05]  /*52c0*/  IMAD.X R6, R28, 0x1, ~R2, P1 ;  /* 0x000000011c067824 */ /* 0x000fca00008e0e02 */
[----:B------:R-:W-:-:S13]  /*52d0*/  ISETP.GE.AND P1, PT, R6, RZ, PT ;  /* 0x000000ff0600720c */ /* 0x000fda0003f26270 */
[----:B------:R-:W-:Y:S05]  /*52e0*/  @!P1 BRA `(.L_x_1101) ;  /* 0xfffffff000189947 */ /* 0x000fea000383ffff */
.L_x_1087:
[----:B------:R-:W-:Y:S05]  /*52f0*/  BSYNC.RECONVERGENT B2 ;  /* 0x0000000000027941 */ /* 0x000fea0003800200 */
.L_x_1063:
[----:B------:R-:W5:Y:S01]  /*5300*/  LDCU UR5, c[0x0][0x390] ;  /* 0x00007200ff0577ac */ /* 0x000f620008000800 */
[C---:B------:R-:W-:Y:S01]  /*5310*/  SHF.L.U64.HI R3, R4.reuse, 0x1, R3 ;  /* 0x0000000104037819 */ /* 0x040fe20000010203 */
[----:B------:R-:W-:Y:S01]  /*5320*/  IMAD.SHL.U32 R4, R4, 0x2, RZ ;  /* 0x0000000204047824 */ /* 0x000fe200078e00ff */
[----:B------:R-:W-:Y:S01]  /*5330*/  PLOP3.LUT P1, PT, P0, PT, PT, 0x8, 0x80 ;  /* 0x000000000080781c */ /* 0x000fe2000072e170 */
[----:B------:R-:W0:Y:S01]  /*5340*/  LDCU UR4, c[0x0][0x390] ;  /* 0x00007200ff0477ac */ /* 0x000e220008000800 */
[----:B-----5:R-:W-:Y:S01]  /*5350*/  IMAD.U32 R5, RZ, RZ, UR5 ;  /* 0x00000005ff057e24 */ /* 0x020fe2000f8e00ff */
[----:B0-----:R-:W-:-:S04]  /*5360*/  USHF.R.S32.HI UR4, URZ, 0x1f, UR4 ;  /* 0x0000001fff047899 */ /* 0x001fc80008011404 */
[----:B------:R-:W-:-:S04]  /*5370*/  ISETP.GE.U32.AND P2, PT, R4, R5, PT ;  /* 0x000000050400720c */ /* 0x000fc80003f46070 */
[----:B------:R-:W-:-:S13]  /*5380*/  ISETP.GE.AND.EX P2, PT, R3, UR4, PT, P2 ;  /* 0x0000000403007c0c */ /* 0x000fda000bf46320 */
[----:B------:R-:W-:Y:S05]  /*5390*/  @!P2 BRA `(.L_x_1102) ;  /* 0xffffffd4003ca947 */ /* 0x000fea000383ffff */
.L_x_1062:
[----:B------:R-:W-:Y:S05]  /*53a0*/  BSYNC.RECONVERGENT B0 ;  /* 0x0000000000007941 */ /* 0x000fea0003800200 */
.L_x_1042:
[----:B------:R-:W-:Y:S04]  /*53b0*/  BSSY.RECONVERGENT B0, `(.L_x_1041) ;  /* 0x0000099000007945 */ /* 0x000fe80003800200 */
[----:B------:R-:W-:Y:S05]  /*53c0*/  @P0 BRA `(.L_x_1103) ;  /* 0x00000008005c0947 */ /* 0x000fea0003800000 */
[----:B------:R-:W0:Y:S01]  /*53d0*/  LDC R0, c[0x0][0x390] ;  /* 0x0000e400ff007b82 */ /* 0x000e220000000800 */
[C---:B------:R-:W-:Y:S01]  /*53e0*/  ISETP.LT.U32.AND P0, PT, R5.reuse, 0x1, PT ;  /* 0x000000010500780c */ /* 0x040fe20003f01070 */
[----:B------:R-:W-:Y:S01]  /*53f0*/  BSSY.RECONVERGENT B1, `(.L_x_1104) ;  /* 0x0000044000017945 */ /* 0x000fe20003800200 */
[----:B------:R-:W-:Y:S02]  /*5400*/  ISETP.GT.U32.AND P1, PT, R5, 0x1, PT ;  /* 0x000000010500780c */ /* 0x000fe40003f24070 */
[----:B0-----:R-:W-:-:S04]  /*5410*/  SHF.R.S32.HI R4, RZ, 0x1f, R0 ;  /* 0x0000001fff047819 */ /* 0x001fc80000011400 */
        /* <DEDUP_REMOVED lines=9> */
[----:B------:R-:W-:Y:S01]  /*54b0*/  IMAD.MOV.U32 R3, RZ, RZ, R17 ;  /* 0x000000ffff037224 */ /* 0x000fe200078e0011 */
[----:B------:R-:W-:Y:S02]  /*54c0*/  ISETP.NE.U32.AND P1, PT, R12, RZ, PT ;  /* 0x000000ff0c00720c */ /* 0x000fe40003f25070 */
[----:B------:R-:W-:Y:S01]  /*54d0*/  ISETP.GE.U32.AND.EX P0, PT, R2, RZ, PT, P0 ;  /* 0x000000ff0200720c */ /* 0x000fe20003f06100 */
[----:B------:R-:W-:Y:S01]  /*54e0*/  IMAD.MOV.U32 R2, RZ, RZ, R16 ;  /* 0x000000ffff027224 */ /* 0x000fe200078e0010 */
[----:B------:R-:W-:-:S11]  /*54f0*/  ISETP.NE.AND.EX P1, PT, RZ, RZ, PT, P1 ;  /* 0x000000ffff00720c */ /* 0x000fd60003f25310 */
[----:B------:R-:W-:Y:S05]  /*5500*/  @!P0 BRA `(.L_x_1105) ;  /* 0x0000000000c88947 */ /* 0x000fea0003800000 */
[----:B--234-:R-:W-:Y:S01]  /*5510*/  LOP3.LUT R8, R0, 0x7ffffff0, RZ, 0xc0, !PT ;  /* 0x7ffffff000087812 */ /* 0x01cfe200078ec0ff */
[----:B------:R-:W-:-:S07]  /*5520*/  IMAD.MOV.U32 R10, RZ, RZ, RZ ;  /* 0x000000ffff0a7224 */ /* 0x000fce00078e00ff */
.L_x_1106:
[----:B-1----:R-:W-:Y:S02]  /*5530*/  R2UR UR4, R22 ;  /* 0x00000000160472ca */ /* 0x002fe400000e0000 */
[----:B------:R-:W-:-:S13]  /*5540*/  R2UR UR5, R23 ;  /* 0x00000000170572ca */ /* 0x000fda00000e0000 */
[----:B------:R-:W2:Y:S01]  /*5550*/  LD.E R7, desc[UR4][R2.64] ;  /* 0x0000000402077980 */ /* 0x000ea2000c101900 */
[----:B------:R-:W-:Y:S02]  /*5560*/  R2UR UR6, R22 ;  /* 0x00000000160672ca */ /* 0x000fe400000e0000 */
[----:B------:R-:W-:Y:S01]  /*5570*/  R2UR UR7, R23 ;  /* 0x00000000170772ca */ /* 0x000fe200000e0000 */
[----:B--2---:R0:W-:-:S12]  /*5580*/  STG.E desc[UR4][R18.64], R7 ;  /* 0x0000000712007986 */ /* 0x0041d8000c101904 */
[----:B------:R-:W2:Y:S04]  /*5590*/  LD.E R9, desc[UR6][R2.64+0x4] ;  /* 0x0000040602097980 */ /* 0x000ea8000c101900 */
[----:B--2---:R1:W-:Y:S04]  /*55a0*/  STG.E desc[UR4][R18.64+0x4], R9 ;  /* 0x0000040912007986 */ /* 0x0043e8000c101904 */
[----:B------:R-:W2:Y:S04]  /*55b0*/  LD.E R11, desc[UR6][R2.64+0x8] ;  /* 0x00000806020b7980 */ /* 0x000ea8000c101900 */
[----:B--2---:R2:W-:Y:S04]  /*55c0*/  STG.E desc[UR4][R18.64+0x8], R11 ;  /* 0x0000080b12007986 */ /* 0x0045e8000c101904 */
[----:B------:R-:W3:Y:S04]  /*55d0*/  LD.E R13, desc[UR6][R2.64+0xc] ;  /* 0x00000c06020d7980 */ /* 0x000ee8000c101900 */
[----:B---3--:R3:W-:Y:S04]  /*55e0*/  STG.E desc[UR4][R18.64+0xc], R13 ;  /* 0x00000c0d12007986 */ /* 0x0087e8000c101904 */
[----:B0-----:R-:W4:Y:S04]  /*55f0*/  LD.E R7, desc[UR6][R2.64+0x10] ;  /* 0x0000100602077980 */ /* 0x001f28000c101900 */
[----:B----4-:R0:W-:Y:S04]  /*5600*/  STG.E desc[UR4][R18.64+0x10], R7 ;  /* 0x0000100712007986 */ /* 0x0101e8000c101904 */
[----:B-1----:R-:W4:Y:S04]  /*5610*/  LD.E R9, desc[UR6][R2.64+0x14] ;  /* 0x0000140602097980 */ /* 0x002f28000c101900 */
[----:B----4-:R1:W-:Y:S04]  /*5620*/  STG.E desc[UR4][R18.64+0x14], R9 ;  /* 0x0000140912007986 */ /* 0x0103e8000c101904 */
[----:B--2---:R-:W2:Y:S04]  /*5630*/  LD.E R11, desc[UR6][R2.64+0x18] ;  /* 0x00001806020b7980 */ /* 0x004ea8000c101900 */
[----:B--2---:R2:W-:Y:S04]  /*5640*/  STG.E desc[UR4][R18.64+0x18], R11 ;  /* 0x0000180b12007986 */ /* 0x0045e8000c101904 */
[----:B---3--:R-:W3:Y:S04]  /*5650*/  LD.E R13, desc[UR6][R2.64+0x1c] ;  /* 0x00001c06020d7980 */ /* 0x008ee8000c101900 */
        /* <DEDUP_REMOVED lines=12> */
[----:B----4-:R-:W-:Y:S04]  /*5720*/  STG.E desc[UR4][R18.64+0x34], R9 ;  /* 0x0000340912007986 */ /* 0x010fe8000c101904 */
[----:B--2---:R-:W2:Y:S01]  /*5730*/  LD.E R11, desc[UR6][R2.64+0x38] ;  /* 0x00003806020b7980 */ /* 0x004ea2000c101900 */
[----:B------:R-:W-:-:S04]  /*5740*/  IADD3 R8, P0, PT, R8, -0x10, RZ ;  /* 0xfffffff008087810 */ /* 0x000fc80007f1e0ff */
[----:B------:R-:W-:Y:S02]  /*5750*/  IADD3.X R10, PT, PT, R10, -0x1, RZ, P0, !PT ;  /* 0xffffffff0a0a7810 */ /* 0x000fe400007fe4ff */
[----:B------:R-:W-:-:S04]  /*5760*/  ISETP.NE.U32.AND P0, PT, R8, RZ, PT ;  /* 0x000000ff0800720c */ /* 0x000fc80003f05070 */
[----:B------:R-:W-:Y:S01]  /*5770*/  ISETP.NE.AND.EX P0, PT, R10, RZ, PT, P0 ;  /* 0x000000ff0a00720c */ /* 0x000fe20003f05300 */
[----:B--2---:R-:W-:Y:S04]  /*5780*/  STG.E desc[UR4][R18.64+0x38], R11 ;  /* 0x0000380b12007986 */ /* 0x004fe8000c101904 */
[----:B---3--:R1:W2:Y:S01]  /*5790*/  LD.E R13, desc[UR6][R2.64+0x3c] ;  /* 0x00003c06020d7980 */ /* 0x0082a2000c101900 */
[----:B------:R-:W-:Y:S02]  /*57a0*/  IADD3 R4, P3, PT, R18, 0x40, RZ ;  /* 0x0000004012047810 */ /* 0x000fe40007f7e0ff */
[----:B------:R-:W-:-:S03]  /*57b0*/  IADD3 R6, P2, PT, R2, 0x40, RZ ;  /* 0x0000004002067810 */ /* 0x000fc60007f5e0ff */
[----:B0-----:R-:W-:Y:S02]  /*57c0*/  IMAD.X R7, RZ, RZ, R19, P3 ;  /* 0x000000ffff077224 */ /* 0x001fe400018e0613 */
[----:B-1----:R-:W-:Y:S02]  /*57d0*/  IMAD.X R3, RZ, RZ, R3, P2 ;  /* 0x000000ffff037224 */ /* 0x002fe400010e0603 */
[----:B------:R-:W-:Y:S01]  /*57e0*/  IMAD.MOV.U32 R2, RZ, RZ, R6 ;  /* 0x000000ffff027224 */ /* 0x000fe200078e0006 */
[----:B--2---:R0:W-:Y:S02]  /*57f0*/  STG.E desc[UR4][R18.64+0x3c], R13 ;  /* 0x00003c0d12007986 */ /* 0x0041e4000c101904 */
[----:B0-----:R-:W-:Y:S02]  /*5800*/  IMAD.MOV.U32 R18, RZ, RZ, R4 ;  /* 0x000000ffff127224 */ /* 0x001fe400078e0004 */
[----:B------:R-:W-:Y:S01]  /*5810*/  IMAD.MOV.U32 R19, RZ, RZ, R7 ;  /* 0x000000ffff137224 */ /* 0x000fe200078e0007 */
[----:B------:R-:W-:Y:S06]  /*5820*/  @P0 BRA `(.L_x_1106) ;  /* 0xfffffffc00400947 */ /* 0x000fec000383ffff */
.L_x_1105:
[----:B------:R-:W-:Y:S05]  /*5830*/  BSYNC.RECONVERGENT B1 ;  /* 0x0000000000017941 */ /* 0x000fea0003800200 */
.L_x_1104:
[----:B------:R-:W-:Y:S05]  /*5840*/  @!P1 BRA `(.L_x_1103) ;  /* 0x00000004003c9947 */ /* 0x000fea0003800000 */
[----:B------:R-:W-:Y:S01]  /*5850*/  ISETP.GE.U32.AND P0, PT, R12, 0x8, PT ;  /* 0x000000080c00780c */ /* 0x000fe20003f06070 */
[----:B------:R-:W-:Y:S01]  /*5860*/  BSSY.RECONVERGENT B1, `(.L_x_1107) ;  /* 0x0000022000017945 */ /* 0x000fe20003800200 */
[----:B--234-:R-:W-:Y:S02]  /*5870*/  LOP3.LUT R8, R0, 0x7, RZ, 0xc0, !PT ;  /* 0x0000000700087812 */ /* 0x01cfe400078ec0ff */
[----:B------:R-:W-:Y:S02]  /*5880*/  ISETP.GE.U32.AND.EX P0, PT, RZ, RZ, PT, P0 ;  /* 0x000000ffff00720c */ /* 0x000fe40003f06100 */
[----:B------:R-:W-:-:S04]  /*5890*/  ISETP.NE.U32.AND P1, PT, R8, RZ, PT ;  /* 0x000000ff0800720c */ /* 0x000fc80003f25070 */
[----:B------:R-:W-:-:S07]  /*58a0*/  ISETP.NE.AND.EX P1, PT, RZ, RZ, PT, P1 ;  /* 0x000000ffff00720c */ /* 0x000fce0003f25310 */
[----:B------:R-:W-:Y:S06]  /*58b0*/  @!P0 BRA `(.L_x_1108) ;  /* 0x0000000000708947 */ /* 0x000fec0003800000 */
        /* <DEDUP_REMOVED lines=15> */
[----:B----4-:R-:W-:Y:S04]  /*59b0*/  STG.E desc[UR4][R18.64+0x14], R9 ;  /* 0x0000140912007986 */ /* 0x010fe8000c101904 */
[----:B--2---:R-:W2:Y:S01]  /*59c0*/  LD.E R11, desc[UR6][R2.64+0x18] ;  /* 0x00001806020b7980 */ /* 0x004ea2000c101900 */
[----:B------:R-:W-:-:S02]  /*59d0*/  IADD3 R6, P0, PT, R2, 0x20, RZ ;  /* 0x0000002002067810 */ /* 0x000fc40007f1e0ff */
[----:B------:R-:W-:Y:S01]  /*59e0*/  IADD3 R4, P2, PT, R18, 0x20, RZ ;  /* 0x0000002012047810 */ /* 0x000fe20007f5e0ff */
[----:B--2---:R-:W-:Y:S04]  /*59f0*/  STG.E desc[UR4][R18.64+0x18], R11 ;  /* 0x0000180b12007986 */ /* 0x004fe8000c101904 */
[----:B---3--:R1:W2:Y:S01]  /*5a00*/  LD.E R13, desc[UR6][R2.64+0x1c] ;  /* 0x00001c06020d7980 */ /* 0x0082a2000c101900 */
[----:B------:R-:W-:Y:S02]  /*5a10*/  IMAD.X R15, RZ, RZ, R3, P0 ;  /* 0x000000ffff0f7224 */ /* 0x000fe400000e0603 */
[----:B0-----:R-:W-:Y:S02]  /*5a20*/  IMAD.X R7, RZ, RZ, R19, P2 ;  /* 0x000000ffff077224 */ /* 0x001fe400010e0613 */
[----:B-1----:R-:W-:-:S02]  /*5a30*/  IMAD.MOV.U32 R2, RZ, RZ, R6 ;  /* 0x000000ffff027224 */ /* 0x002fc400078e0006 */
[----:B------:R-:W-:Y:S01]  /*5a40*/  IMAD.MOV.U32 R3, RZ, RZ, R15 ;  /* 0x000000ffff037224 */ /* 0x000fe200078e000f */
[----:B--2---:R0:W-:Y:S02]  /*5a50*/  STG.E desc[UR4][R18.64+0x1c], R13 ;  /* 0x00001c0d12007986 */ /* 0x0041e4000c101904 */
[----:B0-----:R-:W-:Y:S02]  /*5a60*/  IMAD.MOV.U32 R18, RZ, RZ, R4 ;  /* 0x000000ffff127224 */ /* 0x001fe400078e0004 */
[----:B------:R-:W-:-:S07]  /*5a70*/  IMAD.MOV.U32 R19, RZ, RZ, R7 ;  /* 0x000000ffff137224 */ /* 0x000fce00078e0007 */
.L_x_1108:
[----:B------:R-:W-:Y:S05]  /*5a80*/  BSYNC.RECONVERGENT B1 ;  /* 0x0000000000017941 */ /* 0x000fea0003800200 */
.L_x_1107:
[----:B------:R-:W-:Y:S05]  /*5a90*/  @!P1 BRA `(.L_x_1103) ;  /* 0x0000000000a89947 */ /* 0x000fea0003800000 */
[----:B------:R-:W-:-:S04]  /*5aa0*/  ISETP.GE.U32.AND P0, PT, R8, 0x4, PT ;  /* 0x000000040800780c */ /* 0x000fc80003f06070 */
[----:B------:R-:W-:-:S13]  /*5ab0*/  ISETP.GE.U32.AND.EX P0, PT, RZ, RZ, PT, P0 ;  /* 0x000000ffff00720c */ /* 0x000fda0003f06100 */
[----:B-1----:R-:W-:Y:S02]  /*5ac0*/  @P0 R2UR UR4, R22 ;  /* 0x00000000160402ca */ /* 0x002fe400000e0000 */
[----:B------:R-:W-:-:S13]  /*5ad0*/  @P0 R2UR UR5, R23 ;  /* 0x00000000170502ca */ /* 0x000fda00000e0000 */
[----:B------:R-:W2:Y:S01]  /*5ae0*/  @P0 LD.E R7, desc[UR4][R2.64] ;  /* 0x0000000402070980 */ /* 0x000ea2000c101900 */
[----:B------:R-:W-:Y:S02]  /*5af0*/  @P0 R2UR UR6, R22 ;  /* 0x00000000160602ca */ /* 0x000fe400000e0000 */
[----:B------:R-:W-:Y:S01]  /*5b00*/  @P0 R2UR UR7, R23 ;  /* 0x00000000170702ca */ /* 0x000fe200000e0000 */
[----:B--2---:R-:W-:-:S12]  /*5b10*/  @P0 STG.E desc[UR4][R18.64], R7 ;  /* 0x0000000712000986 */ /* 0x004fd8000c101904 */
[----:B------:R-:W2:Y:S04]  /*5b20*/  @P0 LD.E R9, desc[UR6][R2.64+0x4] ;  /* 0x0000040602090980 */ /* 0x000ea8000c101900 */
[----:B--2---:R0:W-:Y:S04]  /*5b30*/  @P0 STG.E desc[UR4][R18.64+0x4], R9 ;  /* 0x0000040912000986 */ /* 0x0041e8000c101904 */
[----:B------:R-:W2:Y:S01]  /*5b40*/  @P0 LD.E R11, desc[UR6][R2.64+0x8] ;  /* 0x00000806020b0980 */ /* 0x000ea2000c101900 */
[----:B------:R-:W-:Y:S01]  /*5b50*/  LOP3.LUT R8, R0, 0x3, RZ, 0xc0, !PT ;  /* 0x0000000300087812 */ /* 0x000fe200078ec0ff */
[----:B------:R-:W-:-:S03]  /*5b60*/  IMAD.MOV.U32 R10, RZ, RZ, RZ ;  /* 0x000000ffff0a7224 */ /* 0x000fc600078e00ff */
[----:B------:R-:W-:-:S04]  /*5b70*/  ISETP.NE.U32.AND P1, PT, R8, RZ, PT ;  /* 0x000000ff0800720c */ /* 0x000fc80003f25070 */
[----:B------:R-:W-:Y:S01]  /*5b80*/  ISETP.NE.AND.EX P1, PT, R10, RZ, PT, P1 ;  /* 0x000000ff0a00720c */ /* 0x000fe20003f25310 */
[----:B--2---:R-:W-:Y:S04]  /*5b90*/  @P0 STG.E desc[UR4][R18.64+0x8], R11 ;  /* 0x0000080b12000986 */ /* 0x004fe8000c101904 */
[----:B------:R1:W2:Y:S01]  /*5ba0*/  @P0 LD.E R13, desc[UR6][R2.64+0xc] ;  /* 0x00000c06020d0980 */ /* 0x0002a2000c101900 */
[----:B------:R-:W-:Y:S02]  /*5bb0*/  @P0 IADD3 R4, P2, PT, R2, 0x10, RZ ;  /* 0x0000001002040810 */ /* 0x000fe40007f5e0ff */
[----:B------:R-:W-:-:S03]  /*5bc0*/  @P0 IADD3 R0, P3, PT, R18, 0x10, RZ ;  /* 0x0000001012000810 */ /* 0x000fc60007f7e0ff */
[----:B0-----:R-:W-:Y:S02]  /*5bd0*/  @P0 IMAD.X R9, RZ, RZ, R3, P2 ;  /* 0x000000ffff090224 */ /* 0x001fe400010e0603 */
[----:B------:R-:W-:Y:S02]  /*5be0*/  @P0 IMAD.X R7, RZ, RZ, R19, P3 ;  /* 0x000000ffff070224 */ /* 0x000fe400018e0613 */
[----:B-1----:R-:W-:Y:S02]  /*5bf0*/  @P0 IMAD.MOV.U32 R2, RZ, RZ, R4 ;  /* 0x000000ffff020224 */ /* 0x002fe400078e0004 */
[----:B------:R-:W-:Y:S01]  /*5c00*/  @P0 IMAD.MOV.U32 R3, RZ, RZ, R9 ;  /* 0x000000ffff030224 */ /* 0x000fe200078e0009 */
[----:B--2---:R0:W-:Y:S02]  /*5c10*/  @P0 STG.E desc[UR4][R18.64+0xc], R13 ;  /* 0x00000c0d12000986 */ /* 0x0041e4000c101904 */
[----:B0-----:R-:W-:Y:S02]  /*5c20*/  @P0 IMAD.MOV.U32 R18, RZ, RZ, R0 ;  /* 0x000000ffff120224 */ /* 0x001fe400078e0000 */
[----:B------:R-:W-:Y:S01]  /*5c30*/  @P0 IMAD.MOV.U32 R19, RZ, RZ, R7 ;  /* 0x000000ffff130224 */ /* 0x000fe200078e0007 */
[----:B------:R-:W-:Y:S06]  /*5c40*/  @!P1 BRA `(.L_x_1103) ;  /* 0x00000000003c9947 */ /* 0x000fec0003800000 */
.L_x_1109:
[----:B------:R-:W-:Y:S02]  /*5c50*/  R2UR UR4, R22 ;  /* 0x00000000160472ca */ /* 0x000fe400000e0000 */
[----:B------:R-:W-:-:S13]  /*5c60*/  R2UR UR5, R23 ;  /* 0x00000000170572ca */ /* 0x000fda00000e0000 */
[----:B0-----:R0:W2:Y:S01]  /*5c70*/  LD.E R9, desc[UR4][R2.64] ;  /* 0x0000000402097980 */ /* 0x0010a2000c101900 */
[----:B------:R-:W-:Y:S01]  /*5c80*/  IADD3 R8, P0, PT, R8, -0x1, RZ ;  /* 0xffffffff08087810 */ /* 0x000fe20007f1e0ff */
[----:B------:R-:W-:Y:S01]  /*5c90*/  IMAD.MOV.U32 R6, RZ, RZ, R18 ;  /* 0x000000ffff067224 */ /* 0x000fe200078e0012 */
[----:B------:R-:W-:Y:S01]  /*5ca0*/  IADD3 R18, P2, PT, R18, 0x4, RZ ;  /* 0x0000000412127810 */ /* 0x000fe20007f5e0ff */
[--C-:B------:R-:W-:Y:S01]  /*5cb0*/  IMAD.MOV.U32 R7, RZ, RZ, R19.reuse ;  /* 0x000000ffff077224 */ /* 0x100fe200078e0013 */
[----:B------:R-:W-:Y:S02]  /*5cc0*/  IADD3.X R10, PT, PT, R10, -0x1, RZ, P0, !PT ;  /* 0xffffffff0a0a7810 */ /* 0x000fe400007fe4ff */
[----:B------:R-:W-:Y:S01]  /*5cd0*/  ISETP.NE.U32.AND P0, PT, R8, RZ, PT ;  /* 0x000000ff0800720c */ /* 0x000fe20003f05070 */
[----:B------:R-:W-:Y:S01]  /*5ce0*/  IMAD.X R19, RZ, RZ, R19, P2 ;  /* 0x000000ffff137224 */ /* 0x000fe200010e0613 */
[----:B0-----:R-:W-:Y:S02]  /*5cf0*/  IADD3 R2, P1, PT, R2, 0x4, RZ ;  /* 0x0000000402027810 */ /* 0x001fe40007f3e0ff */
[----:B------:R-:W-:-:S03]  /*5d00*/  ISETP.NE.AND.EX P0, PT, R10, RZ, PT, P0 ;  /* 0x000000ff0a00720c */ /* 0x000fc60003f05300 */
[----:B------:R-:W-:Y:S01]  /*5d10*/  IMAD.X R3, RZ, RZ, R3, P1 ;  /* 0x000000ffff037224 */ /* 0x000fe200008e0603 */
[----:B--2---:R0:W-:Y:S09]  /*5d20*/  STG.E desc[UR4][R6.64], R9 ;  /* 0x0000000906007986 */ /* 0x0041f2000c101904 */
[----:B------:R-:W-:Y:S05]  /*5d30*/  @P0 BRA `(.L_x_1109) ;  /* 0xfffffffc00c40947 */ /* 0x000fea000383ffff */
.L_x_1103:
[----:B------:R-:W-:Y:S05]  /*5d40*/  BSYNC.RECONVERGENT B0 ;  /* 0x0000000000007941 */ /* 0x000fea0003800200 */
.L_x_1041:
[----:B------:R-:W-:Y:S01]  /*5d50*/  ISETP.NE.AND P0, PT, R5, RZ, PT ;  /* 0x000000ff0500720c */ /* 0x000fe20003f05270 */
[----:B------:R-:W-:-:S12]  /*5d60*/  BSSY.RECONVERGENT B6, `(.L_x_1110) ;  /* 0x0000008000067945 */ /* 0x000fd80003800200 */
[----:B------:R-:W-:Y:S05]  /*5d70*/  @!P0 BRA `(.L_x_1111) ;  /* 0x0000000000188947 */ /* 0x000fea0003800000 */
[----:B------:R-:W-:Y:S01]  /*5d80*/  MOV R0, 0x1c8 ;  /* 0x000001c800007802 */ /* 0x000fe20000000f00 */
[----:B------:R-:W-:Y:S02]  /*5d90*/  IMAD.MOV.U32 R4, RZ, RZ, R16 ;  /* 0x000000ffff047224 */ /* 0x000fe400078e0010 */
[----:B------:R-:W-:Y:S01]  /*5da0*/  IMAD.MOV.U32 R5, RZ, RZ, R17 ;  /* 0x000000ffff057224 */ /* 0x000fe200078e0011 */
[----:B--2---:R2:W0:Y:S06]  /*5db0*/  LDC.64 R2, c[0x4][R0] ;  /* 0x0100000000027b82 */ /* 0x00442c0000000a00 */
[----:B------:R-:W-:-:S07]  /*5dc0*/  LEPC R20, `(.L_x_1111) ;  /* 0x000000001014794e */ /* 0x000fce0000000000 */
[----:B01234-:R-:W-:Y:S05]  /*5dd0*/  CALL.ABS.NOINC R2 ;  /* 0x0000000002007343 */ /* 0x01ffea0003c00000 */
.L_x_1111:
[----:B------:R-:W-:Y:S05]  /*5de0*/  BSYNC.RECONVERGENT B6 ;  /* 0x0000000000067941 */ /* 0x000fea0003800200 */
.L_x_1110:
[----:B-1----:R-:W-:Y:S01]  /*5df0*/  R2UR UR4, R22 ;  /* 0x00000000160472ca */ /* 0x002fe200000e0000 */
[----:B0-----:R-:W-:Y:S01]  /*5e00*/  IMAD.MOV.U32 R6, RZ, RZ, R25 ;  /* 0x000000ffff067224 */ /* 0x001fe200078e0019 */
[----:B------:R-:W-:Y:S01]  /*5e10*/  R2UR UR5, R23 ;  /* 0x00000000170572ca */ /* 0x000fe200000e0000 */
[----:B--2---:R-:W-:Y:S01]  /*5e20*/  IMAD.MOV.U32 R7, RZ, RZ, R24 ;  /* 0x000000ffff077224 */ /* 0x004fe200078e0018 */
[----:B---34-:R-:W0:Y:S01]  /*5e30*/  LDC R8, c[0x0][0x380] ;  /* 0x0000e000ff087b82 */ /* 0x018e220000000800 */
[----:B------:R-:W-:Y:S01]  /*5e40*/  MOV R9, 0x1b8 ;  /* 0x000001b800097802 */ /* 0x000fe20000000f00 */
[----:B------:R-:W1:Y:S09]  /*5e50*/  LDCU.64 UR6, c[0x4][0x180] ;  /* 0x01003000ff0677ac */ /* 0x000e720008000a00 */
[----:B------:R2:W3:Y:S01]  /*5e60*/  LDG.E R0, desc[UR4][R6.64+-0x4] ;  /* 0xfffffc0406007981 */ /* 0x0004e2000c1e1900 */
[----:B------:R4:W3:Y:S01]  /*5e70*/  LDC.64 R10, c[0x4][R9] ;  /* 0x01000000090a7b82 */ /* 0x0008e20000000a00 */
[----:B------:R-:W-:-:S04]  /*5e80*/  UIADD3 UR4, UP0, UPT, UR36, 0x8, URZ ;  /* 0x0000000824047890 */ /* 0x000fc8000ff1e0ff */
[----:B------:R-:W-:Y:S01]  /*5e90*/  UIADD3.X UR5, UPT, UPT, URZ, UR37, URZ, UP0, !UPT ;  /* 0x00000025ff057290 */ /* 0x000fe200087fe4ff */
[----:B-1----:R-:W-:Y:S02]  /*5ea0*/  IMAD.U32 R4, RZ, RZ, UR6 ;  /* 0x00000006ff047e24 */ /* 0x002fe4000f8e00ff */
[----:B------:R-:W-:Y:S01]  /*5eb0*/  IMAD.U32 R5, RZ, RZ, UR7 ;  /* 0x00000007ff057e24 */ /* 0x000fe2000f8e00ff */
[----:B0-----:R4:W-:Y:S01]  /*5ec0*/  STL [R1+0x10], R8 ;  /* 0x0000100801007387 */ /* 0x0019e20000100800 */
[----:B--2---:R-:W-:Y:S02]  /*5ed0*/  IMAD.U32 R6, RZ, RZ, UR4 ;  /* 0x00000004ff067e24 */ /* 0x004fe4000f8e00ff */
[----:B------:R-:W-:Y:S01]  /*5ee0*/  IMAD.U32 R7, RZ, RZ, UR5 ;  /* 0x00000005ff077e24 */ /* 0x000fe2000f8e00ff */
[----:B---3--:R-:W0:Y:S02]  /*5ef0*/  F2F.F64.F32 R2, R0 ;  /* 0x0000000000027310 */ /* 0x008e240000201800 */
[----:B0-----:R4:W-:Y:S04]  /*5f00*/  STL.64 [R1+0x8], R2 ;  /* 0x0000080201007387 */ /* 0x0019e80000100a00 */
[----:B------:R-:W-:-:S07]  /*5f10*/  LEPC R20, `(.L_x_1112) ;  /* 0x000000001014794e */ /* 0x000fce0000000000 */
[----:B----4-:R-:W-:Y:S05]  /*5f20*/  CALL.ABS.NOINC R10 ;  /* 0x000000000a007343 */ /* 0x010fea0003c00000 */
.L_x_1112:
[----:B------:R-:W-:Y:S05]  /*5f30*/  EXIT ;  /* 0x000000000000794d */ /* 0x000fea0003800000 */
.L_x_1113:
        /* <DEDUP_REMOVED lines=12> */
.L_x_1310:


//--------------------- .nv.global.init           --------------------------
	.section	.nv.global.init,"aw",@progbits
	.align	16
.nv.global.init:
	.type		__cudart_sin_cos_coeffs,@object
	.size		__cudart_sin_cos_coeffs,(__cudart_i2opi_d - __cudart_sin_cos_coeffs)
__cudart_sin_cos_coeffs:
        /*0000*/ 	.byte	0x46, 0xd2, 0xb0, 0x2c, 0xf1, 0xe5, 0x5a, 0xbe, 0x92, 0xe3, 0xac, 0x69, 0xe3, 0x1d, 0xc7, 0x3e
        /*0010*/ 	.byte	0xa1, 0x62, 0xdb, 0x19, 0xa0, 0x01, 0x2a, 0xbf, 0x18, 0x08, 0x11, 0x11, 0x11, 0x11, 0x81, 0x3f
        /*0020*/ 	.byte	0x54, 0x55, 0x55, 0x55, 0x55, 0x55, 0xc5, 0xbf, 0x00, 0x00, 0x00, 0x00, 0x00, 0x00, 0x00, 0x00
        /*0030*/ 	.byte	0x00, 0x00, 0x00, 0x00, 0x00, 0x00, 0x00, 0x00, 0x64, 0x81, 0xfd, 0x20, 0x83, 0xff, 0xa8, 0xbd
        /*0040*/ 	.byte	0x28, 0x85, 0xef, 0xc1, 0xa7, 0xee, 0x21, 0x3e, 0xd9, 0xe6, 0x06, 0x8e, 0x4f, 0x7e, 0x92, 0xbe
        /*0050*/ 	.byte	0xe9, 0xbc, 0xdd, 0x19, 0xa0, 0x01, 0xfa, 0x3e, 0x47, 0x5d, 0xc1, 0x16, 0x6c, 0xc1, 0x56, 0xbf
        /*0060*/ 	.byte	0x51, 0x55, 0x55, 0x55, 0x55, 0x55, 0xa5, 0x3f, 0x00, 0x00, 0x00, 0x00, 0x00, 0x00, 0xe0, 0xbf
        /*0070*/ 	.byte	0x00, 0x00, 0x00, 0x00, 0x00, 0x00, 0xf0, 0x3f, 0x00, 0x00, 0x00, 0x00, 0x00, 0x00, 0x00, 0x00
	.type		__cudart_i2opi_d,@object
	.size		__cudart_i2opi_d,(__cudart_i2opi_f - __cudart_i2opi_d)
__cudart_i2opi_d:
        /* <DEDUP_REMOVED lines=9> */
	.type		__cudart_i2opi_f,@object
	.size		__cudart_i2opi_f,($str$3 - __cudart_i2opi_f)
__cudart_i2opi_f:
        /*0110*/ 	.byte	0x41, 0x90, 0x43, 0x3c, 0x99, 0x95, 0x62, 0xdb, 0xc0, 0xdd, 0x34, 0xf5, 0xd1, 0x57, 0x27, 0xfc
        /*0120*/ 	.byte	0x29, 0x15, 0x44, 0x4e, 0x6e, 0x83, 0xf9, 0xa2
	.type		$str$3,@object
	.size		$str$3,($str$1 - $str$3)
$str$3:
        /*0128*/ 	.byte	0x25, 0x73, 0x0a, 0x00
	.type		$str$1,@object
	.size		$str$1,($str - $str$1)
$str$1:
        /*012c*/ 	.byte	0x6b, 0x7a, 0x20, 0x2d, 0x3e, 0x20, 0x25, 0x64, 0x20, 0x20, 0x25, 0x66, 0x20, 0x20, 0x0a, 0x00
	.type		$str,@object
	.size		$str,($str$2 - $str)
$str:
        /*013c*/ 	.byte	0x6d, 0x61, 0x78, 0x20, 0x73, 0x69, 0x64, 0x65, 0x20, 0x72, 0x65, 0x73, 0x75, 0x6c, 0x74, 0x20
        /*014c*/ 	.byte	0x3d, 0x20, 0x25, 0x66, 0x20, 0x20, 0x20, 0x20, 0x20, 0x25, 0x64, 0x0a, 0x00
	.type		$str$2,@object
	.size		$str$2,(.L_50 - $str$2)
$str$2:
        /*0159*/ 	.byte	0x74, 0x65, 0x6d, 0x70, 0x6f, 0x72, 0x61, 0x72, 0x79, 0x5f, 0x62, 0x75, 0x66, 0x66, 0x65, 0x72
        /*0169*/ 	.byte	0x3a, 0x3a, 0x61, 0x6c, 0x6c, 0x6f, 0x63, 0x61, 0x74, 0x65, 0x3a, 0x20, 0x67, 0x65, 0x74, 0x5f
        /*0179*/ 	.byte	0x74, 0x65, 0x6d, 0x70, 0x6f, 0x72, 0x61, 0x72, 0x79, 0x5f, 0x62, 0x75, 0x66, 0x66, 0x65, 0x72
        /*0189*/ 	.byte	0x20, 0x66, 0x61, 0x69, 0x6c, 0x65, 0x64, 0x00
.L_50:


//--------------------- .nv.shared.reserved.0     --------------------------
	.section	.nv.shared.reserved.0,"aw",@nobits
	.weak		__nv_reservedSMEM_offset_0_alias
	.size		__nv_reservedSMEM_offset_0_alias, 0, 64
	.other		__nv_reservedSMEM_offset_0_alias,@"STO_CUDA_RESERVED_SHARED STV_DEFAULT"
__nv_reservedSMEM_offset_0_alias:
	.zero		0
	.zero		64


//--------------------- .nv.global                --------------------------
	.section	.nv.global,"aw",@nobits
	.align	4
.nv.global:
	.type		barrier2,@object
	.size		barrier2,(truc - barrier2)
barrier2:
	.zero		4
	.type		truc,@object
	.size		truc,(barrier - truc)
truc:
	.zero		4
	.type		barrier,@object
	.size		barrier,(_ZN34_INTERNAL_a911ea83_4_k_cu_f6adc78b6thrust24THRUST_300001_SM_1000_NS12placeholders2_7E - barrier)
barrier:
	.zero		4
	.type		_ZN34_INTERNAL_a911ea83_4_k_cu_f6adc78b6thrust24THRUST_300001_SM_1000_NS12placeholders2_7E,@object
	.size		_ZN34_INTERNAL_a911ea83_4_k_cu_f6adc78b6thrust24THRUST_300001_SM_1000_NS12placeholders2_7E,(_ZN34_INTERNAL_a911ea83_4_k_cu_f6adc78b4cuda3std3__45__cpo5crendE - _ZN34_INTERNAL_a911ea83_4_k_cu_f6adc78b6thrust24THRUST_300001_SM_1000_NS12placeholders2_7E)
_ZN34_INTERNAL_a911ea83_4_k_cu_f6adc78b6thrust24THRUST_300001_SM_1000_NS12placeholders2_7E:
	.zero		1
	.type		_ZN34_INTERNAL_a911ea83_4_k_cu_f6adc78b4cuda3std3__45__cpo5crendE,@object
	.size		_ZN34_INTERNAL_a911ea83_4_k_cu_f6adc78b4cuda3std3__45__cpo5crendE,(_ZN34_INTERNAL_a911ea83_4_k_cu_f6adc78b4cuda3std6ranges3__45__cpo4prevE - _ZN34_INTERNAL_a911ea83_4_k_cu_f6adc78b4cuda3std3__45__cpo5crendE)
_ZN34_INTERNAL_a911ea83_4_k_cu_f6adc78b4cuda3std3__45__cpo5crendE:
	.zero		1
	.type		_ZN34_INTERNAL_a911ea83_4_k_cu_f6adc78b4cuda3std6ranges3__45__cpo4prevE,@object
	.size		_ZN34_INTERNAL_a911ea83_4_k_cu_f6adc78b4cuda3std6ranges3__45__cpo4prevE,(_ZN34_INTERNAL_a911ea83_4_k_cu_f6adc78b6thrust24THRUST_300001_SM_1000_NS6system6detail10sequential3seqE - _ZN34_INTERNAL_a911ea83_4_k_cu_f6adc78b4cuda3std6ranges3__45__cpo4prevE)
_ZN34_INTERNAL_a911ea83_4_k_cu_f6adc78b4cuda3std6ranges3__45__cpo4prevE:
	.zero		1
	.type		_ZN34_INTERNAL_a911ea83_4_k_cu_f6adc78b6thrust24THRUST_300001_SM_1000_NS6system6detail10sequential3seqE,@object
	.size		_ZN34_INTERNAL_a911ea83_4_k_cu_f6adc78b6thrust24THRUST_300001_SM_1000_NS6system6detail10sequential3seqE,(_ZN34_INTERNAL_a911ea83_4_k_cu_f6adc78b4cuda3std6ranges3__45__cpo9iter_moveE - _ZN34_INTERNAL_a911ea83_4_k_cu_f6adc78b6thrust24THRUST_300001_SM_1000_NS6system6detail10sequential3seqE)
_ZN34_INTERNAL_a911ea83_4_k_cu_f6adc78b6thrust24THRUST_300001_SM_1000_NS6system6detail10sequential3seqE:
	.zero		1
	.type		_ZN34_INTERNAL_a911ea83_4_k_cu_f6adc78b4cuda3std6ranges3__45__cpo9iter_moveE,@object
	.size		_ZN34_INTERNAL_a911ea83_4_k_cu_f6adc78b4cuda3std6ranges3__45__cpo9iter_moveE,(_ZN34_INTERNAL_a911ea83_4_k_cu_f6adc78b6thrust24THRUST_300001_SM_1000_NS3seqE - _ZN34_INTERNAL_a911ea83_4_k_cu_f6adc78b4cuda3std6ranges3__45__cpo9iter_moveE)
_ZN34_INTERNAL_a911ea83_4_k_cu_f6adc78b4cuda3std6ranges3__45__cpo9iter_moveE:
	.zero		1
	.type		_ZN34_INTERNAL_a911ea83_4_k_cu_f6adc78b6thrust24THRUST_300001_SM_1000_NS3seqE,@object
	.size		_ZN34_INTERNAL_a911ea83_4_k_cu_f6adc78b6thrust24THRUST_300001_SM_1000_NS3seqE,(_ZN34_INTERNAL_a911ea83_4_k_cu_f6adc78b4cuda3std3__420unreachable_sentinelE - _ZN34_INTERNAL_a911ea83_4_k_cu_f6adc78b6thrust24THRUST_300001_SM_1000_NS3seqE)
_ZN34_INTERNAL_a911ea83_4_k_cu_f6adc78b6thrust24THRUST_300001_SM_1000_NS3seqE:
	.zero		1
	.type		_ZN34_INTERNAL_a911ea83_4_k_cu_f6adc78b4cuda3std3__420unreachable_sentinelE,@object
	.size		_ZN34_INTERNAL_a911ea83_4_k_cu_f6adc78b4cuda3std3__420unreachable_sentinelE,(_ZN34_INTERNAL_a911ea83_4_k_cu_f6adc78b4cuda3std6ranges3__45__cpo5ssizeE - _ZN34_INTERNAL_a911ea83_4_k_cu_f6adc78b4cuda3std3__420unreachable_sentinelE)
_ZN34_INTERNAL_a911ea83_4_k_cu_f6adc78b4cuda3std3__420unreachable_sentinelE:
	.zero		1
	.type		_ZN34_INTERNAL_a911ea83_4_k_cu_f6adc78b4cuda3std6ranges3__45__cpo5ssizeE,@object
	.size		_ZN34_INTERNAL_a911ea83_4_k_cu_f6adc78b4cuda3std6ranges3__45__cpo5ssizeE,(_ZN34_INTERNAL_a911ea83_4_k_cu_f6adc78b6thrust24THRUST_300001_SM_1000_NS12placeholders2_3E - _ZN34_INTERNAL_a911ea83_4_k_cu_f6adc78b4cuda3std6ranges3__45__cpo5ssizeE)
_ZN34_INTERNAL_a911ea83_4_k_cu_f6adc78b4cuda3std6ranges3__45__cpo5ssizeE:
	.zero		1
	.type		_ZN34_INTERNAL_a911ea83_4_k_cu_f6adc78b6thrust24THRUST_300001_SM_1000_NS12placeholders2_3E,@object
	.size		_ZN34_INTERNAL_a911ea83_4_k_cu_f6adc78b6thrust24THRUST_300001_SM_1000_NS12placeholders2_3E,(_ZN34_INTERNAL_a911ea83_4_k_cu_f6adc78b4cuda3std3__45__cpo4cendE - _ZN34_INTERNAL_a911ea83_4_k_cu_f6adc78b6thrust24THRUST_300001_SM_1000_NS12placeholders2_3E)
_ZN34_INTERNAL_a911ea83_4_k_cu_f6adc78b6thrust24THRUST_300001_SM_1000_NS12placeholders2_3E:
	.zero		1
	.type		_ZN34_INTERNAL_a911ea83_4_k_cu_f6adc78b4cuda3std3__45__cpo4cendE,@object
	.size		_ZN34_INTERNAL_a911ea83_4_k_cu_f6adc78b4cuda3std3__45__cpo4cendE,(_ZN34_INTERNAL_a911ea83_4_k_cu_f6adc78b4cuda3std6ranges3__45__cpo4cendE - _ZN34_INTERNAL_a911ea83_4_k_cu_f6adc78b4cuda3std3__45__cpo4cendE)
_ZN34_INTERNAL_a911ea83_4_k_cu_f6adc78b4cuda3std3__45__cpo4cendE:
	.zero		1
	.type		_ZN34_INTERNAL_a911ea83_4_k_cu_f6adc78b4cuda3std6ranges3__45__cpo4cendE,@object
	.size		_ZN34_INTERNAL_a911ea83_4_k_cu_f6adc78b4cuda3std6ranges3__45__cpo4cendE,(_ZN34_INTERNAL_a911ea83_4_k_cu_f6adc78b6thrust24THRUST_300001_SM_1000_NS12placeholders2_5E - _ZN34_INTERNAL_a911ea83_4_k_cu_f6adc78b4cuda3std6ranges3__45__cpo4cendE)
_ZN34_INTERNAL_a911ea83_4_k_cu_f6adc78b4cuda3std6ranges3__45__cpo4cendE:
	.zero		1
	.type		_ZN34_INTERNAL_a911ea83_4_k_cu_f6adc78b6thrust24THRUST_300001_SM_1000_NS12placeholders2_5E,@object
	.size		_ZN34_INTERNAL_a911ea83_4_k_cu_f6adc78b6thrust24THRUST_300001_SM_1000_NS12placeholders2_5E,(_ZN34_INTERNAL_a911ea83_4_k_cu_f6adc78b4cuda3std3__45__cpo4rendE - _ZN34_INTERNAL_a911ea83_4_k_cu_f6adc78b6thrust24THRUST_300001_SM_1000_NS12placeholders2_5E)
_ZN34_INTERNAL_a911ea83_4_k_cu_f6adc78b6thrust24THRUST_300001_SM_1000_NS12placeholders2_5E:
	.zero		1
	.type		_ZN34_INTERNAL_a911ea83_4_k_cu_f6adc78b4cuda3std3__45__cpo4rendE,@object
	.size		_ZN34_INTERNAL_a911ea83_4_k_cu_f6adc78b4cuda3std3__45__cpo4rendE,(_ZN34_INTERNAL_a911ea83_4_k_cu_f6adc78b4cuda3std6ranges3__45__cpo9iter_swapE - _ZN34_INTERNAL_a911ea83_4_k_cu_f6adc78b4cuda3std3__45__cpo4rendE)
_ZN34_INTERNAL_a911ea83_4_k_cu_f6adc78b4cuda3std3__45__cpo4rendE:
	.zero		1
	.type		_ZN34_INTERNAL_a911ea83_4_k_cu_f6adc78b4cuda3std6ranges3__45__cpo9iter_swapE,@object
	.size		_ZN34_INTERNAL_a911ea83_4_k_cu_f6adc78b4cuda3std6ranges3__45__cpo9iter_swapE,(_ZN34_INTERNAL_a911ea83_4_k_cu_f6adc78b6thrust24THRUST_300001_SM_1000_NS8cuda_cub3parE - _ZN34_INTERNAL_a911ea83_4_k_cu_f6adc78b4cuda3std6ranges3__45__cpo9iter_swapE)
_ZN34_INTERNAL_a911ea83_4_k_cu_f6adc78b4cuda3std6ranges3__45__cpo9iter_swapE:
	.zero		1
	.type		_ZN34_INTERNAL_a911ea83_4_k_cu_f6adc78b6thrust24THRUST_300001_SM_1000_NS8cuda_cub3parE,@object
	.size		_ZN34_INTERNAL_a911ea83_4_k_cu_f6adc78b6thrust24THRUST_300001_SM_1000_NS8cuda_cub3parE,(_ZN34_INTERNAL_a911ea83_4_k_cu_f6adc78b4cuda3std3__48unexpectE - _ZN34_INTERNAL_a911ea83_4_k_cu_f6adc78b6thrust24THRUST_300001_SM_1000_NS8cuda_cub3parE)
_ZN34_INTERNAL_a911ea83_4_k_cu_f6adc78b6thrust24THRUST_300001_SM_1000_NS8cuda_cub3parE:
	.zero		1
	.type		_ZN34_INTERNAL_a911ea83_4_k_cu_f6adc78b4cuda3std3__48unexpectE,@object
	.size		_ZN34_INTERNAL_a911ea83_4_k_cu_f6adc78b4cuda3std3__48unexpectE,(_ZN34_INTERNAL_a911ea83_4_k_cu_f6adc78b6thrust24THRUST_300001_SM_1000_NS12placeholders2_9E - _ZN34_INTERNAL_a911ea83_4_k_cu_f6adc78b4cuda3std3__48unexpectE)
_ZN34_INTERNAL_a911ea83_4_k_cu_f6adc78b4cuda3std3__48unexpectE:
	.zero		1
	.type		_ZN34_INTERNAL_a911ea83_4_k_cu_f6adc78b6thrust24THRUST_300001_SM_1000_NS12placeholders2_9E,@object
	.size		_ZN34_INTERNAL_a911ea83_4_k_cu_f6adc78b6thrust24THRUST_300001_SM_1000_NS12placeholders2_9E,(_ZN34_INTERNAL_a911ea83_4_k_cu_f6adc78b4cuda3std3__419piecewise_constructE - _ZN34_INTERNAL_a911ea83_4_k_cu_f6adc78b6thrust24THRUST_300001_SM_1000_NS12placeholders2_9E)
_ZN34_INTERNAL_a911ea83_4_k_cu_f6adc78b6thrust24THRUST_300001_SM_1000_NS12placeholders2_9E:
	.zero		1
	.type		_ZN34_INTERNAL_a911ea83_4_k_cu_f6adc78b4cuda3std3__419piecewise_constructE,@object
	.size		_ZN34_INTERNAL_a911ea83_4_k_cu_f6adc78b4cuda3std3__419piecewise_constructE,(_ZN34_INTERNAL_a911ea83_4_k_cu_f6adc78b4cuda3std6ranges3__45__cpo5cdataE - _ZN34_INTERNAL_a911ea83_4_k_cu_f6adc78b4cuda3std3__419piecewise_constructE)
_ZN34_INTERNAL_a911ea83_4_k_cu_f6adc78b4cuda3std3__419piecewise_constructE:
	.zero		1
	.type		_ZN34_INTERNAL_a911ea83_4_k_cu_f6adc78b4cuda3std6ranges3__45__cpo5cdataE,@object
	.size		_ZN34_INTERNAL_a911ea83_4_k_cu_f6adc78b4cuda3std6ranges3__45__cpo5cdataE,(_ZN34_INTERNAL_a911ea83_4_k_cu_f6adc78b6thrust24THRUST_300001_SM_1000_NS12placeholders2_1E - _ZN34_INTERNAL_a911ea83_4_k_cu_f6adc78b4cuda3std6ranges3__45__cpo5cdataE)
_ZN34_INTERNAL_a911ea83_4_k_cu_f6adc78b4cuda3std6ranges3__45__cpo5cdataE:
	.zero		1
	.type		_ZN34_INTERNAL_a911ea83_4_k_cu_f6adc78b6thrust24THRUST_300001_SM_1000_NS12placeholders2_1E,@object
	.size		_ZN34_INTERNAL_a911ea83_4_k_cu_f6adc78b6thrust24THRUST_300001_SM_1000_NS12placeholders2_1E,(_ZN34_INTERNAL_a911ea83_4_k_cu_f6adc78b4cuda3std3__45__cpo3endE - _ZN34_INTERNAL_a911ea83_4_k_cu_f6adc78b6thrust24THRUST_300001_SM_1000_NS12placeholders2_1E)
_ZN34_INTERNAL_a911ea83_4_k_cu_f6adc78b6thrust24THRUST_300001_SM_1000_NS12placeholders2_1E:
	.zero		1
	.type		_ZN34_INTERNAL_a911ea83_4_k_cu_f6adc78b4cuda3std3__45__cpo3endE,@object
	.size		_ZN34_INTERNAL_a911ea83_4_k_cu_f6adc78b4cuda3std3__45__cpo3endE,(_ZN34_INTERNAL_a911ea83_4_k_cu_f6adc78b4cuda3std6ranges3__45__cpo3endE - _ZN34_INTERNAL_a911ea83_4_k_cu_f6adc78b4cuda3std3__45__cpo3endE)
_ZN34_INTERNAL_a911ea83_4_k_cu_f6adc78b4cuda3std3__45__cpo3endE:
	.zero		1
	.type		_ZN34_INTERNAL_a911ea83_4_k_cu_f6adc78b4cuda3std6ranges3__45__cpo3endE,@object
	.size		_ZN34_INTERNAL_a911ea83_4_k_cu_f6adc78b4cuda3std6ranges3__45__cpo3endE,(_ZN34_INTERNAL_a911ea83_4_k_cu_f6adc78b6thrust24THRUST_300001_SM_1000_NS12placeholders2_8E - _ZN34_INTERNAL_a911ea83_4_k_cu_f6adc78b4cuda3std6ranges3__45__cpo3endE)
_ZN34_INTERNAL_a911ea83_4_k_cu_f6adc78b4cuda3std6ranges3__45__cpo3endE:
	.zero		1
	.type		_ZN34_INTERNAL_a911ea83_4_k_cu_f6adc78b6thrust24THRUST_300001_SM_1000_NS12placeholders2_8E,@object
	.size		_ZN34_INTERNAL_a911ea83_4_k_cu_f6adc78b6thrust24THRUST_300001_SM_1000_NS12placeholders2_8E,(_ZN34_INTERNAL_a911ea83_4_k_cu_f6adc78b4cuda3std3__436_GLOBAL__N__a911ea83_4_k_cu_f6adc78b6ignoreE - _ZN34_INTERNAL_a911ea83_4_k_cu_f6adc78b6thrust24THRUST_300001_SM_1000_NS12placeholders2_8E)
_ZN34_INTERNAL_a911ea83_4_k_cu_f6adc78b6thrust24THRUST_300001_SM_1000_NS12placeholders2_8E:
	.zero		1
	.type		_ZN34_INTERNAL_a911ea83_4_k_cu_f6adc78b4cuda3std3__436_GLOBAL__N__a911ea83_4_k_cu_f6adc78b6ignoreE,@object
	.size		_ZN34_INTERNAL_a911ea83_4_k_cu_f6adc78b4cuda3std3__436_GLOBAL__N__a911ea83_4_k_cu_f6adc78b6ignoreE,(_ZN34_INTERNAL_a911ea83_4_k_cu_f6adc78b4cuda3std6ranges3__45__cpo4dataE - _ZN34_INTERNAL_a911ea83_4_k_cu_f6adc78b4cuda3std3__436_GLOBAL__N__a911ea83_4_k_cu_f6adc78b6ignoreE)
_ZN34_INTERNAL_a911ea83_4_k_cu_f6adc78b4cuda3std3__436_GLOBAL__N__a911ea83_4_k_cu_f6adc78b6ignoreE:
	.zero		1
	.type		_ZN34_INTERNAL_a911ea83_4_k_cu_f6adc78b4cuda3std6ranges3__45__cpo4dataE,@object
	.size		_ZN34_INTERNAL_a911ea83_4_k_cu_f6adc78b4cuda3std6ranges3__45__cpo4dataE,(_ZN34_INTERNAL_a911ea83_4_k_cu_f6adc78b6thrust24THRUST_300001_SM_1000_NS6system3cpp3parE - _ZN34_INTERNAL_a911ea83_4_k_cu_f6adc78b4cuda3std6ranges3__45__cpo4dataE)
_ZN34_INTERNAL_a911ea83_4_k_cu_f6adc78b4cuda3std6ranges3__45__cpo4dataE:
	.zero		1
	.type		_ZN34_INTERNAL_a911ea83_4_k_cu_f6adc78b6thrust24THRUST_300001_SM_1000_NS6system3cpp3parE,@object
	.size		_ZN34_INTERNAL_a911ea83_4_k_cu_f6adc78b6thrust24THRUST_300001_SM_1000_NS6system3cpp3parE,(_ZN34_INTERNAL_a911ea83_4_k_cu_f6adc78b4cuda3std3__45__cpo5beginE - _ZN34_INTERNAL_a911ea83_4_k_cu_f6adc78b6thrust24THRUST_300001_SM_1000_NS6system3cpp3parE)
_ZN34_INTERNAL_a911ea83_4_k_cu_f6adc78b6thrust24THRUST_300001_SM_1000_NS6system3cpp3parE:
	.zero		1
	.type		_ZN34_INTERNAL_a911ea83_4_k_cu_f6adc78b4cuda3std3__45__cpo5beginE,@object
	.size		_ZN34_INTERNAL_a911ea83_4_k_cu_f6adc78b4cuda3std3__45__cpo5beginE,(_ZN34_INTERNAL_a911ea83_4_k_cu_f6adc78b4cuda3std6ranges3__45__cpo5beginE - _ZN34_INTERNAL_a911ea83_4_k_cu_f6adc78b4cuda3std3__45__cpo5beginE)
_ZN34_INTERNAL_a911ea83_4_k_cu_f6adc78b4cuda3std3__45__cpo5beginE:
	.zero		1
	.type		_ZN34_INTERNAL_a911ea83_4_k_cu_f6adc78b4cuda3std6ranges3__45__cpo5beginE,@object
	.size		_ZN34_INTERNAL_a911ea83_4_k_cu_f6adc78b4cuda3std6ranges3__45__cpo5beginE,(_ZN34_INTERNAL_a911ea83_4_k_cu_f6adc78b6thrust24THRUST_300001_SM_1000_NS6deviceE - _ZN34_INTERNAL_a911ea83_4_k_cu_f6adc78b4cuda3std6ranges3__45__cpo5beginE)
_ZN34_INTERNAL_a911ea83_4_k_cu_f6adc78b4cuda3std6ranges3__45__cpo5beginE:
	.zero		1
	.type		_ZN34_INTERNAL_a911ea83_4_k_cu_f6adc78b6thrust24THRUST_300001_SM_1000_NS6deviceE,@object
	.size		_ZN34_INTERNAL_a911ea83_4_k_cu_f6adc78b6thrust24THRUST_300001_SM_1000_NS6deviceE,(_ZN34_INTERNAL_a911ea83_4_k_cu_f6adc78b4cuda3std3__47nulloptE - _ZN34_INTERNAL_a911ea83_4_k_cu_f6adc78b6thrust24THRUST_300001_SM_1000_NS6deviceE)
_ZN34_INTERNAL_a911ea83_4_k_cu_f6adc78b6thrust24THRUST_300001_SM_1000_NS6deviceE:
	.zero		1
	.type		_ZN34_INTERNAL_a911ea83_4_k_cu_f6adc78b4cuda3std3__47nulloptE,@object
	.size		_ZN34_INTERNAL_a911ea83_4_k_cu_f6adc78b4cuda3std3__47nulloptE,(_ZN34_INTERNAL_a911ea83_4_k_cu_f6adc78b4cuda3std6ranges3__45__cpo8distanceE - _ZN34_INTERNAL_a911ea83_4_k_cu_f6adc78b4cuda3std3__47nulloptE)
_ZN34_INTERNAL_a911ea83_4_k_cu_f6adc78b4cuda3std3__47nulloptE:
	.zero		1
	.type		_ZN34_INTERNAL_a911ea83_4_k_cu_f6adc78b4cuda3std6ranges3__45__cpo8distanceE,@object
	.size		_ZN34_INTERNAL_a911ea83_4_k_cu_f6adc78b4cuda3std6ranges3__45__cpo8distanceE,(_ZN34_INTERNAL_a911ea83_4_k_cu_f6adc78b6thrust24THRUST_300001_SM_1000_NS12placeholders2_4E - _ZN34_INTERNAL_a911ea83_4_k_cu_f6adc78b4cuda3std6ranges3__45__cpo8distanceE)
_ZN34_INTERNAL_a911ea83_4_k_cu_f6adc78b4cuda3std6ranges3__45__cpo8distanceE:
	.zero		1
	.type		_ZN34_INTERNAL_a911ea83_4_k_cu_f6adc78b6thrust24THRUST_300001_SM_1000_NS12placeholders2_4E,@object
	.size		_ZN34_INTERNAL_a911ea83_4_k_cu_f6adc78b6thrust24THRUST_300001_SM_1000_NS12placeholders2_4E,(_ZN34_INTERNAL_a911ea83_4_k_cu_f6adc78b4cuda3std3__45__cpo6rbeginE - _ZN34_INTERNAL_a911ea83_4_k_cu_f6adc78b6thrust24THRUST_300001_SM_1000_NS12placeholders2_4E)
_ZN34_INTERNAL_a911ea83_4_k_cu_f6adc78b6thrust24THRUST_300001_SM_1000_NS12placeholders2_4E:
	.zero		1
	.type		_ZN34_INTERNAL_a911ea83_4_k_cu_f6adc78b4cuda3std3__45__cpo6rbeginE,@object
	.size		_ZN34_INTERNAL_a911ea83_4_k_cu_f6adc78b4cuda3std3__45__cpo6rbeginE,(_ZN34_INTERNAL_a911ea83_4_k_cu_f6adc78b4cuda3std6ranges3__45__cpo7advanceE - _ZN34_INTERNAL_a911ea83_4_k_cu_f6adc78b4cuda3std3__45__cpo6rbeginE)
_ZN34_INTERNAL_a911ea83_4_k_cu_f6adc78b4cuda3std3__45__cpo6rbeginE:
	.zero		1
	.type		_ZN34_INTERNAL_a911ea83_4_k_cu_f6adc78b4cuda3std6ranges3__45__cpo7advanceE,@object
	.size		_ZN34_INTERNAL_a911ea83_4_k_cu_f6adc78b4cuda3std6ranges3__45__cpo7advanceE,(_ZN34_INTERNAL_a911ea83_4_k_cu_f6adc78b6thrust24THRUST_300001_SM_1000_NS12placeholders2_6E - _ZN34_INTERNAL_a911ea83_4_k_cu_f6adc78b4cuda3std6ranges3__45__cpo7advanceE)
_ZN34_INTERNAL_a911ea83_4_k_cu_f6adc78b4cuda3std6ranges3__45__cpo7advanceE:
	.zero		1
	.type		_ZN34_INTERNAL_a911ea83_4_k_cu_f6adc78b6thrust24THRUST_300001_SM_1000_NS12placeholders2_6E,@object
	.size		_ZN34_INTERNAL_a911ea83_4_k_cu_f6adc78b6thrust24THRUST_300001_SM_1000_NS12placeholders2_6E,(_ZN34_INTERNAL_a911ea83_4_k_cu_f6adc78b4cuda3std3__45__cpo7crbeginE - _ZN34_INTERNAL_a911ea83_4_k_cu_f6adc78b6thrust24THRUST_300001_SM_1000_NS12placeholders2_6E)
_ZN34_INTERNAL_a911ea83_4_k_cu_f6adc78b6thrust24THRUST_300001_SM_1000_NS12placeholders2_6E:
	.zero		1
	.type		_ZN34_INTERNAL_a911ea83_4_k_cu_f6adc78b4cuda3std3__45__cpo7crbeginE,@object
	.size		_ZN34_INTERNAL_a911ea83_4_k_cu_f6adc78b4cuda3std3__45__cpo7crbeginE,(_ZN34_INTERNAL_a911ea83_4_k_cu_f6adc78b4cuda3std6ranges3__45__cpo4nextE - _ZN34_INTERNAL_a911ea83_4_k_cu_f6adc78b4cuda3std3__45__cpo7crbeginE)
_ZN34_INTERNAL_a911ea83_4_k_cu_f6adc78b4cuda3std3__45__cpo7crbeginE:
	.zero		1
	.type		_ZN34_INTERNAL_a911ea83_4_k_cu_f6adc78b4cuda3std6ranges3__45__cpo4nextE,@object
	.size		_ZN34_INTERNAL_a911ea83_4_k_cu_f6adc78b4cuda3std6ranges3__45__cpo4nextE,(_ZN34_INTERNAL_a911ea83_4_k_cu_f6adc78b6thrust24THRUST_300001_SM_1000_NS8cuda_cub10par_nosyncE - _ZN34_INTERNAL_a911ea83_4_k_cu_f6adc78b4cuda3std6ranges3__45__cpo4nextE)
_ZN34_INTERNAL_a911ea83_4_k_cu_f6adc78b4cuda3std6ranges3__45__cpo4nextE:
	.zero		1
	.type		_ZN34_INTERNAL_a911ea83_4_k_cu_f6adc78b6thrust24THRUST_300001_SM_1000_NS8cuda_cub10par_nosyncE,@object
	.size		_ZN34_INTERNAL_a911ea83_4_k_cu_f6adc78b6thrust24THRUST_300001_SM_1000_NS8cuda_cub10par_nosyncE,(_ZN34_INTERNAL_a911ea83_4_k_cu_f6adc78b4cuda3std6ranges3__45__cpo4swapE - _ZN34_INTERNAL_a911ea83_4_k_cu_f6adc78b6thrust24THRUST_300001_SM_1000_NS8cuda_cub10par_nosyncE)
_ZN34_INTERNAL_a911ea83_4_k_cu_f6adc78b6thrust24THRUST_300001_SM_1000_NS8cuda_cub10par_nosyncE:
	.zero		1
	.type		_ZN34_INTERNAL_a911ea83_4_k_cu_f6adc78b4cuda3std6ranges3__45__cpo4swapE,@object
	.size		_ZN34_INTERNAL_a911ea83_4_k_cu_f6adc78b4cuda3std6ranges3__45__cpo4swapE,(_ZN34_INTERNAL_a911ea83_4_k_cu_f6adc78b6thrust24THRUST_300001_SM_1000_NS12placeholders3_10E - _ZN34_INTERNAL_a911ea83_4_k_cu_f6adc78b4cuda3std6ranges3__45__cpo4swapE)
_ZN34_INTERNAL_a911ea83_4_k_cu_f6adc78b4cuda3std6ranges3__45__cpo4swapE:
	.zero		1
	.type		_ZN34_INTERNAL_a911ea83_4_k_cu_f6adc78b6thrust24THRUST_300001_SM_1000_NS12placeholders3_10E,@object
	.size		_ZN34_INTERNAL_a911ea83_4_k_cu_f6adc78b6thrust24THRUST_300001_SM_1000_NS12placeholders3_10E,(_ZN34_INTERNAL_a911ea83_4_k_cu_f6adc78b4cuda3std3__48in_placeE - _ZN34_INTERNAL_a911ea83_4_k_cu_f6adc78b6thrust24THRUST_300001_SM_1000_NS12placeholders3_10E)
_ZN34_INTERNAL_a911ea83_4_k_cu_f6adc78b6thrust24THRUST_300001_SM_1000_NS12placeholders3_10E:
	.zero		1
	.type		_ZN34_INTERNAL_a911ea83_4_k_cu_f6adc78b4cuda3std3__48in_placeE,@object
	.size		_ZN34_INTERNAL_a911ea83_4_k_cu_f6adc78b4cuda3std3__48in_placeE,(_ZN34_INTERNAL_a911ea83_4_k_cu_f6adc78b4cuda3std6ranges3__45__cpo4sizeE - _ZN34_INTERNAL_a911ea83_4_k_cu_f6adc78b4cuda3std3__48in_placeE)
_ZN34_INTERNAL_a911ea83_4_k_cu_f6adc78b4cuda3std3__48in_placeE:
	.zero		1
	.type		_ZN34_INTERNAL_a911ea83_4_k_cu_f6adc78b4cuda3std6ranges3__45__cpo4sizeE,@object
	.size		_ZN34_INTERNAL_a911ea83_4_k_cu_f6adc78b4cuda3std6ranges3__45__cpo4sizeE,(_ZN34_INTERNAL_a911ea83_4_k_cu_f6adc78b6thrust24THRUST_300001_SM_1000_NS12placeholders2_2E - _ZN34_INTERNAL_a911ea83_4_k_cu_f6adc78b4cuda3std6ranges3__45__cpo4sizeE)
_ZN34_INTERNAL_a911ea83_4_k_cu_f6adc78b4cuda3std6ranges3__45__cpo4sizeE:
	.zero		1
	.type		_ZN34_INTERNAL_a911ea83_4_k_cu_f6adc78b6thrust24THRUST_300001_SM_1000_NS12placeholders2_2E,@object
	.size		_ZN34_INTERNAL_a911ea83_4_k_cu_f6adc78b6thrust24THRUST_300001_SM_1000_NS12placeholders2_2E,(_ZN34_INTERNAL_a911ea83_4_k_cu_f6adc78b4cuda3std3__45__cpo6cbeginE - _ZN34_INTERNAL_a911ea83_4_k_cu_f6adc78b6thrust24THRUST_300001_SM_1000_NS12placeholders2_2E)
_ZN34_INTERNAL_a911ea83_4_k_cu_f6adc78b6thrust24THRUST_300001_SM_1000_NS12placeholders2_2E:
	.zero		1
	.type		_ZN34_INTERNAL_a911ea83_4_k_cu_f6adc78b4cuda3std3__45__cpo6cbeginE,@object
	.size		_ZN34_INTERNAL_a911ea83_4_k_cu_f6adc78b4cuda3std3__45__cpo6cbeginE,(_ZN34_INTERNAL_a911ea83_4_k_cu_f6adc78b4cuda3std6ranges3__45__cpo6cbeginE - _ZN34_INTERNAL_a911ea83_4_k_cu_f6adc78b4cuda3std3__45__cpo6cbeginE)
_ZN34_INTERNAL_a911ea83_4_k_cu_f6adc78b4cuda3std3__45__cpo6cbeginE:
	.zero		1
	.type		_ZN34_INTERNAL_a911ea83_4_k_cu_f6adc78b4cuda3std6ranges3__45__cpo6cbeginE,@object
	.size		_ZN34_INTERNAL_a911ea83_4_k_cu_f6adc78b4cuda3std6ranges3__45__cpo6cbeginE,(.L_21 - _ZN34_INTERNAL_a911ea83_4_k_cu_f6adc78b4cuda3std6ranges3__45__cpo6cbeginE)
_ZN34_INTERNAL_a911ea83_4_k_cu_f6adc78b4cuda3std6ranges3__45__cpo6cbeginE:
	.zero		1
.L_21:


//--------------------- .nv.constant0._ZN3cub18CUB_300001_SM_10006detail11EmptyKernelIvEEvv --------------------------
	.section	.nv.constant0._ZN3cub18CUB_300001_SM_10006detail11EmptyKernelIvEEvv,"a",@progbits
	.sectionflags	@""
	.align	4
.nv.constant0._ZN3cub18CUB_300001_SM_10006detail11EmptyKernelIvEEvv:
	.zero		896


//--------------------- .nv.constant0.vec_divCorrelation --------------------------
	.section	.nv.constant0.vec_divCorrelation,"a",@progbits
	.sectionflags	@""
	.align	4
.nv.constant0.vec_divCorrelation:
	.zero		936


//--------------------- .nv.constant0.vec_computeCRLB --------------------------
	.section	.nv.constant0.vec_computeCRLB,"a",@progbits
	.sectionflags	@""
	.align	4
.nv.constant0.vec_computeCRLB:
	.zero		928


//--------------------- .nv.constant0.vec_divScalarFloat --------------------------
	.section	.nv.constant0.vec_divScalarFloat,"a",@progbits
	.sectionflags	@""
	.align	4
.nv.constant0.vec_divScalarFloat:
	.zero		924


//--------------------- .nv.constant0.vec_makeResultCorrelation --------------------------
	.section	.nv.constant0.vec_makeResultCorrelation,"a",@progbits
	.sectionflags	@""
	.align	4
.nv.constant0.vec_makeResultCorrelation:
	.zero		936


//--------------------- .nv.constant0.vec_complexeConjugateKernel --------------------------
	.section	.nv.constant0.vec_complexeConjugateKernel,"a",@progbits
	.sectionflags	@""
	.align	4
.nv.constant0.vec_complexeConjugateKernel:
	.zero		928


//--------------------- .nv.constant0.vec_float2double --------------------------
	.section	.nv.constant0.vec_float2double,"a",@progbits
	.sectionflags	@""
	.align	4
.nv.constant0.vec_float2double:
	.zero		920


//--------------------- .nv.constant0.vec_double2float --------------------------
	.section	.nv.constant0.vec_double2float,"a",@progbits
	.sectionflags	@""
	.align	4
.nv.constant0.vec_double2float:
	.zero		920


//--------------------- .nv.constant0.vec_addPhotonsAndBackgroundMany_f --------------------------
	.section	.nv.constant0.vec_addPhotonsAndBackgroundMany_f,"a",@progbits
	.sectionflags	@""
	.align	4
.nv.constant0.vec_addPhotonsAndBackgroundMany_f:
	.zero		928


//--------------------- .nv.constant0.vec_addPhotonsAndBackgroundMany_scmos --------------------------
	.section	.nv.constant0.vec_addPhotonsAndBackgroundMany_scmos,"a",@progbits
	.sectionflags	@""
	.align	4
.nv.constant0.vec_addPhotonsAndBackgroundMany_scmos:
	.zero		936


//--------------------- .nv.constant0.vec_addPhotonsAndBackgroundMany --------------------------
	.section	.nv.constant0.vec_addPhotonsAndBackgroundMany,"a",@progbits
	.sectionflags	@""
	.align	4
.nv.constant0.vec_addPhotonsAndBackgroundMany:
	.zero		928


//--------------------- .nv.constant0.vec_addPhotonsAndBackgroundManyReshuffle_scmos --------------------------
	.section	.nv.constant0.vec_addPhotonsAndBackgroundManyReshuffle_scmos,"a",@progbits
	.sectionflags	@""
	.align	4
.nv.constant0.vec_addPhotonsAndBackgroundManyReshuffle_scmos:
	.zero		944


//--------------------- .nv.constant0.vec_addPhotonsAndBackgroundManyReshuffle --------------------------
	.section	.nv.constant0.vec_addPhotonsAndBackgroundManyReshuffle,"a",@progbits
	.sectionflags	@""
	.align	4
.nv.constant0.vec_addPhotonsAndBackgroundManyReshuffle:
	.zero		936


//--------------------- .nv.constant0.vec_computePoissonLikelihood --------------------------
	.section	.nv.constant0.vec_computePoissonLikelihood,"a",@progbits
	.sectionflags	@""
	.align	4
.nv.constant0.vec_computePoissonLikelihood:
	.zero		928


//--------------------- .nv.constant0.vec_divScalarMany_f --------------------------
	.section	.nv.constant0.vec_divScalarMany_f,"a",@progbits
	.sectionflags	@""
	.align	4
.nv.constant0.vec_divScalarMany_f:
	.zero		936


//--------------------- .nv.constant0.vec_computeModelMany3_scmos --------------------------
	.section	.nv.constant0.vec_computeModelMany3_scmos,"a",@progbits
	.sectionflags	@""
	.align	4
.nv.constant0.vec_computeModelMany3_scmos:
	.zero		944


//--------------------- .nv.constant0.vec_computeModelMany2_scmos --------------------------
	.section	.nv.constant0.vec_computeModelMany2_scmos,"a",@progbits
	.sectionflags	@""
	.align	4
.nv.constant0.vec_computeModelMany2_scmos:
	.zero		944


//--------------------- .nv.constant0.vec_computeModelMany1_scmos --------------------------
	.section	.nv.constant0.vec_computeModelMany1_scmos,"a",@progbits
	.sectionflags	@""
	.align	4
.nv.constant0.vec_computeModelMany1_scmos:
	.zero		944


//--------------------- .nv.constant0.vec_computeModelMany3 --------------------------
	.section	.nv.constant0.vec_computeModelMany3,"a",@progbits
	.sectionflags	@""
	.align	4
.nv.constant0.vec_computeModelMany3:
	.zero		936


//--------------------- .nv.constant0.vec_computeModelMany2 --------------------------
	.section	.nv.constant0.vec_computeModelMany2,"a",@progbits
	.sectionflags	@""
	.align	4
.nv.constant0.vec_computeModelMany2:
	.zero		936


//--------------------- .nv.constant0.vec_computeModelMany1 --------------------------
	.section	.nv.constant0.vec_computeModelMany1,"a",@progbits
	.sectionflags	@""
	.align	4
.nv.constant0.vec_computeModelMany1:
	.zero		936


//--------------------- .nv.constant0.vec_mulMany_f --------------------------
	.section	.nv.constant0.vec_mulMany_f,"a",@progbits
	.sectionflags	@""
	.align	4
.nv.constant0.vec_mulMany_f:
	.zero		928


//--------------------- .nv.constant0.vec_divScalarMany --------------------------
	.section	.nv.constant0.vec_divScalarMany,"a",@progbits
	.sectionflags	@""
	.align	4
.nv.constant0.vec_divScalarMany:
	.zero		928


//--------------------- .nv.constant0.vec_mulMany --------------------------
	.section	.nv.constant0.vec_mulMany,"a",@progbits
	.sectionflags	@""
	.align	4
.nv.constant0.vec_mulMany:
	.zero		928


//--------------------- .nv.constant0.vec_computePSF_signalNsqrtMany_fcrop --------------------------
	.section	.nv.constant0.vec_computePSF_signalNsqrtMany_fcrop,"a",@progbits
	.sectionflags	@""
	.align	4
.nv.constant0.vec_computePSF_signalNsqrtMany_fcrop:
	.zero		952


//--------------------- .nv.constant0.vec_computePSF_signalNsqrtMany_f --------------------------
	.section	.nv.constant0.vec_computePSF_signalNsqrtMany_f,"a",@progbits
	.sectionflags	@""
	.align	4
.nv.constant0.vec_computePSF_signalNsqrtMany_f:
	.zero		944


//--------------------- .nv.constant0.vec_computePSF_signalNsqrtMany --------------------------
	.section	.nv.constant0.vec_computePSF_signalNsqrtMany,"a",@progbits
	.sectionflags	@""
	.align	4
.nv.constant0.vec_computePSF_signalNsqrtMany:
	.zero		944


//--------------------- .nv.constant0.vec_computePSF_signalNsqrt --------------------------
	.section	.nv.constant0.vec_computePSF_signalNsqrt,"a",@progbits
	.sectionflags	@""
	.align	4
.nv.constant0.vec_computePSF_signalNsqrt:
	.zero		944


//--------------------- .nv.constant0.vec_computePSF_signalsqrt --------------------------
	.section	.nv.constant0.vec_computePSF_signalsqrt,"a",@progbits
	.sectionflags	@""
	.align	4
.nv.constant0.vec_computePSF_signalsqrt:
	.zero		936


//--------------------- .nv.constant0.vec_computePSF_signalN2Many_f --------------------------
	.section	.nv.constant0.vec_computePSF_signalN2Many_f,"a",@progbits
	.sectionflags	@""
	.align	4
.nv.constant0.vec_computePSF_signalN2Many_f:
	.zero		960


//--------------------- .nv.constant0.vec_computePSF_signalN2Many --------------------------
	.section	.nv.constant0.vec_computePSF_signalN2Many,"a",@progbits
	.sectionflags	@""
	.align	4
.nv.constant0.vec_computePSF_signalN2Many:
	.zero		968


//--------------------- .nv.constant0.vec_computePSF_signalN2 --------------------------
	.section	.nv.constant0.vec_computePSF_signalN2,"a",@progbits
	.sectionflags	@""
	.align	4
.nv.constant0.vec_computePSF_signalN2:
	.zero		960


//--------------------- .nv.constant0.vec_computePSF_signalN --------------------------
	.section	.nv.constant0.vec_computePSF_signalN,"a",@progbits
	.sectionflags	@""
	.align	4
.nv.constant0.vec_computePSF_signalN:
	.zero		944


//--------------------- .nv.constant0.vec_computePSF_signal --------------------------
	.section	.nv.constant0.vec_computePSF_signal,"a",@progbits
	.sectionflags	@""
	.align	4
.nv.constant0.vec_computePSF_signal:
	.zero		936


//--------------------- .nv.constant0.vec_thetest --------------------------
	.section	.nv.constant0.vec_thetest,"a",@progbits
	.sectionflags	@""
	.align	4
.nv.constant0.vec_thetest:
	.zero		912


//--------------------- .nv.constant0.vec_computePSF_phaseNManywithOil_f --------------------------
	.section	.nv.constant0.vec_computePSF_phaseNManywithOil_f,"a",@progbits
	.sectionflags	@""
	.align	4
.nv.constant0.vec_computePSF_phaseNManywithOil_f:
	.zero		1012


//--------------------- .nv.constant0.vec_computePSF_phaseNMany_f --------------------------
	.section	.nv.constant0.vec_computePSF_phaseNMany_f,"a",@progbits
	.sectionflags	@""
	.align	4
.nv.constant0.vec_computePSF_phaseNMany_f:
	.zero		988


//--------------------- .nv.constant0.vec_computePSF_phaseNMany --------------------------
	.section	.nv.constant0.vec_computePSF_phaseNMany,"a",@progbits
	.sectionflags	@""
	.align	4
.nv.constant0.vec_computePSF_phaseNMany:
	.zero		988


//--------------------- .nv.constant0.vec_computePSF_phaseNwithOil --------------------------
	.section	.nv.constant0.vec_computePSF_phaseNwithOil,"a",@progbits
	.sectionflags	@""
	.align	4
.nv.constant0.vec_computePSF_phaseNwithOil:
	.zero		1024


//--------------------- .nv.constant0.vec_computePSF_phaseN --------------------------
	.section	.nv.constant0.vec_computePSF_phaseN,"a",@progbits
	.sectionflags	@""
	.align	4
.nv.constant0.vec_computePSF_phaseN:
	.zero		992


//--------------------- .nv.constant0.vec_computePSF_phase --------------------------
	.section	.nv.constant0.vec_computePSF_phase,"a",@progbits
	.sectionflags	@""
	.align	4
.nv.constant0.vec_computePSF_phase:
	.zero		984


//--------------------- .nv.constant0.vec_testkernel --------------------------
	.section	.nv.constant0.vec_testkernel,"a",@progbits
	.sectionflags	@""
	.align	4
.nv.constant0.vec_testkernel:
	.zero		928


//--------------------- .nv.constant0.vec_remainder --------------------------
	.section	.nv.constant0.vec_remainder,"a",@progbits
	.sectionflags	@""
	.align	4
.nv.constant0.vec_remainder:
	.zero		928


//--------------------- .nv.constant0.vec_pow     --------------------------
	.section	.nv.constant0.vec_pow,"a",@progbits
	.sectionflags	@""
	.align	4
.nv.constant0.vec_pow:
	.zero		928


//--------------------- .nv.constant0.vec_nextafter --------------------------
	.section	.nv.constant0.vec_nextafter,"a",@progbits
	.sectionflags	@""
	.align	4
.nv.constant0.vec_nextafter:
	.zero		928


//--------------------- .nv.constant0.vec_hypot   --------------------------
	.section	.nv.constant0.vec_hypot,"a",@progbits
	.sectionflags	@""
	.align	4
.nv.constant0.vec_hypot:
	.zero		928


//--------------------- .nv.constant0.vec_fmod    --------------------------
	.section	.nv.constant0.vec_fmod,"a",@progbits
	.sectionflags	@""
	.align	4
.nv.constant0.vec_fmod:
	.zero		928


//--------------------- .nv.constant0.vec_fmin    --------------------------
	.section	.nv.constant0.vec_fmin,"a",@progbits
	.sectionflags	@""
	.align	4
.nv.constant0.vec_fmin:
	.zero		928


//--------------------- .nv.constant0.vec_fmax    --------------------------
	.section	.nv.constant0.vec_fmax,"a",@progbits
	.sectionflags	@""
	.align	4
.nv.constant0.vec_fmax:
	.zero		928


//--------------------- .nv.constant0.vec_fdivide --------------------------
	.section	.nv.constant0.vec_fdivide,"a",@progbits
	.sectionflags	@""
	.align	4
.nv.constant0.vec_fdivide:
	.zero		928


//--------------------- .nv.constant0.vec_fdim    --------------------------
	.section	.nv.constant0.vec_fdim,"a",@progbits
	.sectionflags	@""
	.align	4
.nv.constant0.vec_fdim:
	.zero		928


//--------------------- .nv.constant0.vec_copysign --------------------------
	.section	.nv.constant0.vec_copysign,"a",@progbits
	.sectionflags	@""
	.align	4
.nv.constant0.vec_copysign:
	.zero		928


//--------------------- .nv.constant0.vec_y1      --------------------------
	.section	.nv.constant0.vec_y1,"a",@progbits
	.sectionflags	@""
	.align	4
.nv.constant0.vec_y1:
	.zero		920


//--------------------- .nv.constant0.vec_y0      --------------------------
	.section	.nv.constant0.vec_y0,"a",@progbits
	.sectionflags	@""
	.align	4
.nv.constant0.vec_y0:
	.zero		920


//--------------------- .nv.constant0.vec_trunc   --------------------------
	.section	.nv.constant0.vec_trunc,"a",@progbits
	.sectionflags	@""
	.align	4
.nv.constant0.vec_trunc:
	.zero		920


//--------------------- .nv.constant0.vec_tgamma  --------------------------
	.section	.nv.constant0.vec_tgamma,"a",@progbits
	.sectionflags	@""
	.align	4
.nv.constant0.vec_tgamma:
	.zero		920


//--------------------- .nv.constant0.vec_tanh    --------------------------
	.section	.nv.constant0.vec_tanh,"a",@progbits
	.sectionflags	@""
	.align	4
.nv.constant0.vec_tanh:
	.zero		920


//--------------------- .nv.constant0.vec_tan     --------------------------
	.section	.nv.constant0.vec_tan,"a",@progbits
	.sectionflags	@""
	.align	4
.nv.constant0.vec_tan:
	.zero		920


//--------------------- .nv.constant0.vec_sqrt    --------------------------
	.section	.nv.constant0.vec_sqrt,"a",@progbits
	.sectionflags	@""
	.align	4
.nv.constant0.vec_sqrt:
	.zero		920


//--------------------- .nv.constant0.vec_sinpi   --------------------------
	.section	.nv.constant0.vec_sinpi,"a",@progbits
	.sectionflags	@""
	.align	4
.nv.constant0.vec_sinpi:
	.zero		920


//--------------------- .nv.constant0.vec_sinh    --------------------------
	.section	.nv.constant0.vec_sinh,"a",@progbits
	.sectionflags	@""
	.align	4
.nv.constant0.vec_sinh:
	.zero		920


//--------------------- .nv.constant0.vec_sin     --------------------------
	.section	.nv.constant0.vec_sin,"a",@progbits
	.sectionflags	@""
	.align	4
.nv.constant0.vec_sin:
	.zero		920


//--------------------- .nv.constant0.vec_rsqrt   --------------------------
	.section	.nv.constant0.vec_rsqrt,"a",@progbits
	.sectionflags	@""
	.align	4
.nv.constant0.vec_rsqrt:
	.zero		920


//--------------------- .nv.constant0.vec_round   --------------------------
	.section	.nv.constant0.vec_round,"a",@progbits
	.sectionflags	@""
	.align	4
.nv.constant0.vec_round:
	.zero		920


//--------------------- .nv.constant0.vec_rint    --------------------------
	.section	.nv.constant0.vec_rint,"a",@progbits
	.sectionflags	@""
	.align	4
.nv.constant0.vec_rint:
	.zero		920


//--------------------- .nv.constant0.vec_rcbrt   --------------------------
	.section	.nv.constant0.vec_rcbrt,"a",@progbits
	.sectionflags	@""
	.align	4
.nv.constant0.vec_rcbrt:
	.zero		920


//--------------------- .nv.constant0.vec_normcdfinv --------------------------
	.section	.nv.constant0.vec_normcdfinv,"a",@progbits
	.sectionflags	@""
	.align	4
.nv.constant0.vec_normcdfinv:
	.zero		920


//--------------------- .nv.constant0.vec_normcdf --------------------------
	.section	.nv.constant0.vec_normcdf,"a",@progbits
	.sectionflags	@""
	.align	4
.nv.constant0.vec_normcdf:
	.zero		920


//--------------------- .nv.constant0.vec_log     --------------------------
	.section	.nv.constant0.vec_log,"a",@progbits
	.sectionflags	@""
	.align	4
.nv.constant0.vec_log:
	.zero		920


//--------------------- .nv.constant0.vec_logb    --------------------------
	.section	.nv.constant0.vec_logb,"a",@progbits
	.sectionflags	@""
	.align	4
.nv.constant0.vec_logb:
	.zero		920


//--------------------- .nv.constant0.vec_log2    --------------------------
	.section	.nv.constant0.vec_log2,"a",@progbits
	.sectionflags	@""
	.align	4
.nv.constant0.vec_log2:
	.zero		920


//--------------------- .nv.constant0.vec_log1p   --------------------------
	.section	.nv.constant0.vec_log1p,"a",@progbits
	.sectionflags	@""
	.align	4
.nv.constant0.vec_log1p:
	.zero		920


//--------------------- .nv.constant0.vec_log10   --------------------------
	.section	.nv.constant0.vec_log10,"a",@progbits
	.sectionflags	@""
	.align	4
.nv.constant0.vec_log10:
	.zero		920


//--------------------- .nv.constant0.vec_lgamma  --------------------------
	.section	.nv.constant0.vec_lgamma,"a",@progbits
	.sectionflags	@""
	.align	4
.nv.constant0.vec_lgamma:
	.zero		920


//--------------------- .nv.constant0.vec_j1      --------------------------
	.section	.nv.constant0.vec_j1,"a",@progbits
	.sectionflags	@""
	.align	4
.nv.constant0.vec_j1:
	.zero		920


//--------------------- .nv.constant0.vec_j0      --------------------------
	.section	.nv.constant0.vec_j0,"a",@progbits
	.sectionflags	@""
	.align	4
.nv.constant0.vec_j0:
	.zero		920


//--------------------- .nv.constant0.vec_floor   --------------------------
	.section	.nv.constant0.vec_floor,"a",@progbits
	.sectionflags	@""
	.align	4
.nv.constant0.vec_floor:
	.zero		920


//--------------------- .nv.constant0.vec_fabs    --------------------------
	.section	.nv.constant0.vec_fabs,"a",@progbits
	.sectionflags	@""
	.align	4
.nv.constant0.vec_fabs:
	.zero		920


//--------------------- .nv.constant0.vec_expm1   --------------------------
	.section	.nv.constant0.vec_expm1,"a",@progbits
	.sectionflags	@""
	.align	4
.nv.constant0.vec_expm1:
	.zero		920


//--------------------- .nv.constant0.vec_exp     --------------------------
	.section	.nv.constant0.vec_exp,"a",@progbits
	.sectionflags	@""
	.align	4
.nv.constant0.vec_exp:
	.zero		920


//--------------------- .nv.constant0.vec_exp2    --------------------------
	.section	.nv.constant0.vec_exp2,"a",@progbits
	.sectionflags	@""
	.align	4
.nv.constant0.vec_exp2:
	.zero		920


//--------------------- .nv.constant0.vec_exp10   --------------------------
	.section	.nv.constant0.vec_exp10,"a",@progbits
	.sectionflags	@""
	.align	4
.nv.constant0.vec_exp10:
	.zero		920


//--------------------- .nv.constant0.vec_erfinv  --------------------------
	.section	.nv.constant0.vec_erfinv,"a",@progbits
	.sectionflags	@""
	.align	4
.nv.constant0.vec_erfinv:
	.zero		920


//--------------------- .nv.constant0.vec_erf     --------------------------
	.section	.nv.constant0.vec_erf,"a",@progbits
	.sectionflags	@""
	.align	4
.nv.constant0.vec_erf:
	.zero		920


//--------------------- .nv.constant0.vec_erfcx   --------------------------
	.section	.nv.constant0.vec_erfcx,"a",@progbits
	.sectionflags	@""
	.align	4
.nv.constant0.vec_erfcx:
	.zero		920


//--------------------- .nv.constant0.vec_erfcinv --------------------------
	.section	.nv.constant0.vec_erfcinv,"a",@progbits
	.sectionflags	@""
	.align	4
.nv.constant0.vec_erfcinv:
	.zero		920


//--------------------- .nv.constant0.vec_erfc    --------------------------
	.section	.nv.constant0.vec_erfc,"a",@progbits
	.sectionflags	@""
	.align	4
.nv.constant0.vec_erfc:
	.zero		920


//--------------------- .nv.constant0.vec_cospi   --------------------------
	.section	.nv.constant0.vec_cospi,"a",@progbits
	.sectionflags	@""
	.align	4
.nv.constant0.vec_cospi:
	.zero		920


//--------------------- .nv.constant0.vec_cosh    --------------------------
	.section	.nv.constant0.vec_cosh,"a",@progbits
	.sectionflags	@""
	.align	4
.nv.constant0.vec_cosh:
	.zero		920


//--------------------- .nv.constant0.vec_cos     --------------------------
	.section	.nv.constant0.vec_cos,"a",@progbits
	.sectionflags	@""
	.align	4
.nv.constant0.vec_cos:
	.zero		920


//--------------------- .nv.constant0.vec_ceil    --------------------------
	.section	.nv.constant0.vec_ceil,"a",@progbits
	.sectionflags	@""
	.align	4
.nv.constant0.vec_ceil:
	.zero		920


//--------------------- .nv.constant0.vec_cbrt    --------------------------
	.section	.nv.constant0.vec_cbrt,"a",@progbits
	.sectionflags	@""
	.align	4
.nv.constant0.vec_cbrt:
	.zero		920


//--------------------- .nv.constant0.vec_atanh   --------------------------
	.section	.nv.constant0.vec_atanh,"a",@progbits
	.sectionflags	@""
	.align	4
.nv.constant0.vec_atanh:
	.zero		920


//--------------------- .nv.constant0.vec_atan    --------------------------
	.section	.nv.constant0.vec_atan,"a",@progbits
	.sectionflags	@""
	.align	4
.nv.constant0.vec_atan:
	.zero		920


//--------------------- .nv.constant0.vec_asinh   --------------------------
	.section	.nv.constant0.vec_asinh,"a",@progbits
	.sectionflags	@""
	.align	4
.nv.constant0.vec_asinh:
	.zero		920


//--------------------- .nv.constant0.vec_asin    --------------------------
	.section	.nv.constant0.vec_asin,"a",@progbits
	.sectionflags	@""
	.align	4
.nv.constant0.vec_asin:
	.zero		920


//--------------------- .nv.constant0.vec_acosh   --------------------------
	.section	.nv.constant0.vec_acosh,"a",@progbits
	.sectionflags	@""
	.align	4
.nv.constant0.vec_acosh:
	.zero		920


//--------------------- .nv.constant0.vec_acos    --------------------------
	.section	.nv.constant0.vec_acos,"a",@progbits
	.sectionflags	@""
	.align	4
.nv.constant0.vec_acos:
	.zero		920


//--------------------- .nv.constant0.vec_neScalar --------------------------
	.section	.nv.constant0.vec_neScalar,"a",@progbits
	.sectionflags	@""
	.align	4
.nv.constant0.vec_neScalar:
	.zero		928


//--------------------- .nv.constant0.vec_gtScalar --------------------------
	.section	.nv.constant0.vec_gtScalar,"a",@progbits
	.sectionflags	@""
	.align	4
.nv.constant0.vec_gtScalar:
	.zero		928


//--------------------- .nv.constant0.vec_gteScalar --------------------------
	.section	.nv.constant0.vec_gteScalar,"a",@progbits
	.sectionflags	@""
	.align	4
.nv.constant0.vec_gteScalar:
	.zero		928


//--------------------- .nv.constant0.vec_eqScalar --------------------------
	.section	.nv.constant0.vec_eqScalar,"a",@progbits
	.sectionflags	@""
	.align	4
.nv.constant0.vec_eqScalar:
	.zero		928


//--------------------- .nv.constant0.vec_lteScalar --------------------------
	.section	.nv.constant0.vec_lteScalar,"a",@progbits
	.sectionflags	@""
	.align	4
.nv.constant0.vec_lteScalar:
	.zero		928


//--------------------- .nv.constant0.vec_ltScalar --------------------------
	.section	.nv.constant0.vec_ltScalar,"a",@progbits
	.sectionflags	@""
	.align	4
.nv.constant0.vec_ltScalar:
	.zero		928


//--------------------- .nv.constant0.vec_ne      --------------------------
	.section	.nv.constant0.vec_ne,"a",@progbits
	.sectionflags	@""
	.align	4
.nv.constant0.vec_ne:
	.zero		928


//--------------------- .nv.constant0.vec_gt      --------------------------
	.section	.nv.constant0.vec_gt,"a",@progbits
	.sectionflags	@""
	.align	4
.nv.constant0.vec_gt:
	.zero		928


//--------------------- .nv.constant0.vec_gte     --------------------------
	.section	.nv.constant0.vec_gte,"a",@progbits
	.sectionflags	@""
	.align	4
.nv.constant0.vec_gte:
	.zero		928


//--------------------- .nv.constant0.vec_eq      --------------------------
	.section	.nv.constant0.vec_eq,"a",@progbits
	.sectionflags	@""
	.align	4
.nv.constant0.vec_eq:
	.zero		928


//--------------------- .nv.constant0.vec_lte     --------------------------
	.section	.nv.constant0.vec_lte,"a",@progbits
	.sectionflags	@""
	.align	4
.nv.constant0.vec_lte:
	.zero		928


//--------------------- .nv.constant0.vec_lt      --------------------------
	.section	.nv.constant0.vec_lt,"a",@progbits
	.sectionflags	@""
	.align	4
.nv.constant0.vec_lt:
	.zero		928


//--------------------- .nv.constant0.vec_scalarDiv --------------------------
	.section	.nv.constant0.vec_scalarDiv,"a",@progbits
	.sectionflags	@""
	.align	4
.nv.constant0.vec_scalarDiv:
	.zero		928


//--------------------- .nv.constant0.vec_scalarMul --------------------------
	.section	.nv.constant0.vec_scalarMul,"a",@progbits
	.sectionflags	@""
	.align	4
.nv.constant0.vec_scalarMul:
	.zero		928


//--------------------- .nv.constant0.vec_scalarSub --------------------------
	.section	.nv.constant0.vec_scalarSub,"a",@progbits
	.sectionflags	@""
	.align	4
.nv.constant0.vec_scalarSub:
	.zero		928


//--------------------- .nv.constant0.vec_scalarAdd --------------------------
	.section	.nv.constant0.vec_scalarAdd,"a",@progbits
	.sectionflags	@""
	.align	4
.nv.constant0.vec_scalarAdd:
	.zero		928


//--------------------- .nv.constant0.vec_divScalar --------------------------
	.section	.nv.constant0.vec_divScalar,"a",@progbits
	.sectionflags	@""
	.align	4
.nv.constant0.vec_divScalar:
	.zero		928


//--------------------- .nv.constant0.vec_mulScalar --------------------------
	.section	.nv.constant0.vec_mulScalar,"a",@progbits
	.sectionflags	@""
	.align	4
.nv.constant0.vec_mulScalar:
	.zero		928


//--------------------- .nv.constant0.vec_subScalar --------------------------
	.section	.nv.constant0.vec_subScalar,"a",@progbits
	.sectionflags	@""
	.align	4
.nv.constant0.vec_subScalar:
	.zero		928


//--------------------- .nv.constant0.vec_addScalar --------------------------
	.section	.nv.constant0.vec_addScalar,"a",@progbits
	.sectionflags	@""
	.align	4
.nv.constant0.vec_addScalar:
	.zero		928


//--------------------- .nv.constant0.vec_negate  --------------------------
	.section	.nv.constant0.vec_negate,"a",@progbits
	.sectionflags	@""
	.align	4
.nv.constant0.vec_negate:
	.zero		920


//--------------------- .nv.constant0.vec_div     --------------------------
	.section	.nv.constant0.vec_div,"a",@progbits
	.sectionflags	@""
	.align	4
.nv.constant0.vec_div:
	.zero		928


//--------------------- .nv.constant0.vec_mul_fl  --------------------------
	.section	.nv.constant0.vec_mul_fl,"a",@progbits
	.sectionflags	@""
	.align	4
.nv.constant0.vec_mul_fl:
	.zero		928


//--------------------- .nv.constant0.vec_mul     --------------------------
	.section	.nv.constant0.vec_mul,"a",@progbits
	.sectionflags	@""
	.align	4
.nv.constant0.vec_mul:
	.zero		928


//--------------------- .nv.constant0.vec_sub     --------------------------
	.section	.nv.constant0.vec_sub,"a",@progbits
	.sectionflags	@""
	.align	4
.nv.constant0.vec_sub:
	.zero		928


//--------------------- .nv.constant0.vec_add     --------------------------
	.section	.nv.constant0.vec_add,"a",@progbits
	.sectionflags	@""
	.align	4
.nv.constant0.vec_add:
	.zero		928


//--------------------- .nv.constant0.vec_set     --------------------------
	.section	.nv.constant0.vec_set,"a",@progbits
	.sectionflags	@""
	.align	4
.nv.constant0.vec_set:
	.zero		920


//--------------------- .nv.constant0.vec_sortRows --------------------------
	.section	.nv.constant0.vec_sortRows,"a",@progbits
	.sectionflags	@""
	.align	4
.nv.constant0.vec_sortRows:
	.zero		924


//--------------------- .nv.constant0.vec_eraseNonLocalMaxima --------------------------
	.section	.nv.constant0.vec_eraseNonLocalMaxima,"a",@progbits
	.sectionflags	@""
	.align	4
.nv.constant0.vec_eraseNonLocalMaxima:
	.zero		920


//--------------------- .nv.constant0.vec_computeLocalMaxima --------------------------
	.section	.nv.constant0.vec_computeLocalMaxima,"a",@progbits
	.sectionflags	@""
	.align	4
.nv.constant0.vec_computeLocalMaxima:
	.zero		936


//--------------------- .nv.constant0.vec_initIndex --------------------------
	.section	.nv.constant0.vec_initIndex,"a",@progbits
	.sectionflags	@""
	.align	4
.nv.constant0.vec_initIndex:
	.zero		912


//--------------------- .nv.constant0.vec_test1   --------------------------
	.section	.nv.constant0.vec_test1,"a",@progbits
	.sectionflags	@""
	.align	4
.nv.constant0.vec_test1:
	.zero		916


//--------------------- SYMBOLS --------------------------

	.type		.nv.reservedSmem.offset0,@object
	.size		.nv.reservedSmem.offset0,0x4
	.type		vprintf,@function
	.type		malloc,@function
	.type		free,@function
